//
// Generated by NVIDIA NVVM Compiler
//
// Compiler Build ID: CL-36424714
// Cuda compilation tools, release 13.0, V13.0.88
// Based on NVVM 20.0.0
//

.version 9.0
.target sm_100
.address_size 64

	// .globl	_Z16createPopulationP10IndividualjP17curandStateXORWOW
.global .align 4 .b8 precalc_xorwow_matrix[102400];
.global .align 4 .b8 precalc_xorwow_offset_matrix[102400];
.global .align 4 .b8 mrg32k3aM1[2304];
.global .align 4 .b8 mrg32k3aM2[2304];
.global .align 4 .b8 mrg32k3aM1SubSeq[2016];
.global .align 4 .b8 mrg32k3aM2SubSeq[2016];
.global .align 4 .b8 mrg32k3aM1Seq[2304];
.global .align 4 .b8 mrg32k3aM2Seq[2304];
.const .align 8 .b8 __cr_lgamma_table[72];
// _ZZ7fitnessP10IndividualPfE1a has been demoted
// _ZZN3cub18CUB_300001_SM_10006detail10merge_sort30DeviceMergeSortBlockSortKernelINS2_10policy_hubIN6thrust24THRUST_300001_SM_1000_NS10device_ptrI10IndividualEEE9Policy600ES9_PNS0_8NullTypeES9_SD_jN4cuda3std3__44lessIS8_EES8_SC_EEvbT0_T1_T2_T3_T4_PT6_PT7_T5_NS1_7vsmem_tEE19static_temp_storage has been demoted
// _ZZN3cub18CUB_300001_SM_10006detail10merge_sort26DeviceMergeSortMergeKernelINS2_10policy_hubIN6thrust24THRUST_300001_SM_1000_NS10device_ptrI10IndividualEEE9Policy600ES9_PNS0_8NullTypeES9_SD_jN4cuda3std3__44lessIS8_EES8_SC_EEvbT2_T3_T4_PT6_PT7_T5_PSL_SL_NS1_7vsmem_tEE19static_temp_storage has been demoted
// _ZZN3cub18CUB_300001_SM_10006detail10merge_sort30DeviceMergeSortBlockSortKernelINS2_10policy_hubIN6thrust24THRUST_300001_SM_1000_NS10device_ptrI10IndividualEEE9Policy600ES9_PNS0_8NullTypeES9_SD_mN4cuda3std3__44lessIS8_EES8_SC_EEvbT0_T1_T2_T3_T4_PT6_PT7_T5_NS1_7vsmem_tEE19static_temp_storage has been demoted
// _ZZN3cub18CUB_300001_SM_10006detail10merge_sort26DeviceMergeSortMergeKernelINS2_10policy_hubIN6thrust24THRUST_300001_SM_1000_NS10device_ptrI10IndividualEEE9Policy600ES9_PNS0_8NullTypeES9_SD_mN4cuda3std3__44lessIS8_EES8_SC_EEvbT2_T3_T4_PT6_PT7_T5_PSL_SL_NS1_7vsmem_tEE19static_temp_storage has been demoted
.global .align 1 .b8 _ZN34_INTERNAL_6538132f_4_k_cu_95e02e424cuda3std3__45__cpo5beginE[1];
.global .align 1 .b8 _ZN34_INTERNAL_6538132f_4_k_cu_95e02e424cuda3std3__45__cpo3endE[1];
.global .align 1 .b8 _ZN34_INTERNAL_6538132f_4_k_cu_95e02e424cuda3std3__45__cpo6cbeginE[1];
.global .align 1 .b8 _ZN34_INTERNAL_6538132f_4_k_cu_95e02e424cuda3std3__45__cpo4cendE[1];
.global .align 1 .b8 _ZN34_INTERNAL_6538132f_4_k_cu_95e02e424cuda3std3__45__cpo6rbeginE[1];
.global .align 1 .b8 _ZN34_INTERNAL_6538132f_4_k_cu_95e02e424cuda3std3__45__cpo4rendE[1];
.global .align 1 .b8 _ZN34_INTERNAL_6538132f_4_k_cu_95e02e424cuda3std3__45__cpo7crbeginE[1];
.global .align 1 .b8 _ZN34_INTERNAL_6538132f_4_k_cu_95e02e424cuda3std3__45__cpo5crendE[1];
.global .align 1 .b8 _ZN34_INTERNAL_6538132f_4_k_cu_95e02e424cuda3std3__436_GLOBAL__N__6538132f_4_k_cu_95e02e426ignoreE[1];
.global .align 1 .b8 _ZN34_INTERNAL_6538132f_4_k_cu_95e02e424cuda3std3__419piecewise_constructE[1];
.global .align 1 .b8 _ZN34_INTERNAL_6538132f_4_k_cu_95e02e424cuda3std3__48in_placeE[1];
.global .align 1 .b8 _ZN34_INTERNAL_6538132f_4_k_cu_95e02e424cuda3std3__420unreachable_sentinelE[1];
.global .align 1 .b8 _ZN34_INTERNAL_6538132f_4_k_cu_95e02e424cuda3std3__47nulloptE[1];
.global .align 1 .b8 _ZN34_INTERNAL_6538132f_4_k_cu_95e02e424cuda3std3__48unexpectE[1];
.global .align 1 .b8 _ZN34_INTERNAL_6538132f_4_k_cu_95e02e424cuda3std6ranges3__45__cpo4swapE[1];
.global .align 1 .b8 _ZN34_INTERNAL_6538132f_4_k_cu_95e02e424cuda3std6ranges3__45__cpo9iter_moveE[1];
.global .align 1 .b8 _ZN34_INTERNAL_6538132f_4_k_cu_95e02e424cuda3std6ranges3__45__cpo5beginE[1];
.global .align 1 .b8 _ZN34_INTERNAL_6538132f_4_k_cu_95e02e424cuda3std6ranges3__45__cpo3endE[1];
.global .align 1 .b8 _ZN34_INTERNAL_6538132f_4_k_cu_95e02e424cuda3std6ranges3__45__cpo6cbeginE[1];
.global .align 1 .b8 _ZN34_INTERNAL_6538132f_4_k_cu_95e02e424cuda3std6ranges3__45__cpo4cendE[1];
.global .align 1 .b8 _ZN34_INTERNAL_6538132f_4_k_cu_95e02e424cuda3std6ranges3__45__cpo7advanceE[1];
.global .align 1 .b8 _ZN34_INTERNAL_6538132f_4_k_cu_95e02e424cuda3std6ranges3__45__cpo9iter_swapE[1];
.global .align 1 .b8 _ZN34_INTERNAL_6538132f_4_k_cu_95e02e424cuda3std6ranges3__45__cpo4nextE[1];
.global .align 1 .b8 _ZN34_INTERNAL_6538132f_4_k_cu_95e02e424cuda3std6ranges3__45__cpo4prevE[1];
.global .align 1 .b8 _ZN34_INTERNAL_6538132f_4_k_cu_95e02e424cuda3std6ranges3__45__cpo4dataE[1];
.global .align 1 .b8 _ZN34_INTERNAL_6538132f_4_k_cu_95e02e424cuda3std6ranges3__45__cpo5cdataE[1];
.global .align 1 .b8 _ZN34_INTERNAL_6538132f_4_k_cu_95e02e424cuda3std6ranges3__45__cpo4sizeE[1];
.global .align 1 .b8 _ZN34_INTERNAL_6538132f_4_k_cu_95e02e424cuda3std6ranges3__45__cpo5ssizeE[1];
.global .align 1 .b8 _ZN34_INTERNAL_6538132f_4_k_cu_95e02e424cuda3std6ranges3__45__cpo8distanceE[1];
.global .align 1 .b8 _ZN34_INTERNAL_6538132f_4_k_cu_95e02e426thrust24THRUST_300001_SM_1000_NS8cuda_cub3parE[1];
.global .align 1 .b8 _ZN34_INTERNAL_6538132f_4_k_cu_95e02e426thrust24THRUST_300001_SM_1000_NS8cuda_cub10par_nosyncE[1];
.global .align 1 .b8 _ZN34_INTERNAL_6538132f_4_k_cu_95e02e426thrust24THRUST_300001_SM_1000_NS6system6detail10sequential3seqE[1];
.global .align 1 .b8 _ZN34_INTERNAL_6538132f_4_k_cu_95e02e426thrust24THRUST_300001_SM_1000_NS6system3cpp3parE[1];
.global .align 1 .b8 _ZN34_INTERNAL_6538132f_4_k_cu_95e02e426thrust24THRUST_300001_SM_1000_NS12placeholders2_1E[1];
.global .align 1 .b8 _ZN34_INTERNAL_6538132f_4_k_cu_95e02e426thrust24THRUST_300001_SM_1000_NS12placeholders2_2E[1];
.global .align 1 .b8 _ZN34_INTERNAL_6538132f_4_k_cu_95e02e426thrust24THRUST_300001_SM_1000_NS12placeholders2_3E[1];
.global .align 1 .b8 _ZN34_INTERNAL_6538132f_4_k_cu_95e02e426thrust24THRUST_300001_SM_1000_NS12placeholders2_4E[1];
.global .align 1 .b8 _ZN34_INTERNAL_6538132f_4_k_cu_95e02e426thrust24THRUST_300001_SM_1000_NS12placeholders2_5E[1];
.global .align 1 .b8 _ZN34_INTERNAL_6538132f_4_k_cu_95e02e426thrust24THRUST_300001_SM_1000_NS12placeholders2_6E[1];
.global .align 1 .b8 _ZN34_INTERNAL_6538132f_4_k_cu_95e02e426thrust24THRUST_300001_SM_1000_NS12placeholders2_7E[1];
.global .align 1 .b8 _ZN34_INTERNAL_6538132f_4_k_cu_95e02e426thrust24THRUST_300001_SM_1000_NS12placeholders2_8E[1];
.global .align 1 .b8 _ZN34_INTERNAL_6538132f_4_k_cu_95e02e426thrust24THRUST_300001_SM_1000_NS12placeholders2_9E[1];
.global .align 1 .b8 _ZN34_INTERNAL_6538132f_4_k_cu_95e02e426thrust24THRUST_300001_SM_1000_NS12placeholders3_10E[1];
.global .align 1 .b8 _ZN34_INTERNAL_6538132f_4_k_cu_95e02e426thrust24THRUST_300001_SM_1000_NS3seqE[1];
.global .align 1 .b8 _ZN34_INTERNAL_6538132f_4_k_cu_95e02e426thrust24THRUST_300001_SM_1000_NS6deviceE[1];

.visible .entry _Z16createPopulationP10IndividualjP17curandStateXORWOW(
	.param .u64 .ptr .align 1 _Z16createPopulationP10IndividualjP17curandStateXORWOW_param_0,
	.param .u32 _Z16createPopulationP10IndividualjP17curandStateXORWOW_param_1,
	.param .u64 .ptr .align 1 _Z16createPopulationP10IndividualjP17curandStateXORWOW_param_2
)
{
	.reg .pred 	%p<24>;
	.reg .b32 	%r<424>;
	.reg .b64 	%rd<22>;

	ld.param.u64 	%rd8, [_Z16createPopulationP10IndividualjP17curandStateXORWOW_param_0];
	ld.param.u32 	%r182, [_Z16createPopulationP10IndividualjP17curandStateXORWOW_param_1];
	ld.param.u64 	%rd9, [_Z16createPopulationP10IndividualjP17curandStateXORWOW_param_2];
	cvta.to.global.u64 	%rd10, %rd9;
	mov.u32 	%r183, %ctaid.x;
	mov.u32 	%r184, %ntid.x;
	mov.u32 	%r185, %tid.x;
	mad.lo.s32 	%r186, %r183, %r184, %r185;
	cvt.s64.s32 	%rd1, %r186;
	mul.wide.s32 	%rd11, %r186, 48;
	add.s64 	%rd2, %rd10, %rd11;
	xor.b32  	%r187, %r182, -1429050551;
	mul.lo.s32 	%r188, %r187, 1099087573;
	add.s32 	%r189, %r188, -638133224;
	add.s32 	%r190, %r188, 123456789;
	st.global.v2.u32 	[%rd2], {%r189, %r190};
	xor.b32  	%r191, %r188, 362436069;
	mov.b32 	%r192, -123459836;
	st.global.v2.u32 	[%rd2+8], {%r191, %r192};
	add.s32 	%r193, %r188, 5783321;
	mov.b32 	%r194, -589760388;
	st.global.v2.u32 	[%rd2+16], {%r194, %r193};
	setp.eq.s32 	%p1, %r186, 0;
	@%p1 bra 	$L__BB0_42;
	mov.b32 	%r330, 0;
	mov.u64 	%rd21, %rd1;
$L__BB0_2:
	and.b64  	%rd4, %rd21, 3;
	setp.eq.s64 	%p2, %rd4, 0;
	@%p2 bra 	$L__BB0_41;
	mul.wide.u32 	%rd12, %r330, 3200;
	mov.u64 	%rd13, precalc_xorwow_matrix;
	add.s64 	%rd5, %rd13, %rd12;
	cvt.u32.u64 	%r2, %rd4;
	mov.b32 	%r331, 0;
$L__BB0_4:
	mov.b32 	%r344, 0;
	mov.u32 	%r345, %r344;
	mov.u32 	%r346, %r344;
	mov.u32 	%r347, %r344;
	mov.u32 	%r348, %r344;
	mov.u32 	%r337, %r344;
$L__BB0_5:
	mul.wide.u32 	%rd14, %r337, 4;
	add.s64 	%rd15, %rd2, %rd14;
	ld.global.u32 	%r10, [%rd15+4];
	shl.b32 	%r11, %r337, 5;
	mov.b32 	%r343, 0;
$L__BB0_6:
	.pragma "nounroll";
	shr.u32 	%r199, %r10, %r343;
	and.b32  	%r200, %r199, 1;
	setp.eq.b32 	%p3, %r200, 1;
	not.pred 	%p4, %p3;
	add.s32 	%r201, %r11, %r343;
	mul.lo.s32 	%r202, %r201, 5;
	mul.wide.u32 	%rd16, %r202, 4;
	add.s64 	%rd6, %rd5, %rd16;
	@%p4 bra 	$L__BB0_8;
	ld.global.u32 	%r203, [%rd6];
	xor.b32  	%r348, %r348, %r203;
	ld.global.u32 	%r204, [%rd6+4];
	xor.b32  	%r347, %r347, %r204;
	ld.global.u32 	%r205, [%rd6+8];
	xor.b32  	%r346, %r346, %r205;
	ld.global.u32 	%r206, [%rd6+12];
	xor.b32  	%r345, %r345, %r206;
	ld.global.u32 	%r207, [%rd6+16];
	xor.b32  	%r344, %r344, %r207;
$L__BB0_8:
	and.b32  	%r209, %r199, 2;
	setp.eq.s32 	%p5, %r209, 0;
	@%p5 bra 	$L__BB0_10;
	ld.global.u32 	%r210, [%rd6+20];
	xor.b32  	%r348, %r348, %r210;
	ld.global.u32 	%r211, [%rd6+24];
	xor.b32  	%r347, %r347, %r211;
	ld.global.u32 	%r212, [%rd6+28];
	xor.b32  	%r346, %r346, %r212;
	ld.global.u32 	%r213, [%rd6+32];
	xor.b32  	%r345, %r345, %r213;
	ld.global.u32 	%r214, [%rd6+36];
	xor.b32  	%r344, %r344, %r214;
$L__BB0_10:
	and.b32  	%r216, %r199, 4;
	setp.eq.s32 	%p6, %r216, 0;
	@%p6 bra 	$L__BB0_12;
	ld.global.u32 	%r217, [%rd6+40];
	xor.b32  	%r348, %r348, %r217;
	ld.global.u32 	%r218, [%rd6+44];
	xor.b32  	%r347, %r347, %r218;
	ld.global.u32 	%r219, [%rd6+48];
	xor.b32  	%r346, %r346, %r219;
	ld.global.u32 	%r220, [%rd6+52];
	xor.b32  	%r345, %r345, %r220;
	ld.global.u32 	%r221, [%rd6+56];
	xor.b32  	%r344, %r344, %r221;
$L__BB0_12:
	and.b32  	%r223, %r199, 8;
	setp.eq.s32 	%p7, %r223, 0;
	@%p7 bra 	$L__BB0_14;
	ld.global.u32 	%r224, [%rd6+60];
	xor.b32  	%r348, %r348, %r224;
	ld.global.u32 	%r225, [%rd6+64];
	xor.b32  	%r347, %r347, %r225;
	ld.global.u32 	%r226, [%rd6+68];
	xor.b32  	%r346, %r346, %r226;
	ld.global.u32 	%r227, [%rd6+72];
	xor.b32  	%r345, %r345, %r227;
	ld.global.u32 	%r228, [%rd6+76];
	xor.b32  	%r344, %r344, %r228;
$L__BB0_14:
	and.b32  	%r230, %r199, 16;
	setp.eq.s32 	%p8, %r230, 0;
	@%p8 bra 	$L__BB0_16;
	ld.global.u32 	%r231, [%rd6+80];
	xor.b32  	%r348, %r348, %r231;
	ld.global.u32 	%r232, [%rd6+84];
	xor.b32  	%r347, %r347, %r232;
	ld.global.u32 	%r233, [%rd6+88];
	xor.b32  	%r346, %r346, %r233;
	ld.global.u32 	%r234, [%rd6+92];
	xor.b32  	%r345, %r345, %r234;
	ld.global.u32 	%r235, [%rd6+96];
	xor.b32  	%r344, %r344, %r235;
$L__BB0_16:
	and.b32  	%r237, %r199, 32;
	setp.eq.s32 	%p9, %r237, 0;
	@%p9 bra 	$L__BB0_18;
	ld.global.u32 	%r238, [%rd6+100];
	xor.b32  	%r348, %r348, %r238;
	ld.global.u32 	%r239, [%rd6+104];
	xor.b32  	%r347, %r347, %r239;
	ld.global.u32 	%r240, [%rd6+108];
	xor.b32  	%r346, %r346, %r240;
	ld.global.u32 	%r241, [%rd6+112];
	xor.b32  	%r345, %r345, %r241;
	ld.global.u32 	%r242, [%rd6+116];
	xor.b32  	%r344, %r344, %r242;
$L__BB0_18:
	and.b32  	%r244, %r199, 64;
	setp.eq.s32 	%p10, %r244, 0;
	@%p10 bra 	$L__BB0_20;
	ld.global.u32 	%r245, [%rd6+120];
	xor.b32  	%r348, %r348, %r245;
	ld.global.u32 	%r246, [%rd6+124];
	xor.b32  	%r347, %r347, %r246;
	ld.global.u32 	%r247, [%rd6+128];
	xor.b32  	%r346, %r346, %r247;
	ld.global.u32 	%r248, [%rd6+132];
	xor.b32  	%r345, %r345, %r248;
	ld.global.u32 	%r249, [%rd6+136];
	xor.b32  	%r344, %r344, %r249;
$L__BB0_20:
	and.b32  	%r251, %r199, 128;
	setp.eq.s32 	%p11, %r251, 0;
	@%p11 bra 	$L__BB0_22;
	ld.global.u32 	%r252, [%rd6+140];
	xor.b32  	%r348, %r348, %r252;
	ld.global.u32 	%r253, [%rd6+144];
	xor.b32  	%r347, %r347, %r253;
	ld.global.u32 	%r254, [%rd6+148];
	xor.b32  	%r346, %r346, %r254;
	ld.global.u32 	%r255, [%rd6+152];
	xor.b32  	%r345, %r345, %r255;
	ld.global.u32 	%r256, [%rd6+156];
	xor.b32  	%r344, %r344, %r256;
$L__BB0_22:
	and.b32  	%r258, %r199, 256;
	setp.eq.s32 	%p12, %r258, 0;
	@%p12 bra 	$L__BB0_24;
	ld.global.u32 	%r259, [%rd6+160];
	xor.b32  	%r348, %r348, %r259;
	ld.global.u32 	%r260, [%rd6+164];
	xor.b32  	%r347, %r347, %r260;
	ld.global.u32 	%r261, [%rd6+168];
	xor.b32  	%r346, %r346, %r261;
	ld.global.u32 	%r262, [%rd6+172];
	xor.b32  	%r345, %r345, %r262;
	ld.global.u32 	%r263, [%rd6+176];
	xor.b32  	%r344, %r344, %r263;
$L__BB0_24:
	and.b32  	%r265, %r199, 512;
	setp.eq.s32 	%p13, %r265, 0;
	@%p13 bra 	$L__BB0_26;
	ld.global.u32 	%r266, [%rd6+180];
	xor.b32  	%r348, %r348, %r266;
	ld.global.u32 	%r267, [%rd6+184];
	xor.b32  	%r347, %r347, %r267;
	ld.global.u32 	%r268, [%rd6+188];
	xor.b32  	%r346, %r346, %r268;
	ld.global.u32 	%r269, [%rd6+192];
	xor.b32  	%r345, %r345, %r269;
	ld.global.u32 	%r270, [%rd6+196];
	xor.b32  	%r344, %r344, %r270;
$L__BB0_26:
	and.b32  	%r272, %r199, 1024;
	setp.eq.s32 	%p14, %r272, 0;
	@%p14 bra 	$L__BB0_28;
	ld.global.u32 	%r273, [%rd6+200];
	xor.b32  	%r348, %r348, %r273;
	ld.global.u32 	%r274, [%rd6+204];
	xor.b32  	%r347, %r347, %r274;
	ld.global.u32 	%r275, [%rd6+208];
	xor.b32  	%r346, %r346, %r275;
	ld.global.u32 	%r276, [%rd6+212];
	xor.b32  	%r345, %r345, %r276;
	ld.global.u32 	%r277, [%rd6+216];
	xor.b32  	%r344, %r344, %r277;
$L__BB0_28:
	and.b32  	%r279, %r199, 2048;
	setp.eq.s32 	%p15, %r279, 0;
	@%p15 bra 	$L__BB0_30;
	ld.global.u32 	%r280, [%rd6+220];
	xor.b32  	%r348, %r348, %r280;
	ld.global.u32 	%r281, [%rd6+224];
	xor.b32  	%r347, %r347, %r281;
	ld.global.u32 	%r282, [%rd6+228];
	xor.b32  	%r346, %r346, %r282;
	ld.global.u32 	%r283, [%rd6+232];
	xor.b32  	%r345, %r345, %r283;
	ld.global.u32 	%r284, [%rd6+236];
	xor.b32  	%r344, %r344, %r284;
$L__BB0_30:
	and.b32  	%r286, %r199, 4096;
	setp.eq.s32 	%p16, %r286, 0;
	@%p16 bra 	$L__BB0_32;
	ld.global.u32 	%r287, [%rd6+240];
	xor.b32  	%r348, %r348, %r287;
	ld.global.u32 	%r288, [%rd6+244];
	xor.b32  	%r347, %r347, %r288;
	ld.global.u32 	%r289, [%rd6+248];
	xor.b32  	%r346, %r346, %r289;
	ld.global.u32 	%r290, [%rd6+252];
	xor.b32  	%r345, %r345, %r290;
	ld.global.u32 	%r291, [%rd6+256];
	xor.b32  	%r344, %r344, %r291;
$L__BB0_32:
	and.b32  	%r293, %r199, 8192;
	setp.eq.s32 	%p17, %r293, 0;
	@%p17 bra 	$L__BB0_34;
	ld.global.u32 	%r294, [%rd6+260];
	xor.b32  	%r348, %r348, %r294;
	ld.global.u32 	%r295, [%rd6+264];
	xor.b32  	%r347, %r347, %r295;
	ld.global.u32 	%r296, [%rd6+268];
	xor.b32  	%r346, %r346, %r296;
	ld.global.u32 	%r297, [%rd6+272];
	xor.b32  	%r345, %r345, %r297;
	ld.global.u32 	%r298, [%rd6+276];
	xor.b32  	%r344, %r344, %r298;
$L__BB0_34:
	and.b32  	%r300, %r199, 16384;
	setp.eq.s32 	%p18, %r300, 0;
	@%p18 bra 	$L__BB0_36;
	ld.global.u32 	%r301, [%rd6+280];
	xor.b32  	%r348, %r348, %r301;
	ld.global.u32 	%r302, [%rd6+284];
	xor.b32  	%r347, %r347, %r302;
	ld.global.u32 	%r303, [%rd6+288];
	xor.b32  	%r346, %r346, %r303;
	ld.global.u32 	%r304, [%rd6+292];
	xor.b32  	%r345, %r345, %r304;
	ld.global.u32 	%r305, [%rd6+296];
	xor.b32  	%r344, %r344, %r305;
$L__BB0_36:
	and.b32  	%r307, %r199, 32768;
	setp.eq.s32 	%p19, %r307, 0;
	@%p19 bra 	$L__BB0_38;
	ld.global.u32 	%r308, [%rd6+300];
	xor.b32  	%r348, %r348, %r308;
	ld.global.u32 	%r309, [%rd6+304];
	xor.b32  	%r347, %r347, %r309;
	ld.global.u32 	%r310, [%rd6+308];
	xor.b32  	%r346, %r346, %r310;
	ld.global.u32 	%r311, [%rd6+312];
	xor.b32  	%r345, %r345, %r311;
	ld.global.u32 	%r312, [%rd6+316];
	xor.b32  	%r344, %r344, %r312;
$L__BB0_38:
	add.s32 	%r343, %r343, 16;
	setp.ne.s32 	%p20, %r343, 32;
	@%p20 bra 	$L__BB0_6;
	mad.lo.s32 	%r313, %r337, -31, %r11;
	add.s32 	%r337, %r313, 1;
	setp.ne.s32 	%p21, %r337, 5;
	@%p21 bra 	$L__BB0_5;
	st.global.u32 	[%rd2+4], %r348;
	st.global.u32 	[%rd2+8], %r347;
	st.global.u32 	[%rd2+12], %r346;
	st.global.u32 	[%rd2+16], %r345;
	st.global.u32 	[%rd2+20], %r344;
	add.s32 	%r331, %r331, 1;
	setp.lt.u32 	%p22, %r331, %r2;
	@%p22 bra 	$L__BB0_4;
$L__BB0_41:
	shr.u64 	%rd7, %rd21, 2;
	add.s32 	%r330, %r330, 1;
	setp.gt.u64 	%p23, %rd21, 3;
	mov.u64 	%rd21, %rd7;
	@%p23 bra 	$L__BB0_2;
$L__BB0_42:
	cvta.to.global.u64 	%rd17, %rd8;
	mov.b32 	%r314, 0;
	st.global.v2.u32 	[%rd2+24], {%r314, %r314};
	st.global.u32 	[%rd2+32], %r314;
	mov.b64 	%rd18, 0;
	st.global.u64 	[%rd2+40], %rd18;
	shl.b64 	%rd19, %rd1, 3;
	add.s64 	%rd20, %rd17, %rd19;
	st.global.u32 	[%rd20], %r314;
	ld.global.v2.u32 	{%r315, %r316}, [%rd2];
	shr.u32 	%r317, %r316, 2;
	xor.b32  	%r318, %r317, %r316;
	ld.global.v2.u32 	{%r319, %r320}, [%rd2+8];
	ld.global.v2.u32 	{%r321, %r322}, [%rd2+16];
	st.global.v2.u32 	[%rd2+8], {%r320, %r321};
	shl.b32 	%r323, %r322, 4;
	shl.b32 	%r324, %r318, 1;
	xor.b32  	%r325, %r324, %r323;
	xor.b32  	%r326, %r325, %r318;
	xor.b32  	%r327, %r326, %r322;
	st.global.v2.u32 	[%rd2+16], {%r322, %r327};
	add.s32 	%r328, %r315, 362437;
	st.global.v2.u32 	[%rd2], {%r328, %r319};
	add.s32 	%r329, %r327, %r328;
	st.global.u32 	[%rd20+4], %r329;
	ret;

}
	// .globl	_Z7fitnessP10IndividualPf
.visible .entry _Z7fitnessP10IndividualPf(
	.param .u64 .ptr .align 1 _Z7fitnessP10IndividualPf_param_0,
	.param .u64 .ptr .align 1 _Z7fitnessP10IndividualPf_param_1
)
{
	.reg .pred 	%p<2>;
	.reg .b32 	%r<12>;
	.reg .b32 	%f<12>;
	.reg .b64 	%rd<8>;
	// demoted variable
	.shared .align 4 .b8 _ZZ7fitnessP10IndividualPfE1a[12];
	ld.param.u64 	%rd3, [_Z7fitnessP10IndividualPf_param_0];
	ld.param.u64 	%rd2, [_Z7fitnessP10IndividualPf_param_1];
	cvta.to.global.u64 	%rd4, %rd3;
	mov.u32 	%r1, %ctaid.x;
	mul.wide.u32 	%rd5, %r1, 8;
	add.s64 	%rd6, %rd4, %rd5;
	add.s64 	%rd1, %rd6, 4;
	ld.global.u32 	%r2, [%rd6+4];
	mov.u32 	%r3, %tid.x;
	mul.lo.s32 	%r4, %r3, 9;
	mov.b32 	%r5, 1023;
	shl.b32 	%r6, %r5, %r4;
	and.b32  	%r7, %r2, %r6;
	shr.u32 	%r8, %r7, %r4;
	cvt.rn.f32.u32 	%f1, %r8;
	shl.b32 	%r9, %r3, 2;
	mov.u32 	%r10, _ZZ7fitnessP10IndividualPfE1a;
	add.s32 	%r11, %r10, %r9;
	add.f32 	%f2, %f1, 0fC4000000;
	div.rn.f32 	%f3, %f2, 0f42C80000;
	st.shared.f32 	[%r11], %f3;
	bar.sync 	0;
	setp.ne.s32 	%p1, %r3, 0;
	@%p1 bra 	$L__BB1_2;
	cvta.to.global.u64 	%rd7, %rd2;
	ld.shared.f32 	%f4, [_ZZ7fitnessP10IndividualPfE1a];
	fma.rn.f32 	%f5, %f4, %f4, 0f3F800000;
	ld.shared.f32 	%f6, [_ZZ7fitnessP10IndividualPfE1a+4];
	fma.rn.f32 	%f7, %f6, %f6, %f5;
	ld.shared.f32 	%f8, [_ZZ7fitnessP10IndividualPfE1a+8];
	fma.rn.f32 	%f9, %f8, %f8, %f7;
	rcp.rn.f32 	%f10, %f9;
	st.global.f32 	[%rd1+-4], %f10;
	atom.global.add.f32 	%f11, [%rd7], %f10;
$L__BB1_2:
	ret;

}
	// .globl	_Z9reproduceP10IndividualS0_iPfP17curandStateXORWOW
.visible .entry _Z9reproduceP10IndividualS0_iPfP17curandStateXORWOW(
	.param .u64 .ptr .align 1 _Z9reproduceP10IndividualS0_iPfP17curandStateXORWOW_param_0,
	.param .u64 .ptr .align 1 _Z9reproduceP10IndividualS0_iPfP17curandStateXORWOW_param_1,
	.param .u32 _Z9reproduceP10IndividualS0_iPfP17curandStateXORWOW_param_2,
	.param .u64 .ptr .align 1 _Z9reproduceP10IndividualS0_iPfP17curandStateXORWOW_param_3,
	.param .u64 .ptr .align 1 _Z9reproduceP10IndividualS0_iPfP17curandStateXORWOW_param_4
)
{
	.reg .pred 	%p<9>;
	.reg .b32 	%r<129>;
	.reg .b32 	%f<26>;
	.reg .b64 	%rd<17>;
	.reg .b64 	%fd<2>;

	ld.param.u64 	%rd7, [_Z9reproduceP10IndividualS0_iPfP17curandStateXORWOW_param_0];
	ld.param.u64 	%rd8, [_Z9reproduceP10IndividualS0_iPfP17curandStateXORWOW_param_1];
	ld.param.u32 	%r36, [_Z9reproduceP10IndividualS0_iPfP17curandStateXORWOW_param_2];
	ld.param.u64 	%rd6, [_Z9reproduceP10IndividualS0_iPfP17curandStateXORWOW_param_3];
	ld.param.u64 	%rd9, [_Z9reproduceP10IndividualS0_iPfP17curandStateXORWOW_param_4];
	cvta.to.global.u64 	%rd1, %rd7;
	cvta.to.global.u64 	%rd2, %rd8;
	cvta.to.global.u64 	%rd10, %rd9;
	mov.u32 	%r37, %ctaid.x;
	mov.u32 	%r38, %ntid.x;
	mov.u32 	%r39, %tid.x;
	mad.lo.s32 	%r1, %r37, %r38, %r39;
	mul.wide.s32 	%rd11, %r1, 48;
	add.s64 	%rd3, %rd10, %rd11;
	setp.lt.s32 	%p1, %r36, 1;
	ld.global.v2.u32 	{%r2, %r3}, [%rd3];
	ld.global.v2.u32 	{%r7, %r6}, [%rd3+8];
	ld.global.v2.u32 	{%r10, %r11}, [%rd3+16];
	@%p1 bra 	$L__BB2_10;
	cvta.to.global.u64 	%rd12, %rd6;
	ld.global.f32 	%f23, [%rd12];
	shr.u32 	%r54, %r3, 2;
	xor.b32  	%r55, %r54, %r3;
	st.global.v2.u32 	[%rd3+8], {%r6, %r10};
	shl.b32 	%r56, %r11, 4;
	shl.b32 	%r57, %r55, 1;
	xor.b32  	%r58, %r57, %r56;
	xor.b32  	%r59, %r58, %r55;
	xor.b32  	%r125, %r59, %r11;
	st.global.v2.u32 	[%rd3+16], {%r11, %r125};
	add.s32 	%r60, %r2, 362437;
	st.global.v2.u32 	[%rd3], {%r60, %r7};
	add.s32 	%r61, %r125, %r60;
	cvt.rn.f32.u32 	%f13, %r61;
	fma.rn.f32 	%f14, %f13, 0f2F800000, 0f2F000000;
	mul.f32 	%f2, %f23, %f14;
	mov.f32 	%f22, 0f00000000;
	mov.b32 	%r119, 0;
$L__BB2_2:
	mul.wide.u32 	%rd13, %r119, 8;
	add.s64 	%rd4, %rd1, %rd13;
	ld.global.f32 	%f4, [%rd4];
	add.f32 	%f22, %f22, %f4;
	setp.geu.f32 	%p2, %f2, %f22;
	@%p2 bra 	$L__BB2_4;
	ld.global.u32 	%r126, [%rd4+4];
	sub.f32 	%f23, %f23, %f4;
	mov.u32 	%r121, %r119;
	bra.uni 	$L__BB2_5;
$L__BB2_4:
	add.s32 	%r119, %r119, 1;
	setp.ne.s32 	%p3, %r119, %r36;
	mov.b32 	%r121, -1;
	@%p3 bra 	$L__BB2_2;
$L__BB2_5:
	shr.u32 	%r65, %r7, 2;
	xor.b32  	%r66, %r65, %r7;
	st.global.v2.u32 	[%rd3+8], {%r10, %r11};
	shl.b32 	%r67, %r125, 4;
	shl.b32 	%r68, %r66, 1;
	xor.b32  	%r69, %r68, %r67;
	xor.b32  	%r70, %r69, %r66;
	xor.b32  	%r124, %r70, %r125;
	st.global.v2.u32 	[%rd3+16], {%r125, %r124};
	add.s32 	%r123, %r2, 724874;
	st.global.v2.u32 	[%rd3], {%r123, %r6};
	add.s32 	%r71, %r124, %r123;
	cvt.rn.f32.u32 	%f16, %r71;
	fma.rn.f32 	%f17, %f16, 0f2F800000, 0f2F000000;
	mul.f32 	%f8, %f23, %f17;
	mov.f32 	%f25, 0f00000000;
	mov.b32 	%r122, 0;
$L__BB2_6:
	setp.eq.s32 	%p4, %r122, %r121;
	@%p4 bra 	$L__BB2_9;
	mul.wide.u32 	%rd14, %r122, 8;
	add.s64 	%rd5, %rd1, %rd14;
	ld.global.f32 	%f18, [%rd5];
	add.f32 	%f25, %f25, %f18;
	setp.geu.f32 	%p5, %f8, %f25;
	@%p5 bra 	$L__BB2_9;
	ld.global.u32 	%r127, [%rd5+4];
	bra.uni 	$L__BB2_11;
$L__BB2_9:
	add.s32 	%r122, %r122, 1;
	setp.eq.s32 	%p6, %r122, %r36;
	@%p6 bra 	$L__BB2_11;
	bra.uni 	$L__BB2_6;
$L__BB2_10:
	shr.u32 	%r41, %r3, 2;
	xor.b32  	%r42, %r41, %r3;
	shl.b32 	%r43, %r11, 4;
	shl.b32 	%r44, %r42, 1;
	xor.b32  	%r45, %r44, %r43;
	xor.b32  	%r46, %r45, %r42;
	xor.b32  	%r125, %r46, %r11;
	shr.u32 	%r47, %r7, 2;
	xor.b32  	%r48, %r47, %r7;
	shl.b32 	%r49, %r125, 4;
	shl.b32 	%r50, %r48, 1;
	xor.b32  	%r51, %r50, %r49;
	xor.b32  	%r52, %r51, %r48;
	xor.b32  	%r124, %r52, %r125;
	add.s32 	%r123, %r2, 724874;
$L__BB2_11:
	shr.u32 	%r73, %r6, 2;
	xor.b32  	%r74, %r73, %r6;
	shl.b32 	%r75, %r124, 4;
	shl.b32 	%r76, %r74, 1;
	xor.b32  	%r77, %r76, %r75;
	xor.b32  	%r78, %r77, %r74;
	xor.b32  	%r31, %r78, %r124;
	add.s32 	%r79, %r123, %r31;
	add.s32 	%r80, %r79, 362437;
	shr.u32 	%r81, %r80, 2;
	mul.hi.u32 	%r82, %r81, 613566757;
	mul.lo.s32 	%r83, %r82, 28;
	sub.s32 	%r84, %r80, %r83;
	mov.b32 	%r85, -1;
	shl.b32 	%r86, %r85, %r84;
	sub.s32 	%r87, 32, %r84;
	shr.u32 	%r88, %r85, %r87;
	and.b32  	%r89, %r86, %r126;
	and.b32  	%r90, %r88, %r127;
	add.s32 	%r128, %r90, %r89;
	shr.u32 	%r91, %r10, 2;
	xor.b32  	%r92, %r91, %r10;
	st.global.v2.u32 	[%rd3+8], {%r125, %r124};
	shl.b32 	%r93, %r31, 4;
	shl.b32 	%r94, %r92, 1;
	xor.b32  	%r95, %r94, %r93;
	xor.b32  	%r96, %r95, %r92;
	xor.b32  	%r33, %r96, %r31;
	st.global.v2.u32 	[%rd3+16], {%r31, %r33};
	add.s32 	%r97, %r123, 724874;
	st.global.v2.u32 	[%rd3], {%r97, %r11};
	add.s32 	%r98, %r33, %r97;
	cvt.rn.f32.u32 	%f19, %r98;
	fma.rn.f32 	%f20, %f19, 0f2F800000, 0f2F000000;
	cvt.f64.f32 	%fd1, %f20;
	setp.geu.f64 	%p7, %fd1, 0d3FA999999999999A;
	@%p7 bra 	$L__BB2_13;
	shr.u32 	%r99, %r11, 2;
	xor.b32  	%r100, %r99, %r11;
	st.global.v2.u32 	[%rd3+8], {%r124, %r31};
	shl.b32 	%r101, %r33, 4;
	shl.b32 	%r102, %r100, 1;
	xor.b32  	%r103, %r102, %r101;
	xor.b32  	%r104, %r103, %r100;
	xor.b32  	%r105, %r104, %r33;
	st.global.v2.u32 	[%rd3+16], {%r33, %r105};
	add.s32 	%r106, %r123, 1087311;
	st.global.v2.u32 	[%rd3], {%r106, %r125};
	add.s32 	%r107, %r105, %r106;
	mul.hi.u32 	%r108, %r107, 795364315;
	sub.s32 	%r109, %r107, %r108;
	shr.u32 	%r110, %r109, 1;
	add.s32 	%r111, %r110, %r108;
	shr.u32 	%r112, %r111, 4;
	mul.lo.s32 	%r113, %r112, 27;
	sub.s32 	%r114, %r107, %r113;
	mov.b32 	%r115, 1;
	shl.b32 	%r116, %r115, %r114;
	xor.b32  	%r128, %r116, %r128;
$L__BB2_13:
	mul.wide.s32 	%rd15, %r1, 8;
	add.s64 	%rd16, %rd2, %rd15;
	mov.b32 	%r117, 0;
	st.global.u32 	[%rd16], %r117;
	st.global.u32 	[%rd16+4], %r128;
	setp.ne.s32 	%p8, %r1, 0;
	@%p8 bra 	$L__BB2_15;
	ld.global.f32 	%f21, [%rd1];
	ld.global.u32 	%r118, [%rd1+4];
	st.global.f32 	[%rd2], %f21;
	st.global.u32 	[%rd2+4], %r118;
$L__BB2_15:
	ret;

}
	// .globl	_ZN3cub18CUB_300001_SM_10006detail11EmptyKernelIvEEvv
.visible .entry _ZN3cub18CUB_300001_SM_10006detail11EmptyKernelIvEEvv()
{


	ret;

}
	// .globl	_ZN3cub18CUB_300001_SM_10006detail10merge_sort30DeviceMergeSortBlockSortKernelINS2_10policy_hubIN6thrust24THRUST_300001_SM_1000_NS10device_ptrI10IndividualEEE9Policy600ES9_PNS0_8NullTypeES9_SD_jN4cuda3std3__44lessIS8_EES8_SC_EEvbT0_T1_T2_T3_T4_PT6_PT7_T5_NS1_7vsmem_tE
.visible .entry _ZN3cub18CUB_300001_SM_10006detail10merge_sort30DeviceMergeSortBlockSortKernelINS2_10policy_hubIN6thrust24THRUST_300001_SM_1000_NS10device_ptrI10IndividualEEE9Policy600ES9_PNS0_8NullTypeES9_SD_jN4cuda3std3__44lessIS8_EES8_SC_EEvbT0_T1_T2_T3_T4_PT6_PT7_T5_NS1_7vsmem_tE(
	.param .u8 _ZN3cub18CUB_300001_SM_10006detail10merge_sort30DeviceMergeSortBlockSortKernelINS2_10policy_hubIN6thrust24THRUST_300001_SM_1000_NS10device_ptrI10IndividualEEE9Policy600ES9_PNS0_8NullTypeES9_SD_jN4cuda3std3__44lessIS8_EES8_SC_EEvbT0_T1_T2_T3_T4_PT6_PT7_T5_NS1_7vsmem_tE_param_0,
	.param .align 8 .b8 _ZN3cub18CUB_300001_SM_10006detail10merge_sort30DeviceMergeSortBlockSortKernelINS2_10policy_hubIN6thrust24THRUST_300001_SM_1000_NS10device_ptrI10IndividualEEE9Policy600ES9_PNS0_8NullTypeES9_SD_jN4cuda3std3__44lessIS8_EES8_SC_EEvbT0_T1_T2_T3_T4_PT6_PT7_T5_NS1_7vsmem_tE_param_1[8],
	.param .u64 .ptr .align 1 _ZN3cub18CUB_300001_SM_10006detail10merge_sort30DeviceMergeSortBlockSortKernelINS2_10policy_hubIN6thrust24THRUST_300001_SM_1000_NS10device_ptrI10IndividualEEE9Policy600ES9_PNS0_8NullTypeES9_SD_jN4cuda3std3__44lessIS8_EES8_SC_EEvbT0_T1_T2_T3_T4_PT6_PT7_T5_NS1_7vsmem_tE_param_2,
	.param .align 8 .b8 _ZN3cub18CUB_300001_SM_10006detail10merge_sort30DeviceMergeSortBlockSortKernelINS2_10policy_hubIN6thrust24THRUST_300001_SM_1000_NS10device_ptrI10IndividualEEE9Policy600ES9_PNS0_8NullTypeES9_SD_jN4cuda3std3__44lessIS8_EES8_SC_EEvbT0_T1_T2_T3_T4_PT6_PT7_T5_NS1_7vsmem_tE_param_3[8],
	.param .u64 .ptr .align 1 _ZN3cub18CUB_300001_SM_10006detail10merge_sort30DeviceMergeSortBlockSortKernelINS2_10policy_hubIN6thrust24THRUST_300001_SM_1000_NS10device_ptrI10IndividualEEE9Policy600ES9_PNS0_8NullTypeES9_SD_jN4cuda3std3__44lessIS8_EES8_SC_EEvbT0_T1_T2_T3_T4_PT6_PT7_T5_NS1_7vsmem_tE_param_4,
	.param .u32 _ZN3cub18CUB_300001_SM_10006detail10merge_sort30DeviceMergeSortBlockSortKernelINS2_10policy_hubIN6thrust24THRUST_300001_SM_1000_NS10device_ptrI10IndividualEEE9Policy600ES9_PNS0_8NullTypeES9_SD_jN4cuda3std3__44lessIS8_EES8_SC_EEvbT0_T1_T2_T3_T4_PT6_PT7_T5_NS1_7vsmem_tE_param_5,
	.param .u64 .ptr .align 1 _ZN3cub18CUB_300001_SM_10006detail10merge_sort30DeviceMergeSortBlockSortKernelINS2_10policy_hubIN6thrust24THRUST_300001_SM_1000_NS10device_ptrI10IndividualEEE9Policy600ES9_PNS0_8NullTypeES9_SD_jN4cuda3std3__44lessIS8_EES8_SC_EEvbT0_T1_T2_T3_T4_PT6_PT7_T5_NS1_7vsmem_tE_param_6,
	.param .u64 .ptr .align 1 _ZN3cub18CUB_300001_SM_10006detail10merge_sort30DeviceMergeSortBlockSortKernelINS2_10policy_hubIN6thrust24THRUST_300001_SM_1000_NS10device_ptrI10IndividualEEE9Policy600ES9_PNS0_8NullTypeES9_SD_jN4cuda3std3__44lessIS8_EES8_SC_EEvbT0_T1_T2_T3_T4_PT6_PT7_T5_NS1_7vsmem_tE_param_7,
	.param .align 1 .b8 _ZN3cub18CUB_300001_SM_10006detail10merge_sort30DeviceMergeSortBlockSortKernelINS2_10policy_hubIN6thrust24THRUST_300001_SM_1000_NS10device_ptrI10IndividualEEE9Policy600ES9_PNS0_8NullTypeES9_SD_jN4cuda3std3__44lessIS8_EES8_SC_EEvbT0_T1_T2_T3_T4_PT6_PT7_T5_NS1_7vsmem_tE_param_8[1],
	.param .align 8 .b8 _ZN3cub18CUB_300001_SM_10006detail10merge_sort30DeviceMergeSortBlockSortKernelINS2_10policy_hubIN6thrust24THRUST_300001_SM_1000_NS10device_ptrI10IndividualEEE9Policy600ES9_PNS0_8NullTypeES9_SD_jN4cuda3std3__44lessIS8_EES8_SC_EEvbT0_T1_T2_T3_T4_PT6_PT7_T5_NS1_7vsmem_tE_param_9[8]
)
.maxntid 256
{
	.reg .pred 	%p<236>;
	.reg .b16 	%rs<4>;
	.reg .b32 	%r<1113>;
	.reg .b32 	%f<443>;
	.reg .b64 	%rd<36>;
	// demoted variable
	.shared .align 16 .b8 _ZZN3cub18CUB_300001_SM_10006detail10merge_sort30DeviceMergeSortBlockSortKernelINS2_10policy_hubIN6thrust24THRUST_300001_SM_1000_NS10device_ptrI10IndividualEEE9Policy600ES9_PNS0_8NullTypeES9_SD_jN4cuda3std3__44lessIS8_EES8_SC_EEvbT0_T1_T2_T3_T4_PT6_PT7_T5_NS1_7vsmem_tEE19static_temp_storage[16912];
	ld.param.u64 	%rd8, [_ZN3cub18CUB_300001_SM_10006detail10merge_sort30DeviceMergeSortBlockSortKernelINS2_10policy_hubIN6thrust24THRUST_300001_SM_1000_NS10device_ptrI10IndividualEEE9Policy600ES9_PNS0_8NullTypeES9_SD_jN4cuda3std3__44lessIS8_EES8_SC_EEvbT0_T1_T2_T3_T4_PT6_PT7_T5_NS1_7vsmem_tE_param_3];
	ld.param.u64 	%rd9, [_ZN3cub18CUB_300001_SM_10006detail10merge_sort30DeviceMergeSortBlockSortKernelINS2_10policy_hubIN6thrust24THRUST_300001_SM_1000_NS10device_ptrI10IndividualEEE9Policy600ES9_PNS0_8NullTypeES9_SD_jN4cuda3std3__44lessIS8_EES8_SC_EEvbT0_T1_T2_T3_T4_PT6_PT7_T5_NS1_7vsmem_tE_param_1];
	ld.param.u32 	%r416, [_ZN3cub18CUB_300001_SM_10006detail10merge_sort30DeviceMergeSortBlockSortKernelINS2_10policy_hubIN6thrust24THRUST_300001_SM_1000_NS10device_ptrI10IndividualEEE9Policy600ES9_PNS0_8NullTypeES9_SD_jN4cuda3std3__44lessIS8_EES8_SC_EEvbT0_T1_T2_T3_T4_PT6_PT7_T5_NS1_7vsmem_tE_param_5];
	cvta.to.global.u64 	%rd1, %rd9;
	cvta.to.global.u64 	%rd2, %rd8;
	mov.u32 	%r417, %ctaid.x;
	mov.u32 	%r418, %nctaid.x;
	shl.b32 	%r1, %r417, 11;
	add.s32 	%r419, %r418, -1;
	setp.ge.u32 	%p33, %r417, %r419;
	@%p33 bra 	$L__BB4_102;
	// begin inline asm
	griddepcontrol.wait;
	// end inline asm
	cvt.u64.u32 	%rd22, %r1;
	mov.u32 	%r2, %tid.x;
	and.b32  	%r3, %r2, 31;
	shl.b32 	%r673, %r2, 3;
	and.b32  	%r4, %r673, 7936;
	or.b32  	%r674, %r4, %r3;
	cvt.u64.u32 	%rd23, %r674;
	add.s64 	%rd3, %rd23, %rd22;
	shl.b64 	%rd24, %rd3, 3;
	add.s64 	%rd25, %rd1, %rd24;
	ld.global.u32 	%r675, [%rd25];
	ld.global.u32 	%r676, [%rd25+4];
	ld.global.u32 	%r677, [%rd25+256];
	ld.global.u32 	%r678, [%rd25+260];
	ld.global.u32 	%r679, [%rd25+512];
	ld.global.u32 	%r680, [%rd25+516];
	ld.global.u32 	%r681, [%rd25+768];
	ld.global.u32 	%r682, [%rd25+772];
	ld.global.u32 	%r683, [%rd25+1024];
	ld.global.u32 	%r684, [%rd25+1028];
	ld.global.u32 	%r685, [%rd25+1280];
	ld.global.u32 	%r686, [%rd25+1284];
	ld.global.u32 	%r687, [%rd25+1536];
	ld.global.u32 	%r688, [%rd25+1540];
	ld.global.u32 	%r689, [%rd25+1792];
	ld.global.u32 	%r690, [%rd25+1796];
	// begin inline asm
	mov.u32 %r672, %laneid;
	// end inline asm
	add.s32 	%r691, %r672, %r4;
	shr.s32 	%r692, %r691, 5;
	add.s32 	%r693, %r692, %r691;
	shl.b32 	%r694, %r693, 3;
	mov.u32 	%r695, _ZZN3cub18CUB_300001_SM_10006detail10merge_sort30DeviceMergeSortBlockSortKernelINS2_10policy_hubIN6thrust24THRUST_300001_SM_1000_NS10device_ptrI10IndividualEEE9Policy600ES9_PNS0_8NullTypeES9_SD_jN4cuda3std3__44lessIS8_EES8_SC_EEvbT0_T1_T2_T3_T4_PT6_PT7_T5_NS1_7vsmem_tEE19static_temp_storage;
	add.s32 	%r5, %r695, %r694;
	st.shared.v2.u32 	[%r5], {%r675, %r676};
	add.s32 	%r696, %r691, 32;
	shr.s32 	%r697, %r696, 5;
	add.s32 	%r698, %r697, %r691;
	shl.b32 	%r699, %r698, 3;
	add.s32 	%r6, %r695, %r699;
	st.shared.v2.u32 	[%r6+256], {%r677, %r678};
	add.s32 	%r700, %r691, 64;
	shr.s32 	%r701, %r700, 5;
	add.s32 	%r702, %r701, %r691;
	shl.b32 	%r703, %r702, 3;
	add.s32 	%r7, %r695, %r703;
	st.shared.v2.u32 	[%r7+512], {%r679, %r680};
	add.s32 	%r704, %r691, 96;
	shr.s32 	%r705, %r704, 5;
	add.s32 	%r706, %r705, %r691;
	shl.b32 	%r707, %r706, 3;
	add.s32 	%r8, %r695, %r707;
	st.shared.v2.u32 	[%r8+768], {%r681, %r682};
	add.s32 	%r708, %r691, 128;
	shr.s32 	%r709, %r708, 5;
	add.s32 	%r710, %r709, %r691;
	shl.b32 	%r711, %r710, 3;
	add.s32 	%r9, %r695, %r711;
	st.shared.v2.u32 	[%r9+1024], {%r683, %r684};
	add.s32 	%r712, %r691, 160;
	shr.s32 	%r713, %r712, 5;
	add.s32 	%r714, %r713, %r691;
	shl.b32 	%r715, %r714, 3;
	add.s32 	%r10, %r695, %r715;
	st.shared.v2.u32 	[%r10+1280], {%r685, %r686};
	add.s32 	%r716, %r691, 192;
	shr.s32 	%r717, %r716, 5;
	add.s32 	%r718, %r717, %r691;
	shl.b32 	%r719, %r718, 3;
	add.s32 	%r11, %r695, %r719;
	st.shared.v2.u32 	[%r11+1536], {%r687, %r688};
	add.s32 	%r720, %r691, 224;
	shr.s32 	%r721, %r720, 5;
	add.s32 	%r722, %r721, %r691;
	shl.b32 	%r723, %r722, 3;
	add.s32 	%r12, %r695, %r723;
	st.shared.v2.u32 	[%r12+1792], {%r689, %r690};
	bar.warp.sync 	-1;
	mad.lo.s32 	%r724, %r672, 7, %r691;
	shr.s32 	%r725, %r724, 5;
	add.s32 	%r726, %r725, %r724;
	shl.b32 	%r727, %r726, 3;
	add.s32 	%r13, %r695, %r727;
	ld.shared.v2.u32 	{%r728, %r938}, [%r13];
	mov.b32 	%f276, %r728;
	add.s32 	%r729, %r724, 1;
	shr.s32 	%r730, %r729, 5;
	add.s32 	%r731, %r730, %r724;
	shl.b32 	%r732, %r731, 3;
	add.s32 	%r15, %r695, %r732;
	ld.shared.v2.u32 	{%r733, %r16}, [%r15+8];
	mov.b32 	%f2, %r733;
	add.s32 	%r734, %r724, 2;
	shr.s32 	%r735, %r734, 5;
	add.s32 	%r736, %r735, %r724;
	shl.b32 	%r737, %r736, 3;
	add.s32 	%r17, %r695, %r737;
	ld.shared.v2.u32 	{%r738, %r926}, [%r17+16];
	mov.b32 	%f264, %r738;
	add.s32 	%r739, %r724, 3;
	shr.s32 	%r740, %r739, 5;
	add.s32 	%r741, %r740, %r724;
	shl.b32 	%r742, %r741, 3;
	add.s32 	%r19, %r695, %r742;
	ld.shared.v2.u32 	{%r743, %r20}, [%r19+24];
	mov.b32 	%f4, %r743;
	add.s32 	%r744, %r724, 4;
	shr.s32 	%r745, %r744, 5;
	add.s32 	%r746, %r745, %r724;
	shl.b32 	%r747, %r746, 3;
	add.s32 	%r21, %r695, %r747;
	ld.shared.v2.u32 	{%r748, %r928}, [%r21+32];
	mov.b32 	%f266, %r748;
	add.s32 	%r749, %r724, 5;
	shr.s32 	%r750, %r749, 5;
	add.s32 	%r751, %r750, %r724;
	shl.b32 	%r752, %r751, 3;
	add.s32 	%r23, %r695, %r752;
	ld.shared.v2.u32 	{%r753, %r24}, [%r23+40];
	mov.b32 	%f6, %r753;
	add.s32 	%r754, %r724, 6;
	shr.s32 	%r755, %r754, 5;
	add.s32 	%r756, %r755, %r724;
	shl.b32 	%r757, %r756, 3;
	add.s32 	%r25, %r695, %r757;
	ld.shared.v2.u32 	{%r758, %r930}, [%r25+48];
	mov.b32 	%f268, %r758;
	add.s32 	%r759, %r724, 7;
	shr.s32 	%r760, %r759, 5;
	add.s32 	%r761, %r760, %r724;
	shl.b32 	%r762, %r761, 3;
	add.s32 	%r27, %r695, %r762;
	ld.shared.v2.u32 	{%r763, %r28}, [%r27+56];
	mov.b32 	%f8, %r763;
	bar.sync 	0;
	// begin inline asm
	griddepcontrol.launch_dependents;
	// end inline asm
	setp.leu.f32 	%p147, %f2, %f276;
	mov.u32 	%r932, %r16;
	mov.f32 	%f270, %f2;
	@%p147 bra 	$L__BB4_3;
	mov.u32 	%r932, %r938;
	mov.f32 	%f270, %f276;
	mov.u32 	%r938, %r16;
	mov.f32 	%f276, %f2;
$L__BB4_3:
	setp.leu.f32 	%p148, %f4, %f264;
	mov.u32 	%r934, %r20;
	mov.f32 	%f272, %f4;
	@%p148 bra 	$L__BB4_5;
	mov.u32 	%r934, %r926;
	mov.f32 	%f272, %f264;
	mov.u32 	%r926, %r20;
	mov.f32 	%f264, %f4;
$L__BB4_5:
	setp.leu.f32 	%p149, %f6, %f266;
	mov.u32 	%r936, %r24;
	mov.f32 	%f274, %f6;
	@%p149 bra 	$L__BB4_7;
	mov.u32 	%r936, %r928;
	mov.f32 	%f274, %f266;
	mov.u32 	%r928, %r24;
	mov.f32 	%f266, %f6;
$L__BB4_7:
	setp.leu.f32 	%p150, %f8, %f268;
	mov.u32 	%r929, %r28;
	mov.f32 	%f267, %f8;
	@%p150 bra 	$L__BB4_9;
	mov.u32 	%r929, %r930;
	mov.f32 	%f267, %f268;
	mov.u32 	%r930, %r28;
	mov.f32 	%f268, %f8;
$L__BB4_9:
	setp.leu.f32 	%p151, %f264, %f270;
	mov.u32 	%r940, %r926;
	mov.f32 	%f278, %f264;
	@%p151 bra 	$L__BB4_11;
	mov.u32 	%r940, %r932;
	mov.f32 	%f278, %f270;
	mov.u32 	%r932, %r926;
	mov.f32 	%f270, %f264;
$L__BB4_11:
	setp.leu.f32 	%p152, %f266, %f272;
	mov.u32 	%r942, %r928;
	mov.f32 	%f280, %f266;
	@%p152 bra 	$L__BB4_13;
	mov.u32 	%r942, %r934;
	mov.f32 	%f280, %f272;
	mov.u32 	%r934, %r928;
	mov.f32 	%f272, %f266;
$L__BB4_13:
	setp.leu.f32 	%p153, %f268, %f274;
	mov.u32 	%r944, %r930;
	mov.f32 	%f282, %f268;
	@%p153 bra 	$L__BB4_15;
	mov.u32 	%r944, %r936;
	mov.f32 	%f282, %f274;
	mov.u32 	%r936, %r930;
	mov.f32 	%f274, %f268;
$L__BB4_15:
	setp.leu.f32 	%p154, %f270, %f276;
	mov.u32 	%r946, %r932;
	mov.f32 	%f284, %f270;
	@%p154 bra 	$L__BB4_17;
	mov.u32 	%r946, %r938;
	mov.f32 	%f284, %f276;
	mov.u32 	%r938, %r932;
	mov.f32 	%f276, %f270;
$L__BB4_17:
	setp.leu.f32 	%p155, %f272, %f278;
	mov.u32 	%r948, %r934;
	mov.f32 	%f286, %f272;
	@%p155 bra 	$L__BB4_19;
	mov.u32 	%r948, %r940;
	mov.f32 	%f286, %f278;
	mov.u32 	%r940, %r934;
	mov.f32 	%f278, %f272;
$L__BB4_19:
	setp.leu.f32 	%p156, %f274, %f280;
	mov.u32 	%r950, %r936;
	mov.f32 	%f288, %f274;
	@%p156 bra 	$L__BB4_21;
	mov.u32 	%r950, %r942;
	mov.f32 	%f288, %f280;
	mov.u32 	%r942, %r936;
	mov.f32 	%f280, %f274;
$L__BB4_21:
	setp.leu.f32 	%p157, %f267, %f282;
	mov.u32 	%r943, %r929;
	mov.f32 	%f281, %f267;
	@%p157 bra 	$L__BB4_23;
	mov.u32 	%r943, %r944;
	mov.f32 	%f281, %f282;
	mov.u32 	%r944, %r929;
	mov.f32 	%f282, %f267;
$L__BB4_23:
	setp.leu.f32 	%p158, %f278, %f284;
	mov.u32 	%r954, %r940;
	mov.f32 	%f292, %f278;
	@%p158 bra 	$L__BB4_25;
	mov.u32 	%r954, %r946;
	mov.f32 	%f292, %f284;
	mov.u32 	%r946, %r940;
	mov.f32 	%f284, %f278;
$L__BB4_25:
	setp.leu.f32 	%p159, %f280, %f286;
	mov.u32 	%r956, %r942;
	mov.f32 	%f294, %f280;
	@%p159 bra 	$L__BB4_27;
	mov.u32 	%r956, %r948;
	mov.f32 	%f294, %f286;
	mov.u32 	%r948, %r942;
	mov.f32 	%f286, %f280;
$L__BB4_27:
	setp.leu.f32 	%p160, %f282, %f288;
	mov.u32 	%r958, %r944;
	mov.f32 	%f296, %f282;
	@%p160 bra 	$L__BB4_29;
	mov.u32 	%r958, %r950;
	mov.f32 	%f296, %f288;
	mov.u32 	%r950, %r944;
	mov.f32 	%f288, %f282;
$L__BB4_29:
	setp.leu.f32 	%p161, %f284, %f276;
	mov.u32 	%r960, %r946;
	mov.f32 	%f298, %f284;
	@%p161 bra 	$L__BB4_31;
	mov.u32 	%r960, %r938;
	mov.f32 	%f298, %f276;
	mov.u32 	%r938, %r946;
	mov.f32 	%f276, %f284;
$L__BB4_31:
	setp.leu.f32 	%p162, %f286, %f292;
	mov.u32 	%r962, %r948;
	mov.f32 	%f300, %f286;
	@%p162 bra 	$L__BB4_33;
	mov.u32 	%r962, %r954;
	mov.f32 	%f300, %f292;
	mov.u32 	%r954, %r948;
	mov.f32 	%f292, %f286;
$L__BB4_33:
	setp.leu.f32 	%p163, %f288, %f294;
	mov.u32 	%r964, %r950;
	mov.f32 	%f302, %f288;
	@%p163 bra 	$L__BB4_35;
	mov.u32 	%r964, %r956;
	mov.f32 	%f302, %f294;
	mov.u32 	%r956, %r950;
	mov.f32 	%f294, %f288;
$L__BB4_35:
	setp.leu.f32 	%p164, %f281, %f296;
	mov.u32 	%r957, %r943;
	mov.f32 	%f295, %f281;
	@%p164 bra 	$L__BB4_37;
	mov.u32 	%r957, %r958;
	mov.f32 	%f295, %f296;
	mov.u32 	%r958, %r943;
	mov.f32 	%f296, %f281;
$L__BB4_37:
	setp.leu.f32 	%p165, %f292, %f298;
	mov.u32 	%r968, %r954;
	mov.f32 	%f306, %f292;
	@%p165 bra 	$L__BB4_39;
	mov.u32 	%r968, %r960;
	mov.f32 	%f306, %f298;
	mov.u32 	%r960, %r954;
	mov.f32 	%f298, %f292;
$L__BB4_39:
	setp.leu.f32 	%p166, %f294, %f300;
	mov.u32 	%r970, %r956;
	mov.f32 	%f308, %f294;
	@%p166 bra 	$L__BB4_41;
	mov.u32 	%r970, %r962;
	mov.f32 	%f308, %f300;
	mov.u32 	%r962, %r956;
	mov.f32 	%f300, %f294;
$L__BB4_41:
	setp.leu.f32 	%p167, %f296, %f302;
	mov.u32 	%r972, %r958;
	mov.f32 	%f310, %f296;
	@%p167 bra 	$L__BB4_43;
	mov.u32 	%r972, %r964;
	mov.f32 	%f310, %f302;
	mov.u32 	%r964, %r958;
	mov.f32 	%f302, %f296;
$L__BB4_43:
	setp.leu.f32 	%p168, %f298, %f276;
	mov.u32 	%r974, %r960;
	mov.f32 	%f312, %f298;
	@%p168 bra 	$L__BB4_45;
	mov.u32 	%r974, %r938;
	mov.f32 	%f312, %f276;
	mov.u32 	%r938, %r960;
	mov.f32 	%f276, %f298;
$L__BB4_45:
	setp.leu.f32 	%p169, %f300, %f306;
	mov.u32 	%r976, %r962;
	mov.f32 	%f314, %f300;
	@%p169 bra 	$L__BB4_47;
	mov.u32 	%r976, %r968;
	mov.f32 	%f314, %f306;
	mov.u32 	%r968, %r962;
	mov.f32 	%f306, %f300;
$L__BB4_47:
	setp.leu.f32 	%p170, %f302, %f308;
	mov.u32 	%r978, %r964;
	mov.f32 	%f316, %f302;
	@%p170 bra 	$L__BB4_49;
	mov.u32 	%r978, %r970;
	mov.f32 	%f316, %f308;
	mov.u32 	%r970, %r964;
	mov.f32 	%f308, %f302;
$L__BB4_49:
	setp.leu.f32 	%p171, %f295, %f310;
	mov.u32 	%r979, %r957;
	mov.f32 	%f317, %f295;
	@%p171 bra 	$L__BB4_51;
	mov.u32 	%r979, %r972;
	mov.f32 	%f317, %f310;
	mov.u32 	%r972, %r957;
	mov.f32 	%f310, %f295;
$L__BB4_51:
	setp.leu.f32 	%p172, %f306, %f312;
	mov.u32 	%r984, %r968;
	mov.f32 	%f322, %f306;
	@%p172 bra 	$L__BB4_53;
	mov.u32 	%r984, %r974;
	mov.f32 	%f322, %f312;
	mov.u32 	%r974, %r968;
	mov.f32 	%f312, %f306;
$L__BB4_53:
	setp.leu.f32 	%p173, %f308, %f314;
	mov.u32 	%r982, %r970;
	mov.f32 	%f320, %f308;
	@%p173 bra 	$L__BB4_55;
	mov.u32 	%r982, %r976;
	mov.f32 	%f320, %f314;
	mov.u32 	%r976, %r970;
	mov.f32 	%f314, %f308;
$L__BB4_55:
	setp.leu.f32 	%p174, %f310, %f316;
	mov.u32 	%r980, %r972;
	mov.f32 	%f318, %f310;
	@%p174 bra 	$L__BB4_57;
	mov.u32 	%r980, %r978;
	mov.f32 	%f318, %f316;
	mov.u32 	%r978, %r972;
	mov.f32 	%f316, %f310;
$L__BB4_57:
	mov.b32 	%r987, 2;
	shl.b32 	%r768, %r2, 6;
	mov.u32 	%r769, _ZZN3cub18CUB_300001_SM_10006detail10merge_sort30DeviceMergeSortBlockSortKernelINS2_10policy_hubIN6thrust24THRUST_300001_SM_1000_NS10device_ptrI10IndividualEEE9Policy600ES9_PNS0_8NullTypeES9_SD_jN4cuda3std3__44lessIS8_EES8_SC_EEvbT0_T1_T2_T3_T4_PT6_PT7_T5_NS1_7vsmem_tEE19static_temp_storage;
	add.s32 	%r770, %r769, %r768;
$L__BB4_58:
	bar.sync 	0;
	add.s32 	%r765, %r987, -1;
	mov.b32 	%r766, %f276;
	mov.b32 	%r767, %f312;
	st.shared.v4.u32 	[%r770], {%r766, %r938, %r767, %r974};
	mov.b32 	%r771, %f322;
	mov.b32 	%r772, %f314;
	st.shared.v4.u32 	[%r770+16], {%r771, %r984, %r772, %r976};
	mov.b32 	%r773, %f320;
	mov.b32 	%r774, %f316;
	st.shared.v4.u32 	[%r770+32], {%r773, %r982, %r774, %r978};
	mov.b32 	%r775, %f318;
	mov.b32 	%r776, %f317;
	st.shared.v4.u32 	[%r770+48], {%r775, %r980, %r776, %r979};
	bar.sync 	0;
	neg.s32 	%r777, %r987;
	and.b32  	%r778, %r2, %r777;
	shl.b32 	%r779, %r778, 3;
	shl.b32 	%r780, %r987, 2;
	and.b32  	%r781, %r765, %r2;
	shl.b32 	%r782, %r781, 3;
	min.u32 	%r94, %r782, 2048;
	min.u32 	%r95, %r779, 2048;
	add.s32 	%r783, %r95, %r780;
	min.u32 	%r96, %r783, 2048;
	add.s32 	%r784, %r96, %r780;
	min.u32 	%r97, %r784, 2048;
	sub.s32 	%r785, %r96, %r95;
	sub.s32 	%r786, %r97, %r96;
	setp.lt.s32 	%p175, %r94, %r786;
	sub.s32 	%r787, %r94, %r786;
	selp.b32 	%r990, 0, %r787, %p175;
	min.s32 	%r988, %r785, %r94;
	setp.ge.s32 	%p176, %r990, %r988;
	@%p176 bra 	$L__BB4_61;
	add.s32 	%r100, %r96, %r94;
$L__BB4_60:
	sub.s32 	%r788, %r988, %r990;
	shr.u32 	%r789, %r788, 31;
	add.s32 	%r790, %r788, %r789;
	shr.s32 	%r791, %r790, 1;
	add.s32 	%r792, %r791, %r990;
	add.s32 	%r793, %r792, %r95;
	shl.b32 	%r794, %r793, 3;
	mov.u32 	%r795, _ZZN3cub18CUB_300001_SM_10006detail10merge_sort30DeviceMergeSortBlockSortKernelINS2_10policy_hubIN6thrust24THRUST_300001_SM_1000_NS10device_ptrI10IndividualEEE9Policy600ES9_PNS0_8NullTypeES9_SD_jN4cuda3std3__44lessIS8_EES8_SC_EEvbT0_T1_T2_T3_T4_PT6_PT7_T5_NS1_7vsmem_tEE19static_temp_storage;
	add.s32 	%r796, %r795, %r794;
	ld.shared.f32 	%f259, [%r796];
	not.b32 	%r797, %r792;
	add.s32 	%r798, %r100, %r797;
	shl.b32 	%r799, %r798, 3;
	add.s32 	%r800, %r795, %r799;
	ld.shared.f32 	%f260, [%r800];
	setp.leu.f32 	%p177, %f260, %f259;
	add.s32 	%r801, %r792, 1;
	selp.b32 	%r990, %r801, %r990, %p177;
	selp.b32 	%r988, %r988, %r792, %p177;
	setp.lt.s32 	%p178, %r990, %r988;
	@%p178 bra 	$L__BB4_60;
$L__BB4_61:
	add.s32 	%r106, %r990, %r95;
	add.s32 	%r802, %r96, %r94;
	sub.s32 	%r107, %r802, %r990;
	shl.b32 	%r803, %r106, 3;
	mov.u32 	%r804, _ZZN3cub18CUB_300001_SM_10006detail10merge_sort30DeviceMergeSortBlockSortKernelINS2_10policy_hubIN6thrust24THRUST_300001_SM_1000_NS10device_ptrI10IndividualEEE9Policy600ES9_PNS0_8NullTypeES9_SD_jN4cuda3std3__44lessIS8_EES8_SC_EEvbT0_T1_T2_T3_T4_PT6_PT7_T5_NS1_7vsmem_tEE19static_temp_storage;
	add.s32 	%r108, %r804, %r803;
	ld.shared.v2.u32 	{%r805, %r994}, [%r108];
	mov.b32 	%f328, %r805;
	shl.b32 	%r806, %r107, 3;
	add.s32 	%r110, %r804, %r806;
	ld.shared.v2.u32 	{%r807, %r991}, [%r110];
	mov.b32 	%f325, %r807;
	setp.ge.s32 	%p180, %r107, %r97;
	mov.pred 	%p220, 0;
	@%p180 bra 	$L__BB4_63;
	setp.ge.s32 	%p181, %r106, %r96;
	setp.gt.f32 	%p182, %f325, %f328;
	or.pred  	%p220, %p181, %p182;
$L__BB4_63:
	selp.b32 	%r938, %r991, %r994, %p220;
	selp.f32 	%f276, %f325, %f328, %p220;
	selp.u32 	%r808, 1, 0, %p220;
	add.s32 	%r113, %r107, %r808;
	not.pred 	%p183, %p220;
	selp.u32 	%r809, 1, 0, %p183;
	add.s32 	%r114, %r106, %r809;
	@%p183 bra 	$L__BB4_65;
	ld.shared.v2.u32 	{%r811, %r991}, [%r110+8];
	mov.b32 	%f325, %r811;
	bra.uni 	$L__BB4_66;
$L__BB4_65:
	ld.shared.v2.u32 	{%r810, %r994}, [%r108+8];
	mov.b32 	%f328, %r810;
$L__BB4_66:
	setp.ge.s32 	%p185, %r113, %r97;
	mov.pred 	%p221, 0;
	@%p185 bra 	$L__BB4_68;
	setp.ge.s32 	%p186, %r114, %r96;
	setp.gt.f32 	%p187, %f325, %f328;
	or.pred  	%p221, %p186, %p187;
$L__BB4_68:
	selp.b32 	%r974, %r991, %r994, %p221;
	selp.f32 	%f312, %f325, %f328, %p221;
	selp.u32 	%r812, 1, 0, %p221;
	add.s32 	%r120, %r113, %r812;
	not.pred 	%p188, %p221;
	selp.u32 	%r813, 1, 0, %p188;
	add.s32 	%r121, %r114, %r813;
	@%p221 bra 	$L__BB4_70;
	shl.b32 	%r814, %r121, 3;
	add.s32 	%r816, %r804, %r814;
	ld.shared.v2.u32 	{%r817, %r994}, [%r816];
	mov.b32 	%f328, %r817;
	bra.uni 	$L__BB4_71;
$L__BB4_70:
	shl.b32 	%r818, %r120, 3;
	add.s32 	%r820, %r804, %r818;
	ld.shared.v2.u32 	{%r821, %r991}, [%r820];
	mov.b32 	%f325, %r821;
$L__BB4_71:
	setp.ge.s32 	%p190, %r120, %r97;
	mov.pred 	%p222, 0;
	@%p190 bra 	$L__BB4_73;
	setp.ge.s32 	%p191, %r121, %r96;
	setp.gt.f32 	%p192, %f325, %f328;
	or.pred  	%p222, %p191, %p192;
$L__BB4_73:
	selp.b32 	%r984, %r991, %r994, %p222;
	selp.f32 	%f322, %f325, %f328, %p222;
	selp.u32 	%r822, 1, 0, %p222;
	add.s32 	%r127, %r120, %r822;
	not.pred 	%p193, %p222;
	selp.u32 	%r823, 1, 0, %p193;
	add.s32 	%r128, %r121, %r823;
	@%p222 bra 	$L__BB4_75;
	shl.b32 	%r824, %r128, 3;
	mov.u32 	%r825, _ZZN3cub18CUB_300001_SM_10006detail10merge_sort30DeviceMergeSortBlockSortKernelINS2_10policy_hubIN6thrust24THRUST_300001_SM_1000_NS10device_ptrI10IndividualEEE9Policy600ES9_PNS0_8NullTypeES9_SD_jN4cuda3std3__44lessIS8_EES8_SC_EEvbT0_T1_T2_T3_T4_PT6_PT7_T5_NS1_7vsmem_tEE19static_temp_storage;
	add.s32 	%r826, %r825, %r824;
	ld.shared.v2.u32 	{%r827, %r994}, [%r826];
	mov.b32 	%f328, %r827;
	bra.uni 	$L__BB4_76;
$L__BB4_75:
	shl.b32 	%r828, %r127, 3;
	mov.u32 	%r829, _ZZN3cub18CUB_300001_SM_10006detail10merge_sort30DeviceMergeSortBlockSortKernelINS2_10policy_hubIN6thrust24THRUST_300001_SM_1000_NS10device_ptrI10IndividualEEE9Policy600ES9_PNS0_8NullTypeES9_SD_jN4cuda3std3__44lessIS8_EES8_SC_EEvbT0_T1_T2_T3_T4_PT6_PT7_T5_NS1_7vsmem_tEE19static_temp_storage;
	add.s32 	%r830, %r829, %r828;
	ld.shared.v2.u32 	{%r831, %r991}, [%r830];
	mov.b32 	%f325, %r831;
$L__BB4_76:
	setp.ge.s32 	%p195, %r127, %r97;
	mov.pred 	%p223, 0;
	@%p195 bra 	$L__BB4_78;
	setp.ge.s32 	%p196, %r128, %r96;
	setp.gt.f32 	%p197, %f325, %f328;
	or.pred  	%p223, %p196, %p197;
$L__BB4_78:
	selp.b32 	%r976, %r991, %r994, %p223;
	selp.f32 	%f314, %f325, %f328, %p223;
	selp.u32 	%r832, 1, 0, %p223;
	add.s32 	%r134, %r127, %r832;
	not.pred 	%p198, %p223;
	selp.u32 	%r833, 1, 0, %p198;
	add.s32 	%r135, %r128, %r833;
	@%p223 bra 	$L__BB4_80;
	shl.b32 	%r834, %r135, 3;
	mov.u32 	%r835, _ZZN3cub18CUB_300001_SM_10006detail10merge_sort30DeviceMergeSortBlockSortKernelINS2_10policy_hubIN6thrust24THRUST_300001_SM_1000_NS10device_ptrI10IndividualEEE9Policy600ES9_PNS0_8NullTypeES9_SD_jN4cuda3std3__44lessIS8_EES8_SC_EEvbT0_T1_T2_T3_T4_PT6_PT7_T5_NS1_7vsmem_tEE19static_temp_storage;
	add.s32 	%r836, %r835, %r834;
	ld.shared.v2.u32 	{%r837, %r994}, [%r836];
	mov.b32 	%f328, %r837;
	bra.uni 	$L__BB4_81;
$L__BB4_80:
	shl.b32 	%r838, %r134, 3;
	mov.u32 	%r839, _ZZN3cub18CUB_300001_SM_10006detail10merge_sort30DeviceMergeSortBlockSortKernelINS2_10policy_hubIN6thrust24THRUST_300001_SM_1000_NS10device_ptrI10IndividualEEE9Policy600ES9_PNS0_8NullTypeES9_SD_jN4cuda3std3__44lessIS8_EES8_SC_EEvbT0_T1_T2_T3_T4_PT6_PT7_T5_NS1_7vsmem_tEE19static_temp_storage;
	add.s32 	%r840, %r839, %r838;
	ld.shared.v2.u32 	{%r841, %r991}, [%r840];
	mov.b32 	%f325, %r841;
$L__BB4_81:
	setp.ge.s32 	%p200, %r134, %r97;
	mov.pred 	%p224, 0;
	@%p200 bra 	$L__BB4_83;
	setp.ge.s32 	%p201, %r135, %r96;
	setp.gt.f32 	%p202, %f325, %f328;
	or.pred  	%p224, %p201, %p202;
$L__BB4_83:
	selp.b32 	%r982, %r991, %r994, %p224;
	selp.f32 	%f320, %f325, %f328, %p224;
	selp.u32 	%r842, 1, 0, %p224;
	add.s32 	%r141, %r134, %r842;
	not.pred 	%p203, %p224;
	selp.u32 	%r843, 1, 0, %p203;
	add.s32 	%r142, %r135, %r843;
	@%p224 bra 	$L__BB4_85;
	shl.b32 	%r844, %r142, 3;
	mov.u32 	%r845, _ZZN3cub18CUB_300001_SM_10006detail10merge_sort30DeviceMergeSortBlockSortKernelINS2_10policy_hubIN6thrust24THRUST_300001_SM_1000_NS10device_ptrI10IndividualEEE9Policy600ES9_PNS0_8NullTypeES9_SD_jN4cuda3std3__44lessIS8_EES8_SC_EEvbT0_T1_T2_T3_T4_PT6_PT7_T5_NS1_7vsmem_tEE19static_temp_storage;
	add.s32 	%r846, %r845, %r844;
	ld.shared.v2.u32 	{%r847, %r994}, [%r846];
	mov.b32 	%f328, %r847;
	bra.uni 	$L__BB4_86;
$L__BB4_85:
	shl.b32 	%r848, %r141, 3;
	mov.u32 	%r849, _ZZN3cub18CUB_300001_SM_10006detail10merge_sort30DeviceMergeSortBlockSortKernelINS2_10policy_hubIN6thrust24THRUST_300001_SM_1000_NS10device_ptrI10IndividualEEE9Policy600ES9_PNS0_8NullTypeES9_SD_jN4cuda3std3__44lessIS8_EES8_SC_EEvbT0_T1_T2_T3_T4_PT6_PT7_T5_NS1_7vsmem_tEE19static_temp_storage;
	add.s32 	%r850, %r849, %r848;
	ld.shared.v2.u32 	{%r851, %r991}, [%r850];
	mov.b32 	%f325, %r851;
$L__BB4_86:
	setp.ge.s32 	%p205, %r141, %r97;
	mov.pred 	%p225, 0;
	@%p205 bra 	$L__BB4_88;
	setp.ge.s32 	%p206, %r142, %r96;
	setp.gt.f32 	%p207, %f325, %f328;
	or.pred  	%p225, %p206, %p207;
$L__BB4_88:
	selp.b32 	%r978, %r991, %r994, %p225;
	selp.f32 	%f316, %f325, %f328, %p225;
	selp.u32 	%r852, 1, 0, %p225;
	add.s32 	%r148, %r141, %r852;
	not.pred 	%p208, %p225;
	selp.u32 	%r853, 1, 0, %p208;
	add.s32 	%r149, %r142, %r853;
	@%p225 bra 	$L__BB4_90;
	shl.b32 	%r854, %r149, 3;
	mov.u32 	%r855, _ZZN3cub18CUB_300001_SM_10006detail10merge_sort30DeviceMergeSortBlockSortKernelINS2_10policy_hubIN6thrust24THRUST_300001_SM_1000_NS10device_ptrI10IndividualEEE9Policy600ES9_PNS0_8NullTypeES9_SD_jN4cuda3std3__44lessIS8_EES8_SC_EEvbT0_T1_T2_T3_T4_PT6_PT7_T5_NS1_7vsmem_tEE19static_temp_storage;
	add.s32 	%r856, %r855, %r854;
	ld.shared.v2.u32 	{%r857, %r994}, [%r856];
	mov.b32 	%f328, %r857;
	bra.uni 	$L__BB4_91;
$L__BB4_90:
	shl.b32 	%r858, %r148, 3;
	mov.u32 	%r859, _ZZN3cub18CUB_300001_SM_10006detail10merge_sort30DeviceMergeSortBlockSortKernelINS2_10policy_hubIN6thrust24THRUST_300001_SM_1000_NS10device_ptrI10IndividualEEE9Policy600ES9_PNS0_8NullTypeES9_SD_jN4cuda3std3__44lessIS8_EES8_SC_EEvbT0_T1_T2_T3_T4_PT6_PT7_T5_NS1_7vsmem_tEE19static_temp_storage;
	add.s32 	%r860, %r859, %r858;
	ld.shared.v2.u32 	{%r861, %r991}, [%r860];
	mov.b32 	%f325, %r861;
$L__BB4_91:
	setp.ge.s32 	%p210, %r148, %r97;
	mov.pred 	%p226, 0;
	@%p210 bra 	$L__BB4_93;
	setp.ge.s32 	%p211, %r149, %r96;
	setp.gt.f32 	%p212, %f325, %f328;
	or.pred  	%p226, %p211, %p212;
$L__BB4_93:
	selp.b32 	%r980, %r991, %r994, %p226;
	selp.f32 	%f318, %f325, %f328, %p226;
	selp.u32 	%r862, 1, 0, %p226;
	add.s32 	%r155, %r148, %r862;
	not.pred 	%p213, %p226;
	selp.u32 	%r863, 1, 0, %p213;
	add.s32 	%r156, %r149, %r863;
	@%p226 bra 	$L__BB4_95;
	shl.b32 	%r864, %r156, 3;
	mov.u32 	%r865, _ZZN3cub18CUB_300001_SM_10006detail10merge_sort30DeviceMergeSortBlockSortKernelINS2_10policy_hubIN6thrust24THRUST_300001_SM_1000_NS10device_ptrI10IndividualEEE9Policy600ES9_PNS0_8NullTypeES9_SD_jN4cuda3std3__44lessIS8_EES8_SC_EEvbT0_T1_T2_T3_T4_PT6_PT7_T5_NS1_7vsmem_tEE19static_temp_storage;
	add.s32 	%r866, %r865, %r864;
	ld.shared.v2.u32 	{%r867, %r994}, [%r866];
	mov.b32 	%f328, %r867;
	bra.uni 	$L__BB4_96;
$L__BB4_95:
	shl.b32 	%r868, %r155, 3;
	mov.u32 	%r869, _ZZN3cub18CUB_300001_SM_10006detail10merge_sort30DeviceMergeSortBlockSortKernelINS2_10policy_hubIN6thrust24THRUST_300001_SM_1000_NS10device_ptrI10IndividualEEE9Policy600ES9_PNS0_8NullTypeES9_SD_jN4cuda3std3__44lessIS8_EES8_SC_EEvbT0_T1_T2_T3_T4_PT6_PT7_T5_NS1_7vsmem_tEE19static_temp_storage;
	add.s32 	%r870, %r869, %r868;
	ld.shared.v2.u32 	{%r871, %r991}, [%r870];
	mov.b32 	%f325, %r871;
$L__BB4_96:
	setp.ge.s32 	%p215, %r155, %r97;
	mov.pred 	%p227, 0;
	@%p215 bra 	$L__BB4_98;
	setp.ge.s32 	%p216, %r156, %r96;
	setp.gt.f32 	%p217, %f325, %f328;
	or.pred  	%p227, %p216, %p217;
$L__BB4_98:
	selp.b32 	%r979, %r991, %r994, %p227;
	selp.f32 	%f317, %f325, %f328, %p227;
	shl.b32 	%r162, %r987, 1;
	setp.lt.u32 	%p218, %r987, 129;
	mov.u32 	%r987, %r162;
	@%p218 bra 	$L__BB4_58;
	ld.param.s8 	%rs3, [_ZN3cub18CUB_300001_SM_10006detail10merge_sort30DeviceMergeSortBlockSortKernelINS2_10policy_hubIN6thrust24THRUST_300001_SM_1000_NS10device_ptrI10IndividualEEE9Policy600ES9_PNS0_8NullTypeES9_SD_jN4cuda3std3__44lessIS8_EES8_SC_EEvbT0_T1_T2_T3_T4_PT6_PT7_T5_NS1_7vsmem_tE_param_0];
	bar.sync 	0;
	setp.eq.s16 	%p219, %rs3, 0;
	@%p219 bra 	$L__BB4_101;
	mov.b32 	%r872, %f276;
	st.shared.v2.u32 	[%r13], {%r872, %r938};
	mov.b32 	%r873, %f312;
	st.shared.v2.u32 	[%r15+8], {%r873, %r974};
	mov.b32 	%r874, %f322;
	st.shared.v2.u32 	[%r17+16], {%r874, %r984};
	mov.b32 	%r875, %f314;
	st.shared.v2.u32 	[%r19+24], {%r875, %r976};
	mov.b32 	%r876, %f320;
	st.shared.v2.u32 	[%r21+32], {%r876, %r982};
	mov.b32 	%r877, %f316;
	st.shared.v2.u32 	[%r23+40], {%r877, %r978};
	mov.b32 	%r878, %f318;
	st.shared.v2.u32 	[%r25+48], {%r878, %r980};
	mov.b32 	%r879, %f317;
	st.shared.v2.u32 	[%r27+56], {%r879, %r979};
	bar.warp.sync 	-1;
	ld.shared.v2.u32 	{%r880, %r881}, [%r5];
	ld.shared.v2.u32 	{%r882, %r883}, [%r6+256];
	ld.shared.v2.u32 	{%r884, %r885}, [%r7+512];
	ld.shared.v2.u32 	{%r886, %r887}, [%r8+768];
	ld.shared.v2.u32 	{%r888, %r889}, [%r9+1024];
	ld.shared.v2.u32 	{%r890, %r891}, [%r10+1280];
	ld.shared.v2.u32 	{%r892, %r893}, [%r11+1536];
	ld.shared.v2.u32 	{%r894, %r895}, [%r12+1792];
	cvt.u64.u32 	%rd26, %r4;
	mov.u32 	%r896, %ctaid.x;
	shl.b32 	%r897, %r896, 11;
	or.b32  	%r898, %r3, %r897;
	cvt.u64.u32 	%rd27, %r898;
	add.s64 	%rd28, %rd27, %rd26;
	shl.b64 	%rd29, %rd28, 3;
	add.s64 	%rd30, %rd2, %rd29;
	st.global.u32 	[%rd30], %r880;
	st.global.u32 	[%rd30+4], %r881;
	st.global.u32 	[%rd30+256], %r882;
	st.global.u32 	[%rd30+260], %r883;
	st.global.u32 	[%rd30+512], %r884;
	st.global.u32 	[%rd30+516], %r885;
	st.global.u32 	[%rd30+768], %r886;
	st.global.u32 	[%rd30+772], %r887;
	st.global.u32 	[%rd30+1024], %r888;
	st.global.u32 	[%rd30+1028], %r889;
	st.global.u32 	[%rd30+1280], %r890;
	st.global.u32 	[%rd30+1284], %r891;
	st.global.u32 	[%rd30+1536], %r892;
	st.global.u32 	[%rd30+1540], %r893;
	st.global.u32 	[%rd30+1792], %r894;
	st.global.u32 	[%rd30+1796], %r895;
	bra.uni 	$L__BB4_271;
$L__BB4_101:
	ld.param.u64 	%rd35, [_ZN3cub18CUB_300001_SM_10006detail10merge_sort30DeviceMergeSortBlockSortKernelINS2_10policy_hubIN6thrust24THRUST_300001_SM_1000_NS10device_ptrI10IndividualEEE9Policy600ES9_PNS0_8NullTypeES9_SD_jN4cuda3std3__44lessIS8_EES8_SC_EEvbT0_T1_T2_T3_T4_PT6_PT7_T5_NS1_7vsmem_tE_param_6];
	mov.b32 	%r899, %f276;
	st.shared.v2.u32 	[%r13], {%r899, %r938};
	mov.b32 	%r900, %f312;
	st.shared.v2.u32 	[%r15+8], {%r900, %r974};
	mov.b32 	%r901, %f322;
	st.shared.v2.u32 	[%r17+16], {%r901, %r984};
	mov.b32 	%r902, %f314;
	st.shared.v2.u32 	[%r19+24], {%r902, %r976};
	mov.b32 	%r903, %f320;
	st.shared.v2.u32 	[%r21+32], {%r903, %r982};
	mov.b32 	%r904, %f316;
	st.shared.v2.u32 	[%r23+40], {%r904, %r978};
	mov.b32 	%r905, %f318;
	st.shared.v2.u32 	[%r25+48], {%r905, %r980};
	mov.b32 	%r906, %f317;
	st.shared.v2.u32 	[%r27+56], {%r906, %r979};
	bar.warp.sync 	-1;
	ld.shared.v2.u32 	{%r907, %r908}, [%r5];
	ld.shared.v2.u32 	{%r909, %r910}, [%r6+256];
	ld.shared.v2.u32 	{%r911, %r912}, [%r7+512];
	ld.shared.v2.u32 	{%r913, %r914}, [%r8+768];
	ld.shared.v2.u32 	{%r915, %r916}, [%r9+1024];
	ld.shared.v2.u32 	{%r917, %r918}, [%r10+1280];
	ld.shared.v2.u32 	{%r919, %r920}, [%r11+1536];
	ld.shared.v2.u32 	{%r921, %r922}, [%r12+1792];
	cvta.to.global.u64 	%rd31, %rd35;
	add.s64 	%rd33, %rd31, %rd24;
	st.global.u32 	[%rd33], %r907;
	st.global.u32 	[%rd33+4], %r908;
	st.global.u32 	[%rd33+256], %r909;
	st.global.u32 	[%rd33+260], %r910;
	st.global.u32 	[%rd33+512], %r911;
	st.global.u32 	[%rd33+516], %r912;
	st.global.u32 	[%rd33+768], %r913;
	st.global.u32 	[%rd33+772], %r914;
	st.global.u32 	[%rd33+1024], %r915;
	st.global.u32 	[%rd33+1028], %r916;
	st.global.u32 	[%rd33+1280], %r917;
	st.global.u32 	[%rd33+1284], %r918;
	st.global.u32 	[%rd33+1536], %r919;
	st.global.u32 	[%rd33+1540], %r920;
	st.global.u32 	[%rd33+1792], %r921;
	st.global.u32 	[%rd33+1796], %r922;
	bra.uni 	$L__BB4_271;
$L__BB4_102:
	sub.s32 	%r420, %r416, %r1;
	min.s32 	%r163, %r420, 2048;
	// begin inline asm
	griddepcontrol.wait;
	// end inline asm
	mul.wide.u32 	%rd10, %r1, 8;
	add.s64 	%rd11, %rd1, %rd10;
	mov.u32 	%r164, %tid.x;
	ld.global.u32 	%r1012, [%rd11+4];
	ld.global.f32 	%f346, [%rd11];
	and.b32  	%r421, %r164, 31;
	shl.b32 	%r422, %r164, 3;
	and.b32  	%r423, %r422, 7936;
	or.b32  	%r166, %r423, %r421;
	setp.ge.s32 	%p34, %r166, %r163;
	shl.b32 	%r424, %r166, 3;
	cvt.u64.u32 	%rd12, %r424;
	add.s64 	%rd4, %rd11, %rd12;
	mov.u32 	%r1005, %r1012;
	mov.f32 	%f339, %f346;
	@%p34 bra 	$L__BB4_104;
	ld.global.f32 	%f339, [%rd4];
	ld.global.u32 	%r1005, [%rd4+4];
$L__BB4_104:
	add.s32 	%r425, %r166, 32;
	setp.ge.s32 	%p35, %r425, %r163;
	mov.u32 	%r1006, %r1012;
	mov.f32 	%f340, %f346;
	@%p35 bra 	$L__BB4_106;
	ld.global.f32 	%f340, [%rd4+256];
	ld.global.u32 	%r1006, [%rd4+260];
$L__BB4_106:
	add.s32 	%r426, %r166, 64;
	setp.ge.s32 	%p36, %r426, %r163;
	mov.u32 	%r1007, %r1012;
	mov.f32 	%f341, %f346;
	@%p36 bra 	$L__BB4_108;
	ld.global.f32 	%f341, [%rd4+512];
	ld.global.u32 	%r1007, [%rd4+516];
$L__BB4_108:
	add.s32 	%r427, %r166, 96;
	setp.ge.s32 	%p37, %r427, %r163;
	mov.u32 	%r1008, %r1012;
	mov.f32 	%f342, %f346;
	@%p37 bra 	$L__BB4_110;
	ld.global.f32 	%f342, [%rd4+768];
	ld.global.u32 	%r1008, [%rd4+772];
$L__BB4_110:
	add.s32 	%r428, %r166, 128;
	setp.ge.s32 	%p38, %r428, %r163;
	mov.u32 	%r1009, %r1012;
	mov.f32 	%f343, %f346;
	@%p38 bra 	$L__BB4_112;
	ld.global.f32 	%f343, [%rd4+1024];
	ld.global.u32 	%r1009, [%rd4+1028];
$L__BB4_112:
	add.s32 	%r429, %r166, 160;
	setp.ge.s32 	%p39, %r429, %r163;
	mov.u32 	%r1010, %r1012;
	mov.f32 	%f344, %f346;
	@%p39 bra 	$L__BB4_114;
	ld.global.f32 	%f344, [%rd4+1280];
	ld.global.u32 	%r1010, [%rd4+1284];
$L__BB4_114:
	add.s32 	%r179, %r166, 192;
	setp.ge.s32 	%p40, %r179, %r163;
	mov.u32 	%r1011, %r1012;
	mov.f32 	%f345, %f346;
	@%p40 bra 	$L__BB4_116;
	ld.global.f32 	%f345, [%rd4+1536];
	ld.global.u32 	%r1011, [%rd4+1540];
$L__BB4_116:
	add.s32 	%r182, %r166, 224;
	setp.ge.s32 	%p41, %r182, %r163;
	@%p41 bra 	$L__BB4_118;
	ld.global.f32 	%f346, [%rd4+1792];
	ld.global.u32 	%r1012, [%rd4+1796];
$L__BB4_118:
	// begin inline asm
	mov.u32 %r430, %laneid;
	// end inline asm
	shl.b32 	%r431, %r164, 3;
	and.b32  	%r432, %r431, 7936;
	add.s32 	%r433, %r430, %r432;
	shr.s32 	%r434, %r433, 5;
	add.s32 	%r435, %r434, %r433;
	shl.b32 	%r436, %r435, 3;
	mov.u32 	%r437, _ZZN3cub18CUB_300001_SM_10006detail10merge_sort30DeviceMergeSortBlockSortKernelINS2_10policy_hubIN6thrust24THRUST_300001_SM_1000_NS10device_ptrI10IndividualEEE9Policy600ES9_PNS0_8NullTypeES9_SD_jN4cuda3std3__44lessIS8_EES8_SC_EEvbT0_T1_T2_T3_T4_PT6_PT7_T5_NS1_7vsmem_tEE19static_temp_storage;
	add.s32 	%r185, %r437, %r436;
	mov.b32 	%r438, %f339;
	st.shared.v2.u32 	[%r185], {%r438, %r1005};
	add.s32 	%r439, %r433, 32;
	shr.s32 	%r440, %r439, 5;
	add.s32 	%r441, %r440, %r433;
	shl.b32 	%r442, %r441, 3;
	add.s32 	%r186, %r437, %r442;
	mov.b32 	%r443, %f340;
	st.shared.v2.u32 	[%r186+256], {%r443, %r1006};
	add.s32 	%r444, %r433, 64;
	shr.s32 	%r445, %r444, 5;
	add.s32 	%r446, %r445, %r433;
	shl.b32 	%r447, %r446, 3;
	add.s32 	%r187, %r437, %r447;
	mov.b32 	%r448, %f341;
	st.shared.v2.u32 	[%r187+512], {%r448, %r1007};
	add.s32 	%r449, %r433, 96;
	shr.s32 	%r450, %r449, 5;
	add.s32 	%r451, %r450, %r433;
	shl.b32 	%r452, %r451, 3;
	add.s32 	%r188, %r437, %r452;
	mov.b32 	%r453, %f342;
	st.shared.v2.u32 	[%r188+768], {%r453, %r1008};
	add.s32 	%r454, %r433, 128;
	shr.s32 	%r455, %r454, 5;
	add.s32 	%r456, %r455, %r433;
	shl.b32 	%r457, %r456, 3;
	add.s32 	%r189, %r437, %r457;
	mov.b32 	%r458, %f343;
	st.shared.v2.u32 	[%r189+1024], {%r458, %r1009};
	add.s32 	%r459, %r433, 160;
	shr.s32 	%r460, %r459, 5;
	add.s32 	%r461, %r460, %r433;
	shl.b32 	%r462, %r461, 3;
	add.s32 	%r190, %r437, %r462;
	mov.b32 	%r463, %f344;
	st.shared.v2.u32 	[%r190+1280], {%r463, %r1010};
	add.s32 	%r464, %r433, 192;
	shr.s32 	%r465, %r464, 5;
	add.s32 	%r466, %r465, %r433;
	shl.b32 	%r467, %r466, 3;
	add.s32 	%r191, %r437, %r467;
	mov.b32 	%r468, %f345;
	st.shared.v2.u32 	[%r191+1536], {%r468, %r1011};
	add.s32 	%r469, %r433, 224;
	shr.s32 	%r470, %r469, 5;
	add.s32 	%r471, %r470, %r433;
	shl.b32 	%r472, %r471, 3;
	add.s32 	%r192, %r437, %r472;
	mov.b32 	%r473, %f346;
	st.shared.v2.u32 	[%r192+1792], {%r473, %r1012};
	bar.warp.sync 	-1;
	mad.lo.s32 	%r474, %r430, 7, %r433;
	shr.s32 	%r475, %r474, 5;
	add.s32 	%r476, %r475, %r474;
	shl.b32 	%r477, %r476, 3;
	add.s32 	%r193, %r437, %r477;
	ld.shared.v2.u32 	{%r478, %r1040}, [%r193];
	mov.b32 	%f374, %r478;
	add.s32 	%r479, %r474, 1;
	shr.s32 	%r480, %r479, 5;
	add.s32 	%r481, %r480, %r474;
	shl.b32 	%r482, %r481, 3;
	add.s32 	%r195, %r437, %r482;
	ld.shared.v2.u32 	{%r483, %r196}, [%r195+8];
	mov.b32 	%f129, %r483;
	add.s32 	%r484, %r474, 2;
	shr.s32 	%r485, %r484, 5;
	add.s32 	%r486, %r485, %r474;
	shl.b32 	%r487, %r486, 3;
	add.s32 	%r197, %r437, %r487;
	ld.shared.v2.u32 	{%r488, %r198}, [%r197+16];
	mov.b32 	%f130, %r488;
	add.s32 	%r489, %r474, 3;
	shr.s32 	%r490, %r489, 5;
	add.s32 	%r491, %r490, %r474;
	shl.b32 	%r492, %r491, 3;
	add.s32 	%r199, %r437, %r492;
	ld.shared.v2.u32 	{%r493, %r200}, [%r199+24];
	mov.b32 	%f131, %r493;
	add.s32 	%r494, %r474, 4;
	shr.s32 	%r495, %r494, 5;
	add.s32 	%r496, %r495, %r474;
	shl.b32 	%r497, %r496, 3;
	add.s32 	%r201, %r437, %r497;
	ld.shared.v2.u32 	{%r498, %r202}, [%r201+32];
	mov.b32 	%f132, %r498;
	add.s32 	%r499, %r474, 5;
	shr.s32 	%r500, %r499, 5;
	add.s32 	%r501, %r500, %r474;
	shl.b32 	%r502, %r501, 3;
	add.s32 	%r203, %r437, %r502;
	ld.shared.v2.u32 	{%r503, %r204}, [%r203+40];
	mov.b32 	%f133, %r503;
	add.s32 	%r504, %r474, 6;
	shr.s32 	%r505, %r504, 5;
	add.s32 	%r506, %r505, %r474;
	shl.b32 	%r507, %r506, 3;
	add.s32 	%r205, %r437, %r507;
	ld.shared.v2.u32 	{%r508, %r206}, [%r205+48];
	mov.b32 	%f134, %r508;
	add.s32 	%r509, %r474, 7;
	shr.s32 	%r510, %r509, 5;
	add.s32 	%r511, %r510, %r474;
	shl.b32 	%r512, %r511, 3;
	add.s32 	%r207, %r437, %r512;
	ld.shared.v2.u32 	{%r208, %r209}, [%r207+56];
	bar.sync 	0;
	// begin inline asm
	griddepcontrol.launch_dependents;
	// end inline asm
	or.b32  	%r513, %r431, 1;
	setp.ge.u32 	%p42, %r513, %r163;
	mov.u32 	%r1085, %r1040;
	mov.f32 	%f419, %f374;
	mov.f32 	%f349, %f374;
	mov.u32 	%r1015, %r1040;
	@%p42 bra 	$L__BB4_121;
	setp.leu.f32 	%p43, %f374, %f129;
	mov.u32 	%r1085, %r196;
	mov.f32 	%f419, %f129;
	@%p43 bra 	$L__BB4_121;
	mov.f32 	%f349, %f129;
	mov.u32 	%r1015, %r196;
$L__BB4_121:
	shl.b32 	%r514, %r164, 3;
	or.b32  	%r515, %r514, 2;
	setp.ge.u32 	%p44, %r515, %r163;
	mov.f32 	%f351, %f349;
	mov.u32 	%r1017, %r1015;
	@%p44 bra 	$L__BB4_124;
	setp.leu.f32 	%p45, %f349, %f130;
	mov.u32 	%r1015, %r198;
	mov.f32 	%f349, %f130;
	@%p45 bra 	$L__BB4_124;
	mov.f32 	%f351, %f130;
	mov.u32 	%r1017, %r198;
$L__BB4_124:
	shl.b32 	%r516, %r164, 3;
	or.b32  	%r517, %r516, 3;
	setp.ge.u32 	%p46, %r517, %r163;
	mov.f32 	%f353, %f351;
	mov.u32 	%r1019, %r1017;
	@%p46 bra 	$L__BB4_127;
	setp.leu.f32 	%p47, %f351, %f131;
	mov.u32 	%r1017, %r200;
	mov.f32 	%f351, %f131;
	@%p47 bra 	$L__BB4_127;
	mov.f32 	%f353, %f131;
	mov.u32 	%r1019, %r200;
$L__BB4_127:
	shl.b32 	%r518, %r164, 3;
	or.b32  	%r519, %r518, 4;
	setp.ge.u32 	%p48, %r519, %r163;
	mov.f32 	%f355, %f353;
	mov.u32 	%r1021, %r1019;
	@%p48 bra 	$L__BB4_130;
	setp.leu.f32 	%p49, %f353, %f132;
	mov.u32 	%r1019, %r202;
	mov.f32 	%f353, %f132;
	@%p49 bra 	$L__BB4_130;
	mov.f32 	%f355, %f132;
	mov.u32 	%r1021, %r202;
$L__BB4_130:
	shl.b32 	%r520, %r164, 3;
	or.b32  	%r521, %r520, 5;
	setp.ge.u32 	%p50, %r521, %r163;
	mov.f32 	%f357, %f355;
	mov.u32 	%r1023, %r1021;
	@%p50 bra 	$L__BB4_133;
	setp.leu.f32 	%p51, %f355, %f133;
	mov.u32 	%r1021, %r204;
	mov.f32 	%f355, %f133;
	@%p51 bra 	$L__BB4_133;
	mov.f32 	%f357, %f133;
	mov.u32 	%r1023, %r204;
$L__BB4_133:
	shl.b32 	%r522, %r164, 3;
	or.b32  	%r523, %r522, 6;
	setp.ge.u32 	%p52, %r523, %r163;
	mov.f32 	%f358, %f357;
	mov.u32 	%r1024, %r1023;
	@%p52 bra 	$L__BB4_136;
	setp.leu.f32 	%p53, %f357, %f134;
	mov.u32 	%r1023, %r206;
	mov.f32 	%f357, %f134;
	@%p53 bra 	$L__BB4_136;
	mov.f32 	%f358, %f134;
	mov.u32 	%r1024, %r206;
$L__BB4_136:
	shl.b32 	%r524, %r164, 3;
	or.b32  	%r525, %r524, 7;
	setp.lt.u32 	%p54, %r525, %r163;
	selp.b32 	%r1079, %r209, %r1024, %p54;
	mov.b32 	%f256, %r208;
	selp.f32 	%f413, %f256, %f358, %p54;
	setp.ge.u32 	%p55, %r524, %r163;
	@%p55 bra 	$L__BB4_193;
	setp.leu.f32 	%p56, %f419, %f374;
	mov.u32 	%r1034, %r1085;
	mov.f32 	%f368, %f419;
	@%p56 bra 	$L__BB4_139;
	mov.u32 	%r1034, %r1040;
	mov.f32 	%f368, %f374;
	mov.u32 	%r1040, %r1085;
	mov.f32 	%f374, %f419;
$L__BB4_139:
	setp.leu.f32 	%p57, %f351, %f349;
	mov.u32 	%r1036, %r1017;
	mov.f32 	%f370, %f351;
	@%p57 bra 	$L__BB4_141;
	mov.u32 	%r1036, %r1015;
	mov.f32 	%f370, %f349;
	mov.u32 	%r1015, %r1017;
	mov.f32 	%f349, %f351;
$L__BB4_141:
	setp.leu.f32 	%p58, %f355, %f353;
	mov.u32 	%r1038, %r1021;
	mov.f32 	%f372, %f355;
	@%p58 bra 	$L__BB4_143;
	mov.u32 	%r1038, %r1019;
	mov.f32 	%f372, %f353;
	mov.u32 	%r1019, %r1021;
	mov.f32 	%f353, %f355;
$L__BB4_143:
	setp.leu.f32 	%p59, %f413, %f357;
	mov.u32 	%r1031, %r1079;
	mov.f32 	%f365, %f413;
	@%p59 bra 	$L__BB4_145;
	mov.u32 	%r1031, %r1023;
	mov.f32 	%f365, %f357;
	mov.u32 	%r1023, %r1079;
	mov.f32 	%f357, %f413;
$L__BB4_145:
	setp.leu.f32 	%p60, %f349, %f368;
	mov.u32 	%r1042, %r1015;
	mov.f32 	%f376, %f349;
	@%p60 bra 	$L__BB4_147;
	mov.u32 	%r1042, %r1034;
	mov.f32 	%f376, %f368;
	mov.u32 	%r1034, %r1015;
	mov.f32 	%f368, %f349;
$L__BB4_147:
	setp.leu.f32 	%p61, %f353, %f370;
	mov.u32 	%r1044, %r1019;
	mov.f32 	%f378, %f353;
	@%p61 bra 	$L__BB4_149;
	mov.u32 	%r1044, %r1036;
	mov.f32 	%f378, %f370;
	mov.u32 	%r1036, %r1019;
	mov.f32 	%f370, %f353;
$L__BB4_149:
	setp.leu.f32 	%p62, %f357, %f372;
	mov.u32 	%r1046, %r1023;
	mov.f32 	%f380, %f357;
	@%p62 bra 	$L__BB4_151;
	mov.u32 	%r1046, %r1038;
	mov.f32 	%f380, %f372;
	mov.u32 	%r1038, %r1023;
	mov.f32 	%f372, %f357;
$L__BB4_151:
	setp.leu.f32 	%p63, %f368, %f374;
	mov.u32 	%r1048, %r1034;
	mov.f32 	%f382, %f368;
	@%p63 bra 	$L__BB4_153;
	mov.u32 	%r1048, %r1040;
	mov.f32 	%f382, %f374;
	mov.u32 	%r1040, %r1034;
	mov.f32 	%f374, %f368;
$L__BB4_153:
	setp.leu.f32 	%p64, %f370, %f376;
	mov.u32 	%r1050, %r1036;
	mov.f32 	%f384, %f370;
	@%p64 bra 	$L__BB4_155;
	mov.u32 	%r1050, %r1042;
	mov.f32 	%f384, %f376;
	mov.u32 	%r1042, %r1036;
	mov.f32 	%f376, %f370;
$L__BB4_155:
	setp.leu.f32 	%p65, %f372, %f378;
	mov.u32 	%r1052, %r1038;
	mov.f32 	%f386, %f372;
	@%p65 bra 	$L__BB4_157;
	mov.u32 	%r1052, %r1044;
	mov.f32 	%f386, %f378;
	mov.u32 	%r1044, %r1038;
	mov.f32 	%f378, %f372;
$L__BB4_157:
	setp.leu.f32 	%p66, %f365, %f380;
	mov.u32 	%r1045, %r1031;
	mov.f32 	%f379, %f365;
	@%p66 bra 	$L__BB4_159;
	mov.u32 	%r1045, %r1046;
	mov.f32 	%f379, %f380;
	mov.u32 	%r1046, %r1031;
	mov.f32 	%f380, %f365;
$L__BB4_159:
	setp.leu.f32 	%p67, %f376, %f382;
	mov.u32 	%r1056, %r1042;
	mov.f32 	%f390, %f376;
	@%p67 bra 	$L__BB4_161;
	mov.u32 	%r1056, %r1048;
	mov.f32 	%f390, %f382;
	mov.u32 	%r1048, %r1042;
	mov.f32 	%f382, %f376;
$L__BB4_161:
	setp.leu.f32 	%p68, %f378, %f384;
	mov.u32 	%r1058, %r1044;
	mov.f32 	%f392, %f378;
	@%p68 bra 	$L__BB4_163;
	mov.u32 	%r1058, %r1050;
	mov.f32 	%f392, %f384;
	mov.u32 	%r1050, %r1044;
	mov.f32 	%f384, %f378;
$L__BB4_163:
	setp.leu.f32 	%p69, %f380, %f386;
	mov.u32 	%r1060, %r1046;
	mov.f32 	%f394, %f380;
	@%p69 bra 	$L__BB4_165;
	mov.u32 	%r1060, %r1052;
	mov.f32 	%f394, %f386;
	mov.u32 	%r1052, %r1046;
	mov.f32 	%f386, %f380;
$L__BB4_165:
	setp.leu.f32 	%p70, %f382, %f374;
	mov.u32 	%r1062, %r1048;
	mov.f32 	%f396, %f382;
	@%p70 bra 	$L__BB4_167;
	mov.u32 	%r1062, %r1040;
	mov.f32 	%f396, %f374;
	mov.u32 	%r1040, %r1048;
	mov.f32 	%f374, %f382;
$L__BB4_167:
	setp.leu.f32 	%p71, %f384, %f390;
	mov.u32 	%r1064, %r1050;
	mov.f32 	%f398, %f384;
	@%p71 bra 	$L__BB4_169;
	mov.u32 	%r1064, %r1056;
	mov.f32 	%f398, %f390;
	mov.u32 	%r1056, %r1050;
	mov.f32 	%f390, %f384;
$L__BB4_169:
	setp.leu.f32 	%p72, %f386, %f392;
	mov.u32 	%r1066, %r1052;
	mov.f32 	%f400, %f386;
	@%p72 bra 	$L__BB4_171;
	mov.u32 	%r1066, %r1058;
	mov.f32 	%f400, %f392;
	mov.u32 	%r1058, %r1052;
	mov.f32 	%f392, %f386;
$L__BB4_171:
	setp.leu.f32 	%p73, %f379, %f394;
	mov.u32 	%r1059, %r1045;
	mov.f32 	%f393, %f379;
	@%p73 bra 	$L__BB4_173;
	mov.u32 	%r1059, %r1060;
	mov.f32 	%f393, %f394;
	mov.u32 	%r1060, %r1045;
	mov.f32 	%f394, %f379;
$L__BB4_173:
	setp.leu.f32 	%p74, %f390, %f396;
	mov.u32 	%r1070, %r1056;
	mov.f32 	%f404, %f390;
	@%p74 bra 	$L__BB4_175;
	mov.u32 	%r1070, %r1062;
	mov.f32 	%f404, %f396;
	mov.u32 	%r1062, %r1056;
	mov.f32 	%f396, %f390;
$L__BB4_175:
	setp.leu.f32 	%p75, %f392, %f398;
	mov.u32 	%r1072, %r1058;
	mov.f32 	%f406, %f392;
	@%p75 bra 	$L__BB4_177;
	mov.u32 	%r1072, %r1064;
	mov.f32 	%f406, %f398;
	mov.u32 	%r1064, %r1058;
	mov.f32 	%f398, %f392;
$L__BB4_177:
	setp.leu.f32 	%p76, %f394, %f400;
	mov.u32 	%r1074, %r1060;
	mov.f32 	%f408, %f394;
	@%p76 bra 	$L__BB4_179;
	mov.u32 	%r1074, %r1066;
	mov.f32 	%f408, %f400;
	mov.u32 	%r1066, %r1060;
	mov.f32 	%f400, %f394;
$L__BB4_179:
	setp.leu.f32 	%p77, %f396, %f374;
	mov.u32 	%r1085, %r1062;
	mov.f32 	%f419, %f396;
	@%p77 bra 	$L__BB4_181;
	mov.u32 	%r1085, %r1040;
	mov.f32 	%f419, %f374;
	mov.u32 	%r1040, %r1062;
	mov.f32 	%f374, %f396;
$L__BB4_181:
	setp.leu.f32 	%p78, %f398, %f404;
	mov.u32 	%r1017, %r1064;
	mov.f32 	%f351, %f398;
	@%p78 bra 	$L__BB4_183;
	mov.u32 	%r1017, %r1070;
	mov.f32 	%f351, %f404;
	mov.u32 	%r1070, %r1064;
	mov.f32 	%f404, %f398;
$L__BB4_183:
	setp.leu.f32 	%p79, %f400, %f406;
	mov.u32 	%r1021, %r1066;
	mov.f32 	%f355, %f400;
	@%p79 bra 	$L__BB4_185;
	mov.u32 	%r1021, %r1072;
	mov.f32 	%f355, %f406;
	mov.u32 	%r1072, %r1066;
	mov.f32 	%f406, %f400;
$L__BB4_185:
	setp.leu.f32 	%p80, %f393, %f408;
	mov.u32 	%r1079, %r1059;
	mov.f32 	%f413, %f393;
	@%p80 bra 	$L__BB4_187;
	mov.u32 	%r1079, %r1074;
	mov.f32 	%f413, %f408;
	mov.u32 	%r1074, %r1059;
	mov.f32 	%f408, %f393;
$L__BB4_187:
	setp.leu.f32 	%p81, %f404, %f419;
	mov.u32 	%r1015, %r1070;
	mov.f32 	%f349, %f404;
	@%p81 bra 	$L__BB4_189;
	mov.u32 	%r1015, %r1085;
	mov.f32 	%f349, %f419;
	mov.u32 	%r1085, %r1070;
	mov.f32 	%f419, %f404;
$L__BB4_189:
	setp.leu.f32 	%p82, %f406, %f351;
	mov.u32 	%r1019, %r1072;
	mov.f32 	%f353, %f406;
	@%p82 bra 	$L__BB4_191;
	mov.u32 	%r1019, %r1017;
	mov.f32 	%f353, %f351;
	mov.u32 	%r1017, %r1072;
	mov.f32 	%f351, %f406;
$L__BB4_191:
	setp.leu.f32 	%p83, %f408, %f355;
	mov.u32 	%r1023, %r1074;
	mov.f32 	%f357, %f408;
	@%p83 bra 	$L__BB4_193;
	mov.u32 	%r1023, %r1021;
	mov.f32 	%f357, %f355;
	mov.u32 	%r1021, %r1074;
	mov.f32 	%f355, %f408;
$L__BB4_193:
	mov.b32 	%r1095, 2;
$L__BB4_194:
	bar.sync 	0;
	add.s32 	%r527, %r1095, -1;
	mov.b32 	%r528, %f374;
	mov.b32 	%r529, %f419;
	shl.b32 	%r530, %r164, 6;
	mov.u32 	%r531, _ZZN3cub18CUB_300001_SM_10006detail10merge_sort30DeviceMergeSortBlockSortKernelINS2_10policy_hubIN6thrust24THRUST_300001_SM_1000_NS10device_ptrI10IndividualEEE9Policy600ES9_PNS0_8NullTypeES9_SD_jN4cuda3std3__44lessIS8_EES8_SC_EEvbT0_T1_T2_T3_T4_PT6_PT7_T5_NS1_7vsmem_tEE19static_temp_storage;
	add.s32 	%r532, %r531, %r530;
	st.shared.v4.u32 	[%r532], {%r528, %r1040, %r529, %r1085};
	mov.b32 	%r533, %f349;
	mov.b32 	%r534, %f351;
	st.shared.v4.u32 	[%r532+16], {%r533, %r1015, %r534, %r1017};
	mov.b32 	%r535, %f353;
	mov.b32 	%r536, %f355;
	st.shared.v4.u32 	[%r532+32], {%r535, %r1019, %r536, %r1021};
	mov.b32 	%r537, %f357;
	mov.b32 	%r538, %f413;
	st.shared.v4.u32 	[%r532+48], {%r537, %r1023, %r538, %r1079};
	bar.sync 	0;
	neg.s32 	%r539, %r1095;
	and.b32  	%r540, %r164, %r539;
	shl.b32 	%r541, %r540, 3;
	shl.b32 	%r542, %r1095, 2;
	and.b32  	%r543, %r527, %r164;
	shl.b32 	%r544, %r543, 3;
	min.s32 	%r294, %r544, %r163;
	min.s32 	%r295, %r541, %r163;
	add.s32 	%r545, %r295, %r542;
	min.s32 	%r296, %r545, %r163;
	add.s32 	%r546, %r296, %r542;
	min.s32 	%r297, %r546, %r163;
	sub.s32 	%r547, %r296, %r295;
	sub.s32 	%r548, %r297, %r296;
	setp.lt.s32 	%p84, %r294, %r548;
	sub.s32 	%r549, %r294, %r548;
	selp.b32 	%r1098, 0, %r549, %p84;
	min.s32 	%r1096, %r547, %r294;
	setp.ge.s32 	%p85, %r1098, %r1096;
	@%p85 bra 	$L__BB4_196;
$L__BB4_195:
	sub.s32 	%r550, %r1096, %r1098;
	shr.u32 	%r551, %r550, 31;
	add.s32 	%r552, %r550, %r551;
	shr.s32 	%r553, %r552, 1;
	add.s32 	%r554, %r553, %r1098;
	add.s32 	%r555, %r554, %r295;
	shl.b32 	%r556, %r555, 3;
	add.s32 	%r558, %r531, %r556;
	ld.shared.f32 	%f257, [%r558];
	not.b32 	%r559, %r554;
	add.s32 	%r560, %r296, %r294;
	add.s32 	%r561, %r560, %r559;
	shl.b32 	%r562, %r561, 3;
	add.s32 	%r563, %r531, %r562;
	ld.shared.f32 	%f258, [%r563];
	setp.leu.f32 	%p86, %f258, %f257;
	add.s32 	%r564, %r554, 1;
	selp.b32 	%r1098, %r564, %r1098, %p86;
	selp.b32 	%r1096, %r1096, %r554, %p86;
	setp.lt.s32 	%p87, %r1098, %r1096;
	@%p87 bra 	$L__BB4_195;
$L__BB4_196:
	add.s32 	%r305, %r1098, %r295;
	add.s32 	%r565, %r296, %r294;
	sub.s32 	%r306, %r565, %r1098;
	shl.b32 	%r566, %r305, 3;
	add.s32 	%r307, %r531, %r566;
	ld.shared.v2.u32 	{%r568, %r1102}, [%r307];
	mov.b32 	%f432, %r568;
	shl.b32 	%r569, %r306, 3;
	add.s32 	%r309, %r531, %r569;
	ld.shared.v2.u32 	{%r570, %r1099}, [%r309];
	mov.b32 	%f429, %r570;
	setp.ge.s32 	%p89, %r306, %r297;
	mov.pred 	%p228, 0;
	@%p89 bra 	$L__BB4_198;
	setp.ge.s32 	%p90, %r305, %r296;
	setp.gt.f32 	%p91, %f429, %f432;
	or.pred  	%p228, %p90, %p91;
$L__BB4_198:
	selp.b32 	%r1040, %r1099, %r1102, %p228;
	selp.f32 	%f374, %f429, %f432, %p228;
	selp.u32 	%r571, 1, 0, %p228;
	add.s32 	%r312, %r306, %r571;
	not.pred 	%p92, %p228;
	selp.u32 	%r572, 1, 0, %p92;
	add.s32 	%r313, %r305, %r572;
	@%p92 bra 	$L__BB4_200;
	ld.shared.v2.u32 	{%r574, %r1099}, [%r309+8];
	mov.b32 	%f429, %r574;
	bra.uni 	$L__BB4_201;
$L__BB4_200:
	ld.shared.v2.u32 	{%r573, %r1102}, [%r307+8];
	mov.b32 	%f432, %r573;
$L__BB4_201:
	setp.ge.s32 	%p94, %r312, %r297;
	mov.pred 	%p229, 0;
	@%p94 bra 	$L__BB4_203;
	setp.ge.s32 	%p95, %r313, %r296;
	setp.gt.f32 	%p96, %f429, %f432;
	or.pred  	%p229, %p95, %p96;
$L__BB4_203:
	selp.b32 	%r1085, %r1099, %r1102, %p229;
	selp.f32 	%f419, %f429, %f432, %p229;
	selp.u32 	%r575, 1, 0, %p229;
	add.s32 	%r319, %r312, %r575;
	not.pred 	%p97, %p229;
	selp.u32 	%r576, 1, 0, %p97;
	add.s32 	%r320, %r313, %r576;
	@%p229 bra 	$L__BB4_205;
	shl.b32 	%r577, %r320, 3;
	add.s32 	%r579, %r531, %r577;
	ld.shared.v2.u32 	{%r580, %r1102}, [%r579];
	mov.b32 	%f432, %r580;
	bra.uni 	$L__BB4_206;
$L__BB4_205:
	shl.b32 	%r581, %r319, 3;
	add.s32 	%r583, %r531, %r581;
	ld.shared.v2.u32 	{%r584, %r1099}, [%r583];
	mov.b32 	%f429, %r584;
$L__BB4_206:
	setp.ge.s32 	%p99, %r319, %r297;
	mov.pred 	%p230, 0;
	@%p99 bra 	$L__BB4_208;
	setp.ge.s32 	%p100, %r320, %r296;
	setp.gt.f32 	%p101, %f429, %f432;
	or.pred  	%p230, %p100, %p101;
$L__BB4_208:
	selp.b32 	%r1015, %r1099, %r1102, %p230;
	selp.f32 	%f349, %f429, %f432, %p230;
	selp.u32 	%r585, 1, 0, %p230;
	add.s32 	%r326, %r319, %r585;
	not.pred 	%p102, %p230;
	selp.u32 	%r586, 1, 0, %p102;
	add.s32 	%r327, %r320, %r586;
	@%p230 bra 	$L__BB4_210;
	shl.b32 	%r587, %r327, 3;
	mov.u32 	%r588, _ZZN3cub18CUB_300001_SM_10006detail10merge_sort30DeviceMergeSortBlockSortKernelINS2_10policy_hubIN6thrust24THRUST_300001_SM_1000_NS10device_ptrI10IndividualEEE9Policy600ES9_PNS0_8NullTypeES9_SD_jN4cuda3std3__44lessIS8_EES8_SC_EEvbT0_T1_T2_T3_T4_PT6_PT7_T5_NS1_7vsmem_tEE19static_temp_storage;
	add.s32 	%r589, %r588, %r587;
	ld.shared.v2.u32 	{%r590, %r1102}, [%r589];
	mov.b32 	%f432, %r590;
	bra.uni 	$L__BB4_211;
$L__BB4_210:
	shl.b32 	%r591, %r326, 3;
	mov.u32 	%r592, _ZZN3cub18CUB_300001_SM_10006detail10merge_sort30DeviceMergeSortBlockSortKernelINS2_10policy_hubIN6thrust24THRUST_300001_SM_1000_NS10device_ptrI10IndividualEEE9Policy600ES9_PNS0_8NullTypeES9_SD_jN4cuda3std3__44lessIS8_EES8_SC_EEvbT0_T1_T2_T3_T4_PT6_PT7_T5_NS1_7vsmem_tEE19static_temp_storage;
	add.s32 	%r593, %r592, %r591;
	ld.shared.v2.u32 	{%r594, %r1099}, [%r593];
	mov.b32 	%f429, %r594;
$L__BB4_211:
	setp.ge.s32 	%p104, %r326, %r297;
	mov.pred 	%p231, 0;
	@%p104 bra 	$L__BB4_213;
	setp.ge.s32 	%p105, %r327, %r296;
	setp.gt.f32 	%p106, %f429, %f432;
	or.pred  	%p231, %p105, %p106;
$L__BB4_213:
	selp.b32 	%r1017, %r1099, %r1102, %p231;
	selp.f32 	%f351, %f429, %f432, %p231;
	selp.u32 	%r595, 1, 0, %p231;
	add.s32 	%r333, %r326, %r595;
	not.pred 	%p107, %p231;
	selp.u32 	%r596, 1, 0, %p107;
	add.s32 	%r334, %r327, %r596;
	@%p231 bra 	$L__BB4_215;
	shl.b32 	%r597, %r334, 3;
	mov.u32 	%r598, _ZZN3cub18CUB_300001_SM_10006detail10merge_sort30DeviceMergeSortBlockSortKernelINS2_10policy_hubIN6thrust24THRUST_300001_SM_1000_NS10device_ptrI10IndividualEEE9Policy600ES9_PNS0_8NullTypeES9_SD_jN4cuda3std3__44lessIS8_EES8_SC_EEvbT0_T1_T2_T3_T4_PT6_PT7_T5_NS1_7vsmem_tEE19static_temp_storage;
	add.s32 	%r599, %r598, %r597;
	ld.shared.v2.u32 	{%r600, %r1102}, [%r599];
	mov.b32 	%f432, %r600;
	bra.uni 	$L__BB4_216;
$L__BB4_215:
	shl.b32 	%r601, %r333, 3;
	mov.u32 	%r602, _ZZN3cub18CUB_300001_SM_10006detail10merge_sort30DeviceMergeSortBlockSortKernelINS2_10policy_hubIN6thrust24THRUST_300001_SM_1000_NS10device_ptrI10IndividualEEE9Policy600ES9_PNS0_8NullTypeES9_SD_jN4cuda3std3__44lessIS8_EES8_SC_EEvbT0_T1_T2_T3_T4_PT6_PT7_T5_NS1_7vsmem_tEE19static_temp_storage;
	add.s32 	%r603, %r602, %r601;
	ld.shared.v2.u32 	{%r604, %r1099}, [%r603];
	mov.b32 	%f429, %r604;
$L__BB4_216:
	setp.ge.s32 	%p109, %r333, %r297;
	mov.pred 	%p232, 0;
	@%p109 bra 	$L__BB4_218;
	setp.ge.s32 	%p110, %r334, %r296;
	setp.gt.f32 	%p111, %f429, %f432;
	or.pred  	%p232, %p110, %p111;
$L__BB4_218:
	selp.b32 	%r1019, %r1099, %r1102, %p232;
	selp.f32 	%f353, %f429, %f432, %p232;
	selp.u32 	%r605, 1, 0, %p232;
	add.s32 	%r340, %r333, %r605;
	not.pred 	%p112, %p232;
	selp.u32 	%r606, 1, 0, %p112;
	add.s32 	%r341, %r334, %r606;
	@%p232 bra 	$L__BB4_220;
	shl.b32 	%r607, %r341, 3;
	mov.u32 	%r608, _ZZN3cub18CUB_300001_SM_10006detail10merge_sort30DeviceMergeSortBlockSortKernelINS2_10policy_hubIN6thrust24THRUST_300001_SM_1000_NS10device_ptrI10IndividualEEE9Policy600ES9_PNS0_8NullTypeES9_SD_jN4cuda3std3__44lessIS8_EES8_SC_EEvbT0_T1_T2_T3_T4_PT6_PT7_T5_NS1_7vsmem_tEE19static_temp_storage;
	add.s32 	%r609, %r608, %r607;
	ld.shared.v2.u32 	{%r610, %r1102}, [%r609];
	mov.b32 	%f432, %r610;
	bra.uni 	$L__BB4_221;
$L__BB4_220:
	shl.b32 	%r611, %r340, 3;
	mov.u32 	%r612, _ZZN3cub18CUB_300001_SM_10006detail10merge_sort30DeviceMergeSortBlockSortKernelINS2_10policy_hubIN6thrust24THRUST_300001_SM_1000_NS10device_ptrI10IndividualEEE9Policy600ES9_PNS0_8NullTypeES9_SD_jN4cuda3std3__44lessIS8_EES8_SC_EEvbT0_T1_T2_T3_T4_PT6_PT7_T5_NS1_7vsmem_tEE19static_temp_storage;
	add.s32 	%r613, %r612, %r611;
	ld.shared.v2.u32 	{%r614, %r1099}, [%r613];
	mov.b32 	%f429, %r614;
$L__BB4_221:
	setp.ge.s32 	%p114, %r340, %r297;
	mov.pred 	%p233, 0;
	@%p114 bra 	$L__BB4_223;
	setp.ge.s32 	%p115, %r341, %r296;
	setp.gt.f32 	%p116, %f429, %f432;
	or.pred  	%p233, %p115, %p116;
$L__BB4_223:
	selp.b32 	%r1021, %r1099, %r1102, %p233;
	selp.f32 	%f355, %f429, %f432, %p233;
	selp.u32 	%r615, 1, 0, %p233;
	add.s32 	%r347, %r340, %r615;
	not.pred 	%p117, %p233;
	selp.u32 	%r616, 1, 0, %p117;
	add.s32 	%r348, %r341, %r616;
	@%p233 bra 	$L__BB4_225;
	shl.b32 	%r617, %r348, 3;
	mov.u32 	%r618, _ZZN3cub18CUB_300001_SM_10006detail10merge_sort30DeviceMergeSortBlockSortKernelINS2_10policy_hubIN6thrust24THRUST_300001_SM_1000_NS10device_ptrI10IndividualEEE9Policy600ES9_PNS0_8NullTypeES9_SD_jN4cuda3std3__44lessIS8_EES8_SC_EEvbT0_T1_T2_T3_T4_PT6_PT7_T5_NS1_7vsmem_tEE19static_temp_storage;
	add.s32 	%r619, %r618, %r617;
	ld.shared.v2.u32 	{%r620, %r1102}, [%r619];
	mov.b32 	%f432, %r620;
	bra.uni 	$L__BB4_226;
$L__BB4_225:
	shl.b32 	%r621, %r347, 3;
	mov.u32 	%r622, _ZZN3cub18CUB_300001_SM_10006detail10merge_sort30DeviceMergeSortBlockSortKernelINS2_10policy_hubIN6thrust24THRUST_300001_SM_1000_NS10device_ptrI10IndividualEEE9Policy600ES9_PNS0_8NullTypeES9_SD_jN4cuda3std3__44lessIS8_EES8_SC_EEvbT0_T1_T2_T3_T4_PT6_PT7_T5_NS1_7vsmem_tEE19static_temp_storage;
	add.s32 	%r623, %r622, %r621;
	ld.shared.v2.u32 	{%r624, %r1099}, [%r623];
	mov.b32 	%f429, %r624;
$L__BB4_226:
	setp.ge.s32 	%p119, %r347, %r297;
	mov.pred 	%p234, 0;
	@%p119 bra 	$L__BB4_228;
	setp.ge.s32 	%p120, %r348, %r296;
	setp.gt.f32 	%p121, %f429, %f432;
	or.pred  	%p234, %p120, %p121;
$L__BB4_228:
	selp.b32 	%r1023, %r1099, %r1102, %p234;
	selp.f32 	%f357, %f429, %f432, %p234;
	selp.u32 	%r625, 1, 0, %p234;
	add.s32 	%r354, %r347, %r625;
	not.pred 	%p122, %p234;
	selp.u32 	%r626, 1, 0, %p122;
	add.s32 	%r355, %r348, %r626;
	@%p234 bra 	$L__BB4_230;
	shl.b32 	%r627, %r355, 3;
	mov.u32 	%r628, _ZZN3cub18CUB_300001_SM_10006detail10merge_sort30DeviceMergeSortBlockSortKernelINS2_10policy_hubIN6thrust24THRUST_300001_SM_1000_NS10device_ptrI10IndividualEEE9Policy600ES9_PNS0_8NullTypeES9_SD_jN4cuda3std3__44lessIS8_EES8_SC_EEvbT0_T1_T2_T3_T4_PT6_PT7_T5_NS1_7vsmem_tEE19static_temp_storage;
	add.s32 	%r629, %r628, %r627;
	ld.shared.v2.u32 	{%r630, %r1102}, [%r629];
	mov.b32 	%f432, %r630;
	bra.uni 	$L__BB4_231;
$L__BB4_230:
	shl.b32 	%r631, %r354, 3;
	mov.u32 	%r632, _ZZN3cub18CUB_300001_SM_10006detail10merge_sort30DeviceMergeSortBlockSortKernelINS2_10policy_hubIN6thrust24THRUST_300001_SM_1000_NS10device_ptrI10IndividualEEE9Policy600ES9_PNS0_8NullTypeES9_SD_jN4cuda3std3__44lessIS8_EES8_SC_EEvbT0_T1_T2_T3_T4_PT6_PT7_T5_NS1_7vsmem_tEE19static_temp_storage;
	add.s32 	%r633, %r632, %r631;
	ld.shared.v2.u32 	{%r634, %r1099}, [%r633];
	mov.b32 	%f429, %r634;
$L__BB4_231:
	setp.ge.s32 	%p124, %r354, %r297;
	mov.pred 	%p235, 0;
	@%p124 bra 	$L__BB4_233;
	setp.ge.s32 	%p125, %r355, %r296;
	setp.gt.f32 	%p126, %f429, %f432;
	or.pred  	%p235, %p125, %p126;
$L__BB4_233:
	selp.b32 	%r1079, %r1099, %r1102, %p235;
	selp.f32 	%f413, %f429, %f432, %p235;
	shl.b32 	%r361, %r1095, 1;
	setp.lt.u32 	%p127, %r1095, 129;
	mov.u32 	%r1095, %r361;
	@%p127 bra 	$L__BB4_194;
	ld.param.s8 	%rs2, [_ZN3cub18CUB_300001_SM_10006detail10merge_sort30DeviceMergeSortBlockSortKernelINS2_10policy_hubIN6thrust24THRUST_300001_SM_1000_NS10device_ptrI10IndividualEEE9Policy600ES9_PNS0_8NullTypeES9_SD_jN4cuda3std3__44lessIS8_EES8_SC_EEvbT0_T1_T2_T3_T4_PT6_PT7_T5_NS1_7vsmem_tE_param_0];
	add.s32 	%r362, %r166, 32;
	add.s32 	%r363, %r166, 64;
	add.s32 	%r364, %r166, 128;
	add.s32 	%r365, %r166, 160;
	bar.sync 	0;
	setp.eq.s16 	%p128, %rs2, 0;
	@%p128 bra 	$L__BB4_253;
	mov.b32 	%r635, %f374;
	st.shared.v2.u32 	[%r193], {%r635, %r1040};
	mov.b32 	%r636, %f419;
	st.shared.v2.u32 	[%r195+8], {%r636, %r1085};
	mov.b32 	%r637, %f349;
	st.shared.v2.u32 	[%r197+16], {%r637, %r1015};
	mov.b32 	%r638, %f351;
	st.shared.v2.u32 	[%r199+24], {%r638, %r1017};
	mov.b32 	%r639, %f353;
	st.shared.v2.u32 	[%r201+32], {%r639, %r1019};
	mov.b32 	%r640, %f355;
	st.shared.v2.u32 	[%r203+40], {%r640, %r1021};
	mov.b32 	%r641, %f357;
	st.shared.v2.u32 	[%r205+48], {%r641, %r1023};
	mov.b32 	%r642, %f413;
	st.shared.v2.u32 	[%r207+56], {%r642, %r1079};
	bar.warp.sync 	-1;
	ld.shared.v2.u32 	{%r366, %r368}, [%r185];
	ld.shared.v2.u32 	{%r369, %r371}, [%r186+256];
	ld.shared.v2.u32 	{%r372, %r374}, [%r187+512];
	ld.shared.v2.u32 	{%r375, %r377}, [%r188+768];
	ld.shared.v2.u32 	{%r378, %r380}, [%r189+1024];
	ld.shared.v2.u32 	{%r381, %r383}, [%r190+1280];
	ld.shared.v2.u32 	{%r384, %r386}, [%r191+1536];
	ld.shared.v2.u32 	{%r387, %r389}, [%r192+1792];
	setp.eq.s32 	%p129, %r164, 0;
	@%p129 bra 	$L__BB4_236;
	bra.uni 	$L__BB4_237;
$L__BB4_236:
	st.volatile.shared.u32 	[_ZZN3cub18CUB_300001_SM_10006detail10merge_sort30DeviceMergeSortBlockSortKernelINS2_10policy_hubIN6thrust24THRUST_300001_SM_1000_NS10device_ptrI10IndividualEEE9Policy600ES9_PNS0_8NullTypeES9_SD_jN4cuda3std3__44lessIS8_EES8_SC_EEvbT0_T1_T2_T3_T4_PT6_PT7_T5_NS1_7vsmem_tEE19static_temp_storage+16896], %r163;
$L__BB4_237:
	bar.sync 	0;
	ld.volatile.shared.u32 	%r414, [_ZZN3cub18CUB_300001_SM_10006detail10merge_sort30DeviceMergeSortBlockSortKernelINS2_10policy_hubIN6thrust24THRUST_300001_SM_1000_NS10device_ptrI10IndividualEEE9Policy600ES9_PNS0_8NullTypeES9_SD_jN4cuda3std3__44lessIS8_EES8_SC_EEvbT0_T1_T2_T3_T4_PT6_PT7_T5_NS1_7vsmem_tEE19static_temp_storage+16896];
	mov.u32 	%r643, %tid.x;
	shl.b32 	%r644, %r643, 3;
	and.b32  	%r645, %r644, 7936;
	cvt.u64.u32 	%rd13, %r645;
	and.b32  	%r646, %r643, 31;
	mov.u32 	%r647, %ctaid.x;
	shl.b32 	%r648, %r647, 11;
	or.b32  	%r649, %r646, %r648;
	cvt.u64.u32 	%rd14, %r649;
	add.s64 	%rd15, %rd14, %rd13;
	setp.ge.s32 	%p130, %r166, %r414;
	shl.b64 	%rd16, %rd15, 3;
	add.s64 	%rd5, %rd2, %rd16;
	@%p130 bra 	$L__BB4_239;
	st.global.u32 	[%rd5], %r366;
	st.global.u32 	[%rd5+4], %r368;
$L__BB4_239:
	setp.ge.s32 	%p131, %r362, %r414;
	@%p131 bra 	$L__BB4_241;
	st.global.u32 	[%rd5+256], %r369;
	st.global.u32 	[%rd5+260], %r371;
$L__BB4_241:
	setp.ge.s32 	%p132, %r363, %r414;
	@%p132 bra 	$L__BB4_243;
	st.global.u32 	[%rd5+512], %r372;
	st.global.u32 	[%rd5+516], %r374;
$L__BB4_243:
	or.b32  	%r654, %r645, %r646;
	or.b32  	%r655, %r654, 96;
	setp.ge.s32 	%p133, %r655, %r414;
	@%p133 bra 	$L__BB4_245;
	st.global.u32 	[%rd5+768], %r375;
	st.global.u32 	[%rd5+772], %r377;
$L__BB4_245:
	setp.ge.s32 	%p134, %r364, %r414;
	@%p134 bra 	$L__BB4_247;
	st.global.u32 	[%rd5+1024], %r378;
	st.global.u32 	[%rd5+1028], %r380;
$L__BB4_247:
	setp.ge.s32 	%p135, %r365, %r414;
	@%p135 bra 	$L__BB4_249;
	st.global.u32 	[%rd5+1280], %r381;
	st.global.u32 	[%rd5+1284], %r383;
$L__BB4_249:
	setp.ge.s32 	%p136, %r179, %r414;
	@%p136 bra 	$L__BB4_251;
	st.global.u32 	[%rd5+1536], %r384;
	st.global.u32 	[%rd5+1540], %r386;
$L__BB4_251:
	setp.ge.s32 	%p137, %r182, %r414;
	@%p137 bra 	$L__BB4_271;
	st.global.u32 	[%rd5+1792], %r387;
	st.global.u32 	[%rd5+1796], %r389;
	bra.uni 	$L__BB4_271;
$L__BB4_253:
	mov.b32 	%r656, %f374;
	st.shared.v2.u32 	[%r193], {%r656, %r1040};
	mov.b32 	%r657, %f419;
	st.shared.v2.u32 	[%r195+8], {%r657, %r1085};
	mov.b32 	%r658, %f349;
	st.shared.v2.u32 	[%r197+16], {%r658, %r1015};
	mov.b32 	%r659, %f351;
	st.shared.v2.u32 	[%r199+24], {%r659, %r1017};
	mov.b32 	%r660, %f353;
	st.shared.v2.u32 	[%r201+32], {%r660, %r1019};
	mov.b32 	%r661, %f355;
	st.shared.v2.u32 	[%r203+40], {%r661, %r1021};
	mov.b32 	%r662, %f357;
	st.shared.v2.u32 	[%r205+48], {%r662, %r1023};
	mov.b32 	%r663, %f413;
	st.shared.v2.u32 	[%r207+56], {%r663, %r1079};
	bar.warp.sync 	-1;
	ld.shared.v2.u32 	{%r390, %r392}, [%r185];
	ld.shared.v2.u32 	{%r393, %r395}, [%r186+256];
	ld.shared.v2.u32 	{%r396, %r398}, [%r187+512];
	ld.shared.v2.u32 	{%r399, %r401}, [%r188+768];
	ld.shared.v2.u32 	{%r402, %r404}, [%r189+1024];
	ld.shared.v2.u32 	{%r405, %r407}, [%r190+1280];
	ld.shared.v2.u32 	{%r408, %r410}, [%r191+1536];
	ld.shared.v2.u32 	{%r411, %r413}, [%r192+1792];
	setp.eq.s32 	%p138, %r164, 0;
	@%p138 bra 	$L__BB4_254;
	bra.uni 	$L__BB4_255;
$L__BB4_254:
	st.volatile.shared.u32 	[_ZZN3cub18CUB_300001_SM_10006detail10merge_sort30DeviceMergeSortBlockSortKernelINS2_10policy_hubIN6thrust24THRUST_300001_SM_1000_NS10device_ptrI10IndividualEEE9Policy600ES9_PNS0_8NullTypeES9_SD_jN4cuda3std3__44lessIS8_EES8_SC_EEvbT0_T1_T2_T3_T4_PT6_PT7_T5_NS1_7vsmem_tEE19static_temp_storage+16896], %r163;
$L__BB4_255:
	ld.param.u64 	%rd34, [_ZN3cub18CUB_300001_SM_10006detail10merge_sort30DeviceMergeSortBlockSortKernelINS2_10policy_hubIN6thrust24THRUST_300001_SM_1000_NS10device_ptrI10IndividualEEE9Policy600ES9_PNS0_8NullTypeES9_SD_jN4cuda3std3__44lessIS8_EES8_SC_EEvbT0_T1_T2_T3_T4_PT6_PT7_T5_NS1_7vsmem_tE_param_6];
	bar.sync 	0;
	ld.volatile.shared.u32 	%r415, [_ZZN3cub18CUB_300001_SM_10006detail10merge_sort30DeviceMergeSortBlockSortKernelINS2_10policy_hubIN6thrust24THRUST_300001_SM_1000_NS10device_ptrI10IndividualEEE9Policy600ES9_PNS0_8NullTypeES9_SD_jN4cuda3std3__44lessIS8_EES8_SC_EEvbT0_T1_T2_T3_T4_PT6_PT7_T5_NS1_7vsmem_tEE19static_temp_storage+16896];
	setp.ge.s32 	%p139, %r166, %r415;
	cvt.u64.u32 	%rd17, %r166;
	mov.u32 	%r664, %ctaid.x;
	shl.b32 	%r665, %r664, 11;
	cvt.u64.u32 	%rd18, %r665;
	add.s64 	%rd19, %rd17, %rd18;
	cvta.to.global.u64 	%rd20, %rd34;
	shl.b64 	%rd21, %rd19, 3;
	add.s64 	%rd6, %rd20, %rd21;
	@%p139 bra 	$L__BB4_257;
	st.global.u32 	[%rd6], %r390;
	st.global.u32 	[%rd6+4], %r392;
$L__BB4_257:
	setp.ge.s32 	%p140, %r362, %r415;
	@%p140 bra 	$L__BB4_259;
	st.global.u32 	[%rd6+256], %r393;
	st.global.u32 	[%rd6+260], %r395;
$L__BB4_259:
	setp.ge.s32 	%p141, %r363, %r415;
	@%p141 bra 	$L__BB4_261;
	st.global.u32 	[%rd6+512], %r396;
	st.global.u32 	[%rd6+516], %r398;
$L__BB4_261:
	mov.u32 	%r666, %tid.x;
	shl.b32 	%r667, %r666, 3;
	and.b32  	%r668, %r667, 7936;
	and.b32  	%r669, %r666, 31;
	or.b32  	%r670, %r668, %r669;
	or.b32  	%r671, %r670, 96;
	setp.ge.s32 	%p142, %r671, %r415;
	@%p142 bra 	$L__BB4_263;
	st.global.u32 	[%rd6+768], %r399;
	st.global.u32 	[%rd6+772], %r401;
$L__BB4_263:
	setp.ge.s32 	%p143, %r364, %r415;
	@%p143 bra 	$L__BB4_265;
	st.global.u32 	[%rd6+1024], %r402;
	st.global.u32 	[%rd6+1028], %r404;
$L__BB4_265:
	setp.ge.s32 	%p144, %r365, %r415;
	@%p144 bra 	$L__BB4_267;
	st.global.u32 	[%rd6+1280], %r405;
	st.global.u32 	[%rd6+1284], %r407;
$L__BB4_267:
	setp.ge.s32 	%p145, %r179, %r415;
	@%p145 bra 	$L__BB4_269;
	st.global.u32 	[%rd6+1536], %r408;
	st.global.u32 	[%rd6+1540], %r410;
$L__BB4_269:
	setp.ge.s32 	%p146, %r182, %r415;
	@%p146 bra 	$L__BB4_271;
	st.global.u32 	[%rd6+1792], %r411;
	st.global.u32 	[%rd6+1796], %r413;
$L__BB4_271:
	ret;

}
	// .globl	_ZN3cub18CUB_300001_SM_10006detail10merge_sort30DeviceMergeSortPartitionKernelIN6thrust24THRUST_300001_SM_1000_NS10device_ptrI10IndividualEEjN4cuda3std3__44lessIS7_EES7_EEvbT_PT2_T0_SH_PSH_T1_SH_i
.visible .entry _ZN3cub18CUB_300001_SM_10006detail10merge_sort30DeviceMergeSortPartitionKernelIN6thrust24THRUST_300001_SM_1000_NS10device_ptrI10IndividualEEjN4cuda3std3__44lessIS7_EES7_EEvbT_PT2_T0_SH_PSH_T1_SH_i(
	.param .u8 _ZN3cub18CUB_300001_SM_10006detail10merge_sort30DeviceMergeSortPartitionKernelIN6thrust24THRUST_300001_SM_1000_NS10device_ptrI10IndividualEEjN4cuda3std3__44lessIS7_EES7_EEvbT_PT2_T0_SH_PSH_T1_SH_i_param_0,
	.param .align 8 .b8 _ZN3cub18CUB_300001_SM_10006detail10merge_sort30DeviceMergeSortPartitionKernelIN6thrust24THRUST_300001_SM_1000_NS10device_ptrI10IndividualEEjN4cuda3std3__44lessIS7_EES7_EEvbT_PT2_T0_SH_PSH_T1_SH_i_param_1[8],
	.param .u64 .ptr .align 1 _ZN3cub18CUB_300001_SM_10006detail10merge_sort30DeviceMergeSortPartitionKernelIN6thrust24THRUST_300001_SM_1000_NS10device_ptrI10IndividualEEjN4cuda3std3__44lessIS7_EES7_EEvbT_PT2_T0_SH_PSH_T1_SH_i_param_2,
	.param .u32 _ZN3cub18CUB_300001_SM_10006detail10merge_sort30DeviceMergeSortPartitionKernelIN6thrust24THRUST_300001_SM_1000_NS10device_ptrI10IndividualEEjN4cuda3std3__44lessIS7_EES7_EEvbT_PT2_T0_SH_PSH_T1_SH_i_param_3,
	.param .u32 _ZN3cub18CUB_300001_SM_10006detail10merge_sort30DeviceMergeSortPartitionKernelIN6thrust24THRUST_300001_SM_1000_NS10device_ptrI10IndividualEEjN4cuda3std3__44lessIS7_EES7_EEvbT_PT2_T0_SH_PSH_T1_SH_i_param_4,
	.param .u64 .ptr .align 1 _ZN3cub18CUB_300001_SM_10006detail10merge_sort30DeviceMergeSortPartitionKernelIN6thrust24THRUST_300001_SM_1000_NS10device_ptrI10IndividualEEjN4cuda3std3__44lessIS7_EES7_EEvbT_PT2_T0_SH_PSH_T1_SH_i_param_5,
	.param .align 1 .b8 _ZN3cub18CUB_300001_SM_10006detail10merge_sort30DeviceMergeSortPartitionKernelIN6thrust24THRUST_300001_SM_1000_NS10device_ptrI10IndividualEEjN4cuda3std3__44lessIS7_EES7_EEvbT_PT2_T0_SH_PSH_T1_SH_i_param_6[1],
	.param .u32 _ZN3cub18CUB_300001_SM_10006detail10merge_sort30DeviceMergeSortPartitionKernelIN6thrust24THRUST_300001_SM_1000_NS10device_ptrI10IndividualEEjN4cuda3std3__44lessIS7_EES7_EEvbT_PT2_T0_SH_PSH_T1_SH_i_param_7,
	.param .u32 _ZN3cub18CUB_300001_SM_10006detail10merge_sort30DeviceMergeSortPartitionKernelIN6thrust24THRUST_300001_SM_1000_NS10device_ptrI10IndividualEEjN4cuda3std3__44lessIS7_EES7_EEvbT_PT2_T0_SH_PSH_T1_SH_i_param_8
)
{
	.reg .pred 	%p<10>;
	.reg .b16 	%rs<2>;
	.reg .b32 	%r<66>;
	.reg .b32 	%f<5>;
	.reg .b64 	%rd<32>;

	ld.param.u64 	%rd9, [_ZN3cub18CUB_300001_SM_10006detail10merge_sort30DeviceMergeSortPartitionKernelIN6thrust24THRUST_300001_SM_1000_NS10device_ptrI10IndividualEEjN4cuda3std3__44lessIS7_EES7_EEvbT_PT2_T0_SH_PSH_T1_SH_i_param_1];
	ld.param.s8 	%rs1, [_ZN3cub18CUB_300001_SM_10006detail10merge_sort30DeviceMergeSortPartitionKernelIN6thrust24THRUST_300001_SM_1000_NS10device_ptrI10IndividualEEjN4cuda3std3__44lessIS7_EES7_EEvbT_PT2_T0_SH_PSH_T1_SH_i_param_0];
	ld.param.u64 	%rd10, [_ZN3cub18CUB_300001_SM_10006detail10merge_sort30DeviceMergeSortPartitionKernelIN6thrust24THRUST_300001_SM_1000_NS10device_ptrI10IndividualEEjN4cuda3std3__44lessIS7_EES7_EEvbT_PT2_T0_SH_PSH_T1_SH_i_param_2];
	ld.param.u32 	%r20, [_ZN3cub18CUB_300001_SM_10006detail10merge_sort30DeviceMergeSortPartitionKernelIN6thrust24THRUST_300001_SM_1000_NS10device_ptrI10IndividualEEjN4cuda3std3__44lessIS7_EES7_EEvbT_PT2_T0_SH_PSH_T1_SH_i_param_3];
	ld.param.u32 	%r21, [_ZN3cub18CUB_300001_SM_10006detail10merge_sort30DeviceMergeSortPartitionKernelIN6thrust24THRUST_300001_SM_1000_NS10device_ptrI10IndividualEEjN4cuda3std3__44lessIS7_EES7_EEvbT_PT2_T0_SH_PSH_T1_SH_i_param_4];
	ld.param.u64 	%rd11, [_ZN3cub18CUB_300001_SM_10006detail10merge_sort30DeviceMergeSortPartitionKernelIN6thrust24THRUST_300001_SM_1000_NS10device_ptrI10IndividualEEjN4cuda3std3__44lessIS7_EES7_EEvbT_PT2_T0_SH_PSH_T1_SH_i_param_5];
	ld.param.u32 	%r22, [_ZN3cub18CUB_300001_SM_10006detail10merge_sort30DeviceMergeSortPartitionKernelIN6thrust24THRUST_300001_SM_1000_NS10device_ptrI10IndividualEEjN4cuda3std3__44lessIS7_EES7_EEvbT_PT2_T0_SH_PSH_T1_SH_i_param_7];
	ld.param.u32 	%r23, [_ZN3cub18CUB_300001_SM_10006detail10merge_sort30DeviceMergeSortPartitionKernelIN6thrust24THRUST_300001_SM_1000_NS10device_ptrI10IndividualEEjN4cuda3std3__44lessIS7_EES7_EEvbT_PT2_T0_SH_PSH_T1_SH_i_param_8];
	cvta.to.global.u64 	%rd1, %rd11;
	mov.u32 	%r24, %ntid.x;
	mov.u32 	%r25, %ctaid.x;
	mov.u32 	%r26, %tid.x;
	mad.lo.s32 	%r1, %r24, %r25, %r26;
	setp.ge.u32 	%p1, %r1, %r21;
	@%p1 bra 	$L__BB5_11;
	shr.u32 	%r27, %r22, 1;
	add.s32 	%r2, %r22, -1;
	neg.s32 	%r28, %r22;
	and.b32  	%r29, %r1, %r28;
	mul.lo.s32 	%r30, %r23, %r29;
	mul.lo.s32 	%r31, %r23, %r27;
	min.u32 	%r3, %r30, %r20;
	not.b32 	%r32, %r30;
	min.u32 	%r33, %r31, %r32;
	add.s32 	%r34, %r33, %r30;
	min.u32 	%r4, %r34, %r20;
	not.b32 	%r35, %r4;
	min.u32 	%r36, %r31, %r35;
	add.s32 	%r37, %r36, %r4;
	min.u32 	%r5, %r37, %r20;
	// begin inline asm
	griddepcontrol.wait;
	// end inline asm
	add.s32 	%r38, %r1, 1;
	setp.ne.s32 	%p2, %r38, %r21;
	@%p2 bra 	$L__BB5_3;
	mul.wide.u32 	%rd30, %r1, 4;
	add.s64 	%rd31, %rd1, %rd30;
	st.global.u32 	[%rd31], %r4;
	bra.uni 	$L__BB5_11;
$L__BB5_3:
	sub.s32 	%r39, %r5, %r3;
	and.b32  	%r40, %r2, %r1;
	mul.lo.s32 	%r41, %r40, %r23;
	min.u32 	%r6, %r41, %r39;
	setp.eq.s16 	%p3, %rs1, 0;
	@%p3 bra 	$L__BB5_7;
	sub.s32 	%r42, %r4, %r3;
	sub.s32 	%r43, %r5, %r4;
	max.u32 	%r44, %r6, %r43;
	sub.s32 	%r65, %r44, %r43;
	min.u32 	%r61, %r42, %r6;
	setp.ge.u32 	%p4, %r65, %r61;
	@%p4 bra 	$L__BB5_10;
	cvta.to.global.u64 	%rd3, %rd9;
	cvt.u64.u32 	%rd4, %r4;
	cvt.u64.u32 	%rd5, %r3;
$L__BB5_6:
	sub.s32 	%r45, %r61, %r65;
	shr.u32 	%r46, %r45, 1;
	add.s32 	%r47, %r46, %r65;
	cvt.u64.u32 	%rd12, %r47;
	add.s64 	%rd13, %rd12, %rd5;
	shl.b64 	%rd14, %rd13, 3;
	add.s64 	%rd15, %rd3, %rd14;
	ld.global.f32 	%f1, [%rd15];
	not.b32 	%r48, %r47;
	add.s32 	%r49, %r6, %r48;
	cvt.u64.u32 	%rd16, %r49;
	add.s64 	%rd17, %rd16, %rd4;
	shl.b64 	%rd18, %rd17, 3;
	add.s64 	%rd19, %rd3, %rd18;
	ld.global.f32 	%f2, [%rd19];
	setp.leu.f32 	%p5, %f2, %f1;
	add.s32 	%r50, %r47, 1;
	selp.b32 	%r65, %r50, %r65, %p5;
	selp.b32 	%r61, %r61, %r47, %p5;
	setp.lt.u32 	%p6, %r65, %r61;
	@%p6 bra 	$L__BB5_6;
	bra.uni 	$L__BB5_10;
$L__BB5_7:
	sub.s32 	%r51, %r4, %r3;
	sub.s32 	%r52, %r5, %r4;
	max.u32 	%r53, %r6, %r52;
	sub.s32 	%r65, %r53, %r52;
	min.u32 	%r63, %r51, %r6;
	setp.ge.u32 	%p7, %r65, %r63;
	@%p7 bra 	$L__BB5_10;
	cvta.to.global.u64 	%rd6, %rd10;
	cvt.u64.u32 	%rd7, %r4;
	cvt.u64.u32 	%rd8, %r3;
$L__BB5_9:
	sub.s32 	%r54, %r63, %r65;
	shr.u32 	%r55, %r54, 1;
	add.s32 	%r56, %r55, %r65;
	cvt.u64.u32 	%rd20, %r56;
	add.s64 	%rd21, %rd20, %rd8;
	shl.b64 	%rd22, %rd21, 3;
	add.s64 	%rd23, %rd6, %rd22;
	ld.global.f32 	%f3, [%rd23];
	not.b32 	%r57, %r56;
	add.s32 	%r58, %r6, %r57;
	cvt.u64.u32 	%rd24, %r58;
	add.s64 	%rd25, %rd24, %rd7;
	shl.b64 	%rd26, %rd25, 3;
	add.s64 	%rd27, %rd6, %rd26;
	ld.global.f32 	%f4, [%rd27];
	setp.leu.f32 	%p8, %f4, %f3;
	add.s32 	%r59, %r56, 1;
	selp.b32 	%r65, %r59, %r65, %p8;
	selp.b32 	%r63, %r63, %r56, %p8;
	setp.lt.u32 	%p9, %r65, %r63;
	@%p9 bra 	$L__BB5_9;
$L__BB5_10:
	add.s32 	%r60, %r65, %r3;
	mul.wide.u32 	%rd28, %r1, 4;
	add.s64 	%rd29, %rd1, %rd28;
	st.global.u32 	[%rd29], %r60;
$L__BB5_11:
	ret;

}
	// .globl	_ZN3cub18CUB_300001_SM_10006detail10merge_sort26DeviceMergeSortMergeKernelINS2_10policy_hubIN6thrust24THRUST_300001_SM_1000_NS10device_ptrI10IndividualEEE9Policy600ES9_PNS0_8NullTypeES9_SD_jN4cuda3std3__44lessIS8_EES8_SC_EEvbT2_T3_T4_PT6_PT7_T5_PSL_SL_NS1_7vsmem_tE
.visible .entry _ZN3cub18CUB_300001_SM_10006detail10merge_sort26DeviceMergeSortMergeKernelINS2_10policy_hubIN6thrust24THRUST_300001_SM_1000_NS10device_ptrI10IndividualEEE9Policy600ES9_PNS0_8NullTypeES9_SD_jN4cuda3std3__44lessIS8_EES8_SC_EEvbT2_T3_T4_PT6_PT7_T5_PSL_SL_NS1_7vsmem_tE(
	.param .u8 _ZN3cub18CUB_300001_SM_10006detail10merge_sort26DeviceMergeSortMergeKernelINS2_10policy_hubIN6thrust24THRUST_300001_SM_1000_NS10device_ptrI10IndividualEEE9Policy600ES9_PNS0_8NullTypeES9_SD_jN4cuda3std3__44lessIS8_EES8_SC_EEvbT2_T3_T4_PT6_PT7_T5_PSL_SL_NS1_7vsmem_tE_param_0,
	.param .align 8 .b8 _ZN3cub18CUB_300001_SM_10006detail10merge_sort26DeviceMergeSortMergeKernelINS2_10policy_hubIN6thrust24THRUST_300001_SM_1000_NS10device_ptrI10IndividualEEE9Policy600ES9_PNS0_8NullTypeES9_SD_jN4cuda3std3__44lessIS8_EES8_SC_EEvbT2_T3_T4_PT6_PT7_T5_PSL_SL_NS1_7vsmem_tE_param_1[8],
	.param .u64 .ptr .align 1 _ZN3cub18CUB_300001_SM_10006detail10merge_sort26DeviceMergeSortMergeKernelINS2_10policy_hubIN6thrust24THRUST_300001_SM_1000_NS10device_ptrI10IndividualEEE9Policy600ES9_PNS0_8NullTypeES9_SD_jN4cuda3std3__44lessIS8_EES8_SC_EEvbT2_T3_T4_PT6_PT7_T5_PSL_SL_NS1_7vsmem_tE_param_2,
	.param .u32 _ZN3cub18CUB_300001_SM_10006detail10merge_sort26DeviceMergeSortMergeKernelINS2_10policy_hubIN6thrust24THRUST_300001_SM_1000_NS10device_ptrI10IndividualEEE9Policy600ES9_PNS0_8NullTypeES9_SD_jN4cuda3std3__44lessIS8_EES8_SC_EEvbT2_T3_T4_PT6_PT7_T5_PSL_SL_NS1_7vsmem_tE_param_3,
	.param .u64 .ptr .align 1 _ZN3cub18CUB_300001_SM_10006detail10merge_sort26DeviceMergeSortMergeKernelINS2_10policy_hubIN6thrust24THRUST_300001_SM_1000_NS10device_ptrI10IndividualEEE9Policy600ES9_PNS0_8NullTypeES9_SD_jN4cuda3std3__44lessIS8_EES8_SC_EEvbT2_T3_T4_PT6_PT7_T5_PSL_SL_NS1_7vsmem_tE_param_4,
	.param .u64 .ptr .align 1 _ZN3cub18CUB_300001_SM_10006detail10merge_sort26DeviceMergeSortMergeKernelINS2_10policy_hubIN6thrust24THRUST_300001_SM_1000_NS10device_ptrI10IndividualEEE9Policy600ES9_PNS0_8NullTypeES9_SD_jN4cuda3std3__44lessIS8_EES8_SC_EEvbT2_T3_T4_PT6_PT7_T5_PSL_SL_NS1_7vsmem_tE_param_5,
	.param .align 1 .b8 _ZN3cub18CUB_300001_SM_10006detail10merge_sort26DeviceMergeSortMergeKernelINS2_10policy_hubIN6thrust24THRUST_300001_SM_1000_NS10device_ptrI10IndividualEEE9Policy600ES9_PNS0_8NullTypeES9_SD_jN4cuda3std3__44lessIS8_EES8_SC_EEvbT2_T3_T4_PT6_PT7_T5_PSL_SL_NS1_7vsmem_tE_param_6[1],
	.param .u64 .ptr .align 1 _ZN3cub18CUB_300001_SM_10006detail10merge_sort26DeviceMergeSortMergeKernelINS2_10policy_hubIN6thrust24THRUST_300001_SM_1000_NS10device_ptrI10IndividualEEE9Policy600ES9_PNS0_8NullTypeES9_SD_jN4cuda3std3__44lessIS8_EES8_SC_EEvbT2_T3_T4_PT6_PT7_T5_PSL_SL_NS1_7vsmem_tE_param_7,
	.param .u32 _ZN3cub18CUB_300001_SM_10006detail10merge_sort26DeviceMergeSortMergeKernelINS2_10policy_hubIN6thrust24THRUST_300001_SM_1000_NS10device_ptrI10IndividualEEE9Policy600ES9_PNS0_8NullTypeES9_SD_jN4cuda3std3__44lessIS8_EES8_SC_EEvbT2_T3_T4_PT6_PT7_T5_PSL_SL_NS1_7vsmem_tE_param_8,
	.param .align 8 .b8 _ZN3cub18CUB_300001_SM_10006detail10merge_sort26DeviceMergeSortMergeKernelINS2_10policy_hubIN6thrust24THRUST_300001_SM_1000_NS10device_ptrI10IndividualEEE9Policy600ES9_PNS0_8NullTypeES9_SD_jN4cuda3std3__44lessIS8_EES8_SC_EEvbT2_T3_T4_PT6_PT7_T5_PSL_SL_NS1_7vsmem_tE_param_9[8]
)
.maxntid 256
{
	.reg .pred 	%p<210>;
	.reg .b16 	%rs<2>;
	.reg .b32 	%r<1080>;
	.reg .b32 	%f<109>;
	.reg .b64 	%rd<91>;
	// demoted variable
	.shared .align 16 .b8 _ZZN3cub18CUB_300001_SM_10006detail10merge_sort26DeviceMergeSortMergeKernelINS2_10policy_hubIN6thrust24THRUST_300001_SM_1000_NS10device_ptrI10IndividualEEE9Policy600ES9_PNS0_8NullTypeES9_SD_jN4cuda3std3__44lessIS8_EES8_SC_EEvbT2_T3_T4_PT6_PT7_T5_PSL_SL_NS1_7vsmem_tEE19static_temp_storage[16912];
	ld.param.s8 	%rs1, [_ZN3cub18CUB_300001_SM_10006detail10merge_sort26DeviceMergeSortMergeKernelINS2_10policy_hubIN6thrust24THRUST_300001_SM_1000_NS10device_ptrI10IndividualEEE9Policy600ES9_PNS0_8NullTypeES9_SD_jN4cuda3std3__44lessIS8_EES8_SC_EEvbT2_T3_T4_PT6_PT7_T5_PSL_SL_NS1_7vsmem_tE_param_0];
	ld.param.u64 	%rd14, [_ZN3cub18CUB_300001_SM_10006detail10merge_sort26DeviceMergeSortMergeKernelINS2_10policy_hubIN6thrust24THRUST_300001_SM_1000_NS10device_ptrI10IndividualEEE9Policy600ES9_PNS0_8NullTypeES9_SD_jN4cuda3std3__44lessIS8_EES8_SC_EEvbT2_T3_T4_PT6_PT7_T5_PSL_SL_NS1_7vsmem_tE_param_1];
	ld.param.u32 	%r429, [_ZN3cub18CUB_300001_SM_10006detail10merge_sort26DeviceMergeSortMergeKernelINS2_10policy_hubIN6thrust24THRUST_300001_SM_1000_NS10device_ptrI10IndividualEEE9Policy600ES9_PNS0_8NullTypeES9_SD_jN4cuda3std3__44lessIS8_EES8_SC_EEvbT2_T3_T4_PT6_PT7_T5_PSL_SL_NS1_7vsmem_tE_param_3];
	ld.param.u64 	%rd15, [_ZN3cub18CUB_300001_SM_10006detail10merge_sort26DeviceMergeSortMergeKernelINS2_10policy_hubIN6thrust24THRUST_300001_SM_1000_NS10device_ptrI10IndividualEEE9Policy600ES9_PNS0_8NullTypeES9_SD_jN4cuda3std3__44lessIS8_EES8_SC_EEvbT2_T3_T4_PT6_PT7_T5_PSL_SL_NS1_7vsmem_tE_param_4];
	ld.param.u64 	%rd16, [_ZN3cub18CUB_300001_SM_10006detail10merge_sort26DeviceMergeSortMergeKernelINS2_10policy_hubIN6thrust24THRUST_300001_SM_1000_NS10device_ptrI10IndividualEEE9Policy600ES9_PNS0_8NullTypeES9_SD_jN4cuda3std3__44lessIS8_EES8_SC_EEvbT2_T3_T4_PT6_PT7_T5_PSL_SL_NS1_7vsmem_tE_param_7];
	ld.param.u32 	%r430, [_ZN3cub18CUB_300001_SM_10006detail10merge_sort26DeviceMergeSortMergeKernelINS2_10policy_hubIN6thrust24THRUST_300001_SM_1000_NS10device_ptrI10IndividualEEE9Policy600ES9_PNS0_8NullTypeES9_SD_jN4cuda3std3__44lessIS8_EES8_SC_EEvbT2_T3_T4_PT6_PT7_T5_PSL_SL_NS1_7vsmem_tE_param_8];
	cvta.to.global.u64 	%rd1, %rd15;
	cvta.to.global.u64 	%rd2, %rd16;
	cvta.to.global.u64 	%rd3, %rd14;
	mov.u32 	%r1, %ctaid.x;
	mov.u32 	%r431, %nctaid.x;
	shl.b32 	%r2, %r1, 11;
	mov.u32 	%r3, %tid.x;
	add.s32 	%r432, %r431, -1;
	setp.ge.u32 	%p33, %r1, %r432;
	@%p33 bra 	$L__BB6_93;
	mul.wide.u32 	%rd53, %r1, 4;
	add.s64 	%rd54, %rd2, %rd53;
	ld.global.u32 	%r686, [%rd54];
	ld.global.u32 	%r687, [%rd54+4];
	neg.s32 	%r688, %r430;
	and.b32  	%r689, %r1, %r688;
	shl.b32 	%r4, %r689, 11;
	shl.b32 	%r690, %r430, 10;
	and.b32  	%r5, %r690, -2048;
	sub.s32 	%r691, %r1, %r689;
	shl.b32 	%r692, %r691, 11;
	sub.s32 	%r6, %r686, %r4;
	sub.s32 	%r693, %r687, %r4;
	sub.s32 	%r694, %r429, %r4;
	max.u32 	%r695, %r694, %r5;
	sub.s32 	%r696, %r695, %r5;
	sub.s32 	%r697, %r692, %r6;
	min.u32 	%r7, %r697, %r696;
	setp.eq.s32 	%p131, %r692, -2048;
	selp.b32 	%r698, 2047, 2048, %p131;
	add.s32 	%r699, %r698, %r692;
	sub.s32 	%r700, %r699, %r693;
	or.b32  	%r701, %r1, %r688;
	setp.eq.s32 	%p132, %r701, -1;
	min.u32 	%r702, %r5, %r694;
	selp.b32 	%r703, %r702, %r693, %p132;
	selp.b32 	%r704, %r5, %r700, %p132;
	min.u32 	%r8, %r704, %r696;
	sub.s32 	%r9, %r703, %r6;
	// begin inline asm
	griddepcontrol.wait;
	// end inline asm
	setp.eq.s16 	%p133, %rs1, 0;
	@%p133 bra 	$L__BB6_26;
	cvt.u64.u32 	%rd55, %r4;
	cvt.u64.u32 	%rd56, %r6;
	add.s64 	%rd57, %rd56, %rd55;
	cvt.u64.u32 	%rd58, %r5;
	add.s64 	%rd59, %rd55, %rd58;
	cvt.u64.u32 	%rd60, %r7;
	add.s64 	%rd61, %rd59, %rd60;
	setp.ge.s32 	%p134, %r3, %r9;
	cvt.u64.u32 	%rd62, %r3;
	add.s64 	%rd63, %rd57, %rd62;
	shl.b64 	%rd64, %rd63, 3;
	add.s64 	%rd4, %rd3, %rd64;
	sub.s32 	%r705, %r3, %r9;
	cvt.s64.s32 	%rd65, %r705;
	add.s64 	%rd66, %rd61, %rd65;
	shl.b64 	%rd67, %rd66, 3;
	add.s64 	%rd5, %rd3, %rd67;
	@%p134 bra 	$L__BB6_4;
	ld.global.u32 	%r1001, [%rd4];
	ld.global.u32 	%r1000, [%rd4+4];
	bra.uni 	$L__BB6_5;
$L__BB6_4:
	ld.global.u32 	%r1001, [%rd5];
	ld.global.u32 	%r1000, [%rd5+4];
$L__BB6_5:
	add.s32 	%r706, %r3, 256;
	setp.lt.s32 	%p135, %r706, %r9;
	@%p135 bra 	$L__BB6_7;
	ld.global.u32 	%r999, [%rd5+2048];
	ld.global.u32 	%r998, [%rd5+2052];
	bra.uni 	$L__BB6_8;
$L__BB6_7:
	ld.global.u32 	%r999, [%rd4+2048];
	ld.global.u32 	%r998, [%rd4+2052];
$L__BB6_8:
	add.s32 	%r707, %r3, 512;
	setp.lt.s32 	%p136, %r707, %r9;
	@%p136 bra 	$L__BB6_10;
	ld.global.u32 	%r997, [%rd5+4096];
	ld.global.u32 	%r996, [%rd5+4100];
	bra.uni 	$L__BB6_11;
$L__BB6_10:
	ld.global.u32 	%r997, [%rd4+4096];
	ld.global.u32 	%r996, [%rd4+4100];
$L__BB6_11:
	add.s32 	%r708, %r3, 768;
	setp.lt.s32 	%p137, %r708, %r9;
	@%p137 bra 	$L__BB6_13;
	ld.global.u32 	%r995, [%rd5+6144];
	ld.global.u32 	%r994, [%rd5+6148];
	bra.uni 	$L__BB6_14;
$L__BB6_13:
	ld.global.u32 	%r995, [%rd4+6144];
	ld.global.u32 	%r994, [%rd4+6148];
$L__BB6_14:
	or.b32  	%r709, %r3, 1024;
	setp.lt.s32 	%p138, %r709, %r9;
	@%p138 bra 	$L__BB6_16;
	ld.global.u32 	%r993, [%rd5+8192];
	ld.global.u32 	%r992, [%rd5+8196];
	bra.uni 	$L__BB6_17;
$L__BB6_16:
	ld.global.u32 	%r993, [%rd4+8192];
	ld.global.u32 	%r992, [%rd4+8196];
$L__BB6_17:
	add.s32 	%r710, %r3, 1280;
	setp.lt.s32 	%p139, %r710, %r9;
	@%p139 bra 	$L__BB6_19;
	ld.global.u32 	%r991, [%rd5+10240];
	ld.global.u32 	%r990, [%rd5+10244];
	bra.uni 	$L__BB6_20;
$L__BB6_19:
	ld.global.u32 	%r991, [%rd4+10240];
	ld.global.u32 	%r990, [%rd4+10244];
$L__BB6_20:
	add.s32 	%r711, %r3, 1536;
	setp.lt.s32 	%p140, %r711, %r9;
	@%p140 bra 	$L__BB6_22;
	ld.global.u32 	%r989, [%rd5+12288];
	ld.global.u32 	%r988, [%rd5+12292];
	bra.uni 	$L__BB6_23;
$L__BB6_22:
	ld.global.u32 	%r989, [%rd4+12288];
	ld.global.u32 	%r988, [%rd4+12292];
$L__BB6_23:
	add.s32 	%r712, %r3, 1792;
	setp.lt.s32 	%p141, %r712, %r9;
	@%p141 bra 	$L__BB6_25;
	ld.global.u32 	%r987, [%rd5+14336];
	ld.global.u32 	%r986, [%rd5+14340];
	bra.uni 	$L__BB6_50;
$L__BB6_25:
	ld.global.u32 	%r987, [%rd4+14336];
	ld.global.u32 	%r986, [%rd4+14340];
	bra.uni 	$L__BB6_50;
$L__BB6_26:
	cvt.u64.u32 	%rd68, %r4;
	cvt.u64.u32 	%rd69, %r6;
	add.s64 	%rd70, %rd69, %rd68;
	cvt.u64.u32 	%rd71, %r5;
	add.s64 	%rd72, %rd68, %rd71;
	cvt.u64.u32 	%rd73, %r7;
	add.s64 	%rd74, %rd72, %rd73;
	setp.ge.s32 	%p142, %r3, %r9;
	cvt.u64.u32 	%rd75, %r3;
	add.s64 	%rd76, %rd70, %rd75;
	shl.b64 	%rd77, %rd76, 3;
	add.s64 	%rd6, %rd1, %rd77;
	sub.s32 	%r713, %r3, %r9;
	cvt.s64.s32 	%rd78, %r713;
	add.s64 	%rd79, %rd74, %rd78;
	shl.b64 	%rd80, %rd79, 3;
	add.s64 	%rd7, %rd1, %rd80;
	@%p142 bra 	$L__BB6_28;
	ld.global.u32 	%r1001, [%rd6];
	ld.global.u32 	%r1000, [%rd6+4];
	bra.uni 	$L__BB6_29;
$L__BB6_28:
	ld.global.u32 	%r1001, [%rd7];
	ld.global.u32 	%r1000, [%rd7+4];
$L__BB6_29:
	add.s32 	%r714, %r3, 256;
	setp.lt.s32 	%p143, %r714, %r9;
	@%p143 bra 	$L__BB6_31;
	ld.global.u32 	%r999, [%rd7+2048];
	ld.global.u32 	%r998, [%rd7+2052];
	bra.uni 	$L__BB6_32;
$L__BB6_31:
	ld.global.u32 	%r999, [%rd6+2048];
	ld.global.u32 	%r998, [%rd6+2052];
$L__BB6_32:
	add.s32 	%r715, %r3, 512;
	setp.lt.s32 	%p144, %r715, %r9;
	@%p144 bra 	$L__BB6_34;
	ld.global.u32 	%r997, [%rd7+4096];
	ld.global.u32 	%r996, [%rd7+4100];
	bra.uni 	$L__BB6_35;
$L__BB6_34:
	ld.global.u32 	%r997, [%rd6+4096];
	ld.global.u32 	%r996, [%rd6+4100];
$L__BB6_35:
	add.s32 	%r716, %r3, 768;
	setp.lt.s32 	%p145, %r716, %r9;
	@%p145 bra 	$L__BB6_37;
	ld.global.u32 	%r995, [%rd7+6144];
	ld.global.u32 	%r994, [%rd7+6148];
	bra.uni 	$L__BB6_38;
$L__BB6_37:
	ld.global.u32 	%r995, [%rd6+6144];
	ld.global.u32 	%r994, [%rd6+6148];
$L__BB6_38:
	or.b32  	%r717, %r3, 1024;
	setp.lt.s32 	%p146, %r717, %r9;
	@%p146 bra 	$L__BB6_40;
	ld.global.u32 	%r993, [%rd7+8192];
	ld.global.u32 	%r992, [%rd7+8196];
	bra.uni 	$L__BB6_41;
$L__BB6_40:
	ld.global.u32 	%r993, [%rd6+8192];
	ld.global.u32 	%r992, [%rd6+8196];
$L__BB6_41:
	add.s32 	%r718, %r3, 1280;
	setp.lt.s32 	%p147, %r718, %r9;
	@%p147 bra 	$L__BB6_43;
	ld.global.u32 	%r991, [%rd7+10240];
	ld.global.u32 	%r990, [%rd7+10244];
	bra.uni 	$L__BB6_44;
$L__BB6_43:
	ld.global.u32 	%r991, [%rd6+10240];
	ld.global.u32 	%r990, [%rd6+10244];
$L__BB6_44:
	add.s32 	%r719, %r3, 1536;
	setp.lt.s32 	%p148, %r719, %r9;
	@%p148 bra 	$L__BB6_46;
	ld.global.u32 	%r989, [%rd7+12288];
	ld.global.u32 	%r988, [%rd7+12292];
	bra.uni 	$L__BB6_47;
$L__BB6_46:
	ld.global.u32 	%r989, [%rd6+12288];
	ld.global.u32 	%r988, [%rd6+12292];
$L__BB6_47:
	add.s32 	%r720, %r3, 1792;
	setp.lt.s32 	%p149, %r720, %r9;
	@%p149 bra 	$L__BB6_49;
	ld.global.u32 	%r987, [%rd7+14336];
	ld.global.u32 	%r986, [%rd7+14340];
	bra.uni 	$L__BB6_50;
$L__BB6_49:
	ld.global.u32 	%r987, [%rd6+14336];
	ld.global.u32 	%r986, [%rd6+14340];
$L__BB6_50:
	sub.s32 	%r721, %r8, %r7;
	shl.b32 	%r119, %r3, 3;
	mov.u32 	%r722, _ZZN3cub18CUB_300001_SM_10006detail10merge_sort26DeviceMergeSortMergeKernelINS2_10policy_hubIN6thrust24THRUST_300001_SM_1000_NS10device_ptrI10IndividualEEE9Policy600ES9_PNS0_8NullTypeES9_SD_jN4cuda3std3__44lessIS8_EES8_SC_EEvbT2_T3_T4_PT6_PT7_T5_PSL_SL_NS1_7vsmem_tEE19static_temp_storage;
	add.s32 	%r723, %r722, %r119;
	st.shared.v2.u32 	[%r723], {%r1001, %r1000};
	st.shared.v2.u32 	[%r723+2048], {%r999, %r998};
	st.shared.v2.u32 	[%r723+4096], {%r997, %r996};
	st.shared.v2.u32 	[%r723+6144], {%r995, %r994};
	st.shared.v2.u32 	[%r723+8192], {%r993, %r992};
	st.shared.v2.u32 	[%r723+10240], {%r991, %r990};
	st.shared.v2.u32 	[%r723+12288], {%r989, %r988};
	st.shared.v2.u32 	[%r723+14336], {%r987, %r986};
	bar.sync 	0;
	// begin inline asm
	griddepcontrol.launch_dependents;
	// end inline asm
	add.s32 	%r118, %r721, %r9;
	min.s32 	%r120, %r119, %r118;
	setp.lt.s32 	%p150, %r120, %r721;
	sub.s32 	%r724, %r120, %r721;
	selp.b32 	%r1004, 0, %r724, %p150;
	min.s32 	%r1002, %r9, %r120;
	setp.ge.s32 	%p151, %r1004, %r1002;
	@%p151 bra 	$L__BB6_53;
	add.s32 	%r123, %r120, %r9;
$L__BB6_52:
	sub.s32 	%r725, %r1002, %r1004;
	shr.u32 	%r726, %r725, 31;
	add.s32 	%r727, %r725, %r726;
	shr.s32 	%r728, %r727, 1;
	add.s32 	%r729, %r728, %r1004;
	shl.b32 	%r730, %r729, 3;
	add.s32 	%r732, %r722, %r730;
	ld.shared.f32 	%f79, [%r732];
	not.b32 	%r733, %r729;
	add.s32 	%r734, %r123, %r733;
	shl.b32 	%r735, %r734, 3;
	add.s32 	%r736, %r722, %r735;
	ld.shared.f32 	%f80, [%r736];
	setp.leu.f32 	%p152, %f80, %f79;
	add.s32 	%r737, %r729, 1;
	selp.b32 	%r1004, %r737, %r1004, %p152;
	selp.b32 	%r1002, %r1002, %r729, %p152;
	setp.lt.s32 	%p153, %r1004, %r1002;
	@%p153 bra 	$L__BB6_52;
$L__BB6_53:
	sub.s32 	%r738, %r120, %r1004;
	add.s32 	%r129, %r738, %r9;
	shl.b32 	%r739, %r129, 3;
	add.s32 	%r130, %r722, %r739;
	ld.shared.v2.u32 	{%r741, %r1005}, [%r130];
	mov.b32 	%f81, %r741;
	shl.b32 	%r742, %r1004, 3;
	add.s32 	%r132, %r722, %r742;
	ld.shared.v2.u32 	{%r743, %r1008}, [%r132];
	mov.b32 	%f84, %r743;
	setp.ge.s32 	%p155, %r129, %r118;
	mov.pred 	%p194, 0;
	@%p155 bra 	$L__BB6_55;
	setp.ge.s32 	%p156, %r1004, %r9;
	setp.gt.f32 	%p157, %f81, %f84;
	or.pred  	%p194, %p156, %p157;
$L__BB6_55:
	selp.b32 	%r134, %r1005, %r1008, %p194;
	selp.f32 	%f3, %f81, %f84, %p194;
	selp.u32 	%r744, 1, 0, %p194;
	add.s32 	%r135, %r129, %r744;
	not.pred 	%p158, %p194;
	selp.u32 	%r745, 1, 0, %p158;
	add.s32 	%r136, %r1004, %r745;
	@%p158 bra 	$L__BB6_57;
	ld.shared.v2.u32 	{%r747, %r1005}, [%r130+8];
	mov.b32 	%f81, %r747;
	bra.uni 	$L__BB6_58;
$L__BB6_57:
	ld.shared.v2.u32 	{%r746, %r1008}, [%r132+8];
	mov.b32 	%f84, %r746;
$L__BB6_58:
	setp.ge.s32 	%p160, %r135, %r118;
	mov.pred 	%p195, 0;
	@%p160 bra 	$L__BB6_60;
	setp.ge.s32 	%p161, %r136, %r9;
	setp.gt.f32 	%p162, %f81, %f84;
	or.pred  	%p195, %p161, %p162;
$L__BB6_60:
	selp.b32 	%r141, %r1005, %r1008, %p195;
	selp.f32 	%f8, %f81, %f84, %p195;
	selp.u32 	%r748, 1, 0, %p195;
	add.s32 	%r142, %r135, %r748;
	not.pred 	%p163, %p195;
	selp.u32 	%r749, 1, 0, %p163;
	add.s32 	%r143, %r136, %r749;
	@%p195 bra 	$L__BB6_62;
	shl.b32 	%r750, %r143, 3;
	add.s32 	%r752, %r722, %r750;
	ld.shared.v2.u32 	{%r753, %r1008}, [%r752];
	mov.b32 	%f84, %r753;
	bra.uni 	$L__BB6_63;
$L__BB6_62:
	shl.b32 	%r754, %r142, 3;
	add.s32 	%r756, %r722, %r754;
	ld.shared.v2.u32 	{%r757, %r1005}, [%r756];
	mov.b32 	%f81, %r757;
$L__BB6_63:
	setp.ge.s32 	%p165, %r142, %r118;
	mov.pred 	%p196, 0;
	@%p165 bra 	$L__BB6_65;
	setp.ge.s32 	%p166, %r143, %r9;
	setp.gt.f32 	%p167, %f81, %f84;
	or.pred  	%p196, %p166, %p167;
$L__BB6_65:
	selp.b32 	%r148, %r1005, %r1008, %p196;
	selp.f32 	%f13, %f81, %f84, %p196;
	selp.u32 	%r758, 1, 0, %p196;
	add.s32 	%r149, %r142, %r758;
	not.pred 	%p168, %p196;
	selp.u32 	%r759, 1, 0, %p168;
	add.s32 	%r150, %r143, %r759;
	@%p196 bra 	$L__BB6_67;
	shl.b32 	%r760, %r150, 3;
	add.s32 	%r762, %r722, %r760;
	ld.shared.v2.u32 	{%r763, %r1008}, [%r762];
	mov.b32 	%f84, %r763;
	bra.uni 	$L__BB6_68;
$L__BB6_67:
	shl.b32 	%r764, %r149, 3;
	add.s32 	%r766, %r722, %r764;
	ld.shared.v2.u32 	{%r767, %r1005}, [%r766];
	mov.b32 	%f81, %r767;
$L__BB6_68:
	setp.ge.s32 	%p170, %r149, %r118;
	mov.pred 	%p197, 0;
	@%p170 bra 	$L__BB6_70;
	setp.ge.s32 	%p171, %r150, %r9;
	setp.gt.f32 	%p172, %f81, %f84;
	or.pred  	%p197, %p171, %p172;
$L__BB6_70:
	selp.b32 	%r155, %r1005, %r1008, %p197;
	selp.f32 	%f18, %f81, %f84, %p197;
	selp.u32 	%r768, 1, 0, %p197;
	add.s32 	%r156, %r149, %r768;
	not.pred 	%p173, %p197;
	selp.u32 	%r769, 1, 0, %p173;
	add.s32 	%r157, %r150, %r769;
	@%p197 bra 	$L__BB6_72;
	shl.b32 	%r770, %r157, 3;
	add.s32 	%r772, %r722, %r770;
	ld.shared.v2.u32 	{%r773, %r1008}, [%r772];
	mov.b32 	%f84, %r773;
	bra.uni 	$L__BB6_73;
$L__BB6_72:
	shl.b32 	%r774, %r156, 3;
	add.s32 	%r776, %r722, %r774;
	ld.shared.v2.u32 	{%r777, %r1005}, [%r776];
	mov.b32 	%f81, %r777;
$L__BB6_73:
	setp.ge.s32 	%p175, %r156, %r118;
	mov.pred 	%p198, 0;
	@%p175 bra 	$L__BB6_75;
	setp.ge.s32 	%p176, %r157, %r9;
	setp.gt.f32 	%p177, %f81, %f84;
	or.pred  	%p198, %p176, %p177;
$L__BB6_75:
	selp.b32 	%r162, %r1005, %r1008, %p198;
	selp.f32 	%f23, %f81, %f84, %p198;
	selp.u32 	%r778, 1, 0, %p198;
	add.s32 	%r163, %r156, %r778;
	not.pred 	%p178, %p198;
	selp.u32 	%r779, 1, 0, %p178;
	add.s32 	%r164, %r157, %r779;
	@%p198 bra 	$L__BB6_77;
	shl.b32 	%r780, %r164, 3;
	add.s32 	%r782, %r722, %r780;
	ld.shared.v2.u32 	{%r783, %r1008}, [%r782];
	mov.b32 	%f84, %r783;
	bra.uni 	$L__BB6_78;
$L__BB6_77:
	shl.b32 	%r784, %r163, 3;
	add.s32 	%r786, %r722, %r784;
	ld.shared.v2.u32 	{%r787, %r1005}, [%r786];
	mov.b32 	%f81, %r787;
$L__BB6_78:
	setp.ge.s32 	%p180, %r163, %r118;
	mov.pred 	%p199, 0;
	@%p180 bra 	$L__BB6_80;
	setp.ge.s32 	%p181, %r164, %r9;
	setp.gt.f32 	%p182, %f81, %f84;
	or.pred  	%p199, %p181, %p182;
$L__BB6_80:
	selp.b32 	%r169, %r1005, %r1008, %p199;
	selp.f32 	%f28, %f81, %f84, %p199;
	selp.u32 	%r788, 1, 0, %p199;
	add.s32 	%r170, %r163, %r788;
	not.pred 	%p183, %p199;
	selp.u32 	%r789, 1, 0, %p183;
	add.s32 	%r171, %r164, %r789;
	@%p199 bra 	$L__BB6_82;
	shl.b32 	%r790, %r171, 3;
	add.s32 	%r792, %r722, %r790;
	ld.shared.v2.u32 	{%r793, %r1008}, [%r792];
	mov.b32 	%f84, %r793;
	bra.uni 	$L__BB6_83;
$L__BB6_82:
	shl.b32 	%r794, %r170, 3;
	add.s32 	%r796, %r722, %r794;
	ld.shared.v2.u32 	{%r797, %r1005}, [%r796];
	mov.b32 	%f81, %r797;
$L__BB6_83:
	setp.ge.s32 	%p185, %r170, %r118;
	mov.pred 	%p200, 0;
	@%p185 bra 	$L__BB6_85;
	setp.ge.s32 	%p186, %r171, %r9;
	setp.gt.f32 	%p187, %f81, %f84;
	or.pred  	%p200, %p186, %p187;
$L__BB6_85:
	selp.b32 	%r176, %r1005, %r1008, %p200;
	selp.f32 	%f33, %f81, %f84, %p200;
	selp.u32 	%r798, 1, 0, %p200;
	add.s32 	%r177, %r170, %r798;
	not.pred 	%p188, %p200;
	selp.u32 	%r799, 1, 0, %p188;
	add.s32 	%r178, %r171, %r799;
	@%p200 bra 	$L__BB6_87;
	shl.b32 	%r800, %r178, 3;
	mov.u32 	%r801, _ZZN3cub18CUB_300001_SM_10006detail10merge_sort26DeviceMergeSortMergeKernelINS2_10policy_hubIN6thrust24THRUST_300001_SM_1000_NS10device_ptrI10IndividualEEE9Policy600ES9_PNS0_8NullTypeES9_SD_jN4cuda3std3__44lessIS8_EES8_SC_EEvbT2_T3_T4_PT6_PT7_T5_PSL_SL_NS1_7vsmem_tEE19static_temp_storage;
	add.s32 	%r802, %r801, %r800;
	ld.shared.v2.u32 	{%r803, %r1008}, [%r802];
	mov.b32 	%f84, %r803;
	bra.uni 	$L__BB6_88;
$L__BB6_87:
	shl.b32 	%r804, %r177, 3;
	mov.u32 	%r805, _ZZN3cub18CUB_300001_SM_10006detail10merge_sort26DeviceMergeSortMergeKernelINS2_10policy_hubIN6thrust24THRUST_300001_SM_1000_NS10device_ptrI10IndividualEEE9Policy600ES9_PNS0_8NullTypeES9_SD_jN4cuda3std3__44lessIS8_EES8_SC_EEvbT2_T3_T4_PT6_PT7_T5_PSL_SL_NS1_7vsmem_tEE19static_temp_storage;
	add.s32 	%r806, %r805, %r804;
	ld.shared.v2.u32 	{%r807, %r1005}, [%r806];
	mov.b32 	%f81, %r807;
$L__BB6_88:
	setp.ge.s32 	%p190, %r177, %r118;
	mov.pred 	%p201, 0;
	@%p190 bra 	$L__BB6_90;
	setp.ge.s32 	%p191, %r178, %r9;
	setp.gt.f32 	%p192, %f81, %f84;
	or.pred  	%p201, %p191, %p192;
$L__BB6_90:
	setp.eq.s16 	%p193, %rs1, 0;
	selp.b32 	%r183, %r1005, %r1008, %p201;
	selp.f32 	%f38, %f81, %f84, %p201;
	bar.sync 	0;
	@%p193 bra 	$L__BB6_92;
	cvt.u64.u32 	%rd81, %r2;
	// begin inline asm
	mov.u32 %r808, %laneid;
	// end inline asm
	and.b32  	%r809, %r119, 7936;
	shl.b32 	%r810, %r808, 3;
	add.s32 	%r811, %r810, %r809;
	shr.s32 	%r812, %r811, 5;
	add.s32 	%r813, %r812, %r811;
	shl.b32 	%r814, %r813, 3;
	mov.u32 	%r815, _ZZN3cub18CUB_300001_SM_10006detail10merge_sort26DeviceMergeSortMergeKernelINS2_10policy_hubIN6thrust24THRUST_300001_SM_1000_NS10device_ptrI10IndividualEEE9Policy600ES9_PNS0_8NullTypeES9_SD_jN4cuda3std3__44lessIS8_EES8_SC_EEvbT2_T3_T4_PT6_PT7_T5_PSL_SL_NS1_7vsmem_tEE19static_temp_storage;
	add.s32 	%r816, %r815, %r814;
	mov.b32 	%r817, %f3;
	st.shared.v2.u32 	[%r816], {%r817, %r134};
	mov.b32 	%r818, %f8;
	st.shared.v2.u32 	[%r816+8], {%r818, %r141};
	mov.b32 	%r819, %f13;
	st.shared.v2.u32 	[%r816+16], {%r819, %r148};
	mov.b32 	%r820, %f18;
	st.shared.v2.u32 	[%r816+24], {%r820, %r155};
	mov.b32 	%r821, %f23;
	st.shared.v2.u32 	[%r816+32], {%r821, %r162};
	mov.b32 	%r822, %f28;
	st.shared.v2.u32 	[%r816+40], {%r822, %r169};
	mov.b32 	%r823, %f33;
	st.shared.v2.u32 	[%r816+48], {%r823, %r176};
	mov.b32 	%r824, %f38;
	st.shared.v2.u32 	[%r816+56], {%r824, %r183};
	bar.warp.sync 	-1;
	mad.lo.s32 	%r825, %r808, -7, %r811;
	shr.s32 	%r826, %r825, 5;
	add.s32 	%r827, %r826, %r825;
	shl.b32 	%r828, %r827, 3;
	add.s32 	%r829, %r815, %r828;
	ld.shared.v2.u32 	{%r830, %r831}, [%r829];
	add.s32 	%r832, %r825, 32;
	shr.s32 	%r833, %r832, 5;
	add.s32 	%r834, %r833, %r825;
	shl.b32 	%r835, %r834, 3;
	add.s32 	%r836, %r815, %r835;
	ld.shared.v2.u32 	{%r837, %r838}, [%r836+256];
	add.s32 	%r839, %r825, 64;
	shr.s32 	%r840, %r839, 5;
	add.s32 	%r841, %r840, %r825;
	shl.b32 	%r842, %r841, 3;
	add.s32 	%r843, %r815, %r842;
	ld.shared.v2.u32 	{%r844, %r845}, [%r843+512];
	add.s32 	%r846, %r825, 96;
	shr.s32 	%r847, %r846, 5;
	add.s32 	%r848, %r847, %r825;
	shl.b32 	%r849, %r848, 3;
	add.s32 	%r850, %r815, %r849;
	ld.shared.v2.u32 	{%r851, %r852}, [%r850+768];
	add.s32 	%r853, %r825, 128;
	shr.s32 	%r854, %r853, 5;
	add.s32 	%r855, %r854, %r825;
	shl.b32 	%r856, %r855, 3;
	add.s32 	%r857, %r815, %r856;
	ld.shared.v2.u32 	{%r858, %r859}, [%r857+1024];
	add.s32 	%r860, %r825, 160;
	shr.s32 	%r861, %r860, 5;
	add.s32 	%r862, %r861, %r825;
	shl.b32 	%r863, %r862, 3;
	add.s32 	%r864, %r815, %r863;
	ld.shared.v2.u32 	{%r865, %r866}, [%r864+1280];
	add.s32 	%r867, %r825, 192;
	shr.s32 	%r868, %r867, 5;
	add.s32 	%r869, %r868, %r825;
	shl.b32 	%r870, %r869, 3;
	add.s32 	%r871, %r815, %r870;
	ld.shared.v2.u32 	{%r872, %r873}, [%r871+1536];
	add.s32 	%r874, %r825, 224;
	shr.s32 	%r875, %r874, 5;
	add.s32 	%r876, %r875, %r825;
	shl.b32 	%r877, %r876, 3;
	add.s32 	%r878, %r815, %r877;
	ld.shared.v2.u32 	{%r879, %r880}, [%r878+1792];
	and.b32  	%r881, %r3, 31;
	or.b32  	%r882, %r809, %r881;
	cvt.u64.u32 	%rd82, %r882;
	add.s64 	%rd83, %rd82, %rd81;
	shl.b64 	%rd84, %rd83, 3;
	add.s64 	%rd85, %rd1, %rd84;
	st.global.u32 	[%rd85], %r830;
	st.global.u32 	[%rd85+4], %r831;
	st.global.u32 	[%rd85+256], %r837;
	st.global.u32 	[%rd85+260], %r838;
	st.global.u32 	[%rd85+512], %r844;
	st.global.u32 	[%rd85+516], %r845;
	st.global.u32 	[%rd85+768], %r851;
	st.global.u32 	[%rd85+772], %r852;
	st.global.u32 	[%rd85+1024], %r858;
	st.global.u32 	[%rd85+1028], %r859;
	st.global.u32 	[%rd85+1280], %r865;
	st.global.u32 	[%rd85+1284], %r866;
	st.global.u32 	[%rd85+1536], %r872;
	st.global.u32 	[%rd85+1540], %r873;
	st.global.u32 	[%rd85+1792], %r879;
	st.global.u32 	[%rd85+1796], %r880;
	bra.uni 	$L__BB6_235;
$L__BB6_92:
	// begin inline asm
	mov.u32 %r883, %laneid;
	// end inline asm
	and.b32  	%r884, %r119, 7936;
	shl.b32 	%r885, %r883, 3;
	add.s32 	%r886, %r885, %r884;
	shr.s32 	%r887, %r886, 5;
	add.s32 	%r888, %r887, %r886;
	shl.b32 	%r889, %r888, 3;
	mov.u32 	%r890, _ZZN3cub18CUB_300001_SM_10006detail10merge_sort26DeviceMergeSortMergeKernelINS2_10policy_hubIN6thrust24THRUST_300001_SM_1000_NS10device_ptrI10IndividualEEE9Policy600ES9_PNS0_8NullTypeES9_SD_jN4cuda3std3__44lessIS8_EES8_SC_EEvbT2_T3_T4_PT6_PT7_T5_PSL_SL_NS1_7vsmem_tEE19static_temp_storage;
	add.s32 	%r891, %r890, %r889;
	mov.b32 	%r892, %f3;
	st.shared.v2.u32 	[%r891], {%r892, %r134};
	mov.b32 	%r893, %f8;
	st.shared.v2.u32 	[%r891+8], {%r893, %r141};
	mov.b32 	%r894, %f13;
	st.shared.v2.u32 	[%r891+16], {%r894, %r148};
	mov.b32 	%r895, %f18;
	st.shared.v2.u32 	[%r891+24], {%r895, %r155};
	mov.b32 	%r896, %f23;
	st.shared.v2.u32 	[%r891+32], {%r896, %r162};
	mov.b32 	%r897, %f28;
	st.shared.v2.u32 	[%r891+40], {%r897, %r169};
	mov.b32 	%r898, %f33;
	st.shared.v2.u32 	[%r891+48], {%r898, %r176};
	mov.b32 	%r899, %f38;
	st.shared.v2.u32 	[%r891+56], {%r899, %r183};
	bar.warp.sync 	-1;
	mad.lo.s32 	%r900, %r883, -7, %r886;
	shr.s32 	%r901, %r900, 5;
	add.s32 	%r902, %r901, %r900;
	shl.b32 	%r903, %r902, 3;
	add.s32 	%r904, %r890, %r903;
	ld.shared.v2.u32 	{%r905, %r906}, [%r904];
	add.s32 	%r907, %r900, 32;
	shr.s32 	%r908, %r907, 5;
	add.s32 	%r909, %r908, %r900;
	shl.b32 	%r910, %r909, 3;
	add.s32 	%r911, %r890, %r910;
	ld.shared.v2.u32 	{%r912, %r913}, [%r911+256];
	add.s32 	%r914, %r900, 64;
	shr.s32 	%r915, %r914, 5;
	add.s32 	%r916, %r915, %r900;
	shl.b32 	%r917, %r916, 3;
	add.s32 	%r918, %r890, %r917;
	ld.shared.v2.u32 	{%r919, %r920}, [%r918+512];
	add.s32 	%r921, %r900, 96;
	shr.s32 	%r922, %r921, 5;
	add.s32 	%r923, %r922, %r900;
	shl.b32 	%r924, %r923, 3;
	add.s32 	%r925, %r890, %r924;
	ld.shared.v2.u32 	{%r926, %r927}, [%r925+768];
	add.s32 	%r928, %r900, 128;
	shr.s32 	%r929, %r928, 5;
	add.s32 	%r930, %r929, %r900;
	shl.b32 	%r931, %r930, 3;
	add.s32 	%r932, %r890, %r931;
	ld.shared.v2.u32 	{%r933, %r934}, [%r932+1024];
	add.s32 	%r935, %r900, 160;
	shr.s32 	%r936, %r935, 5;
	add.s32 	%r937, %r936, %r900;
	shl.b32 	%r938, %r937, 3;
	add.s32 	%r939, %r890, %r938;
	ld.shared.v2.u32 	{%r940, %r941}, [%r939+1280];
	add.s32 	%r942, %r900, 192;
	shr.s32 	%r943, %r942, 5;
	add.s32 	%r944, %r943, %r900;
	shl.b32 	%r945, %r944, 3;
	add.s32 	%r946, %r890, %r945;
	ld.shared.v2.u32 	{%r947, %r948}, [%r946+1536];
	add.s32 	%r949, %r900, 224;
	shr.s32 	%r950, %r949, 5;
	add.s32 	%r951, %r950, %r900;
	shl.b32 	%r952, %r951, 3;
	add.s32 	%r953, %r890, %r952;
	ld.shared.v2.u32 	{%r954, %r955}, [%r953+1792];
	and.b32  	%r956, %r3, 31;
	cvt.u64.u32 	%rd86, %r884;
	add.s32 	%r957, %r956, %r2;
	cvt.u64.u32 	%rd87, %r957;
	add.s64 	%rd88, %rd87, %rd86;
	shl.b64 	%rd89, %rd88, 3;
	add.s64 	%rd90, %rd3, %rd89;
	st.global.u32 	[%rd90], %r905;
	st.global.u32 	[%rd90+4], %r906;
	st.global.u32 	[%rd90+256], %r912;
	st.global.u32 	[%rd90+260], %r913;
	st.global.u32 	[%rd90+512], %r919;
	st.global.u32 	[%rd90+516], %r920;
	st.global.u32 	[%rd90+768], %r926;
	st.global.u32 	[%rd90+772], %r927;
	st.global.u32 	[%rd90+1024], %r933;
	st.global.u32 	[%rd90+1028], %r934;
	st.global.u32 	[%rd90+1280], %r940;
	st.global.u32 	[%rd90+1284], %r941;
	st.global.u32 	[%rd90+1536], %r947;
	st.global.u32 	[%rd90+1540], %r948;
	st.global.u32 	[%rd90+1792], %r954;
	st.global.u32 	[%rd90+1796], %r955;
	bra.uni 	$L__BB6_235;
$L__BB6_93:
	mul.wide.u32 	%rd17, %r1, 4;
	add.s64 	%rd18, %rd2, %rd17;
	ld.global.u32 	%r433, [%rd18];
	ld.global.u32 	%r434, [%rd18+4];
	neg.s32 	%r435, %r430;
	and.b32  	%r436, %r1, %r435;
	shl.b32 	%r184, %r436, 11;
	shl.b32 	%r437, %r430, 10;
	and.b32  	%r185, %r437, -2048;
	sub.s32 	%r438, %r1, %r436;
	shl.b32 	%r439, %r438, 11;
	sub.s32 	%r186, %r433, %r184;
	sub.s32 	%r440, %r434, %r184;
	sub.s32 	%r441, %r429, %r184;
	max.u32 	%r442, %r441, %r185;
	sub.s32 	%r443, %r442, %r185;
	sub.s32 	%r444, %r439, %r186;
	min.u32 	%r187, %r444, %r443;
	setp.eq.s32 	%p34, %r439, -2048;
	selp.b32 	%r445, 2047, 2048, %p34;
	add.s32 	%r446, %r445, %r439;
	sub.s32 	%r447, %r446, %r440;
	or.b32  	%r448, %r1, %r435;
	setp.eq.s32 	%p35, %r448, -1;
	min.u32 	%r449, %r185, %r441;
	selp.b32 	%r450, %r449, %r440, %p35;
	selp.b32 	%r451, %r185, %r447, %p35;
	min.u32 	%r452, %r451, %r443;
	sub.s32 	%r188, %r450, %r186;
	sub.s32 	%r189, %r452, %r187;
	// begin inline asm
	griddepcontrol.wait;
	// end inline asm
	setp.eq.s16 	%p36, %rs1, 0;
	@%p36 bra 	$L__BB6_126;
	cvt.u64.u32 	%rd19, %r184;
	cvt.u64.u32 	%rd20, %r186;
	add.s64 	%rd21, %rd20, %rd19;
	cvt.u64.u32 	%rd22, %r185;
	add.s64 	%rd23, %rd19, %rd22;
	cvt.u64.u32 	%rd24, %r187;
	add.s64 	%rd25, %rd23, %rd24;
	add.s32 	%r190, %r189, %r188;
	setp.ge.s32 	%p37, %r3, %r190;
	cvt.u64.u32 	%rd26, %r3;
	add.s64 	%rd27, %rd21, %rd26;
	shl.b64 	%rd28, %rd27, 3;
	add.s64 	%rd8, %rd3, %rd28;
	sub.s32 	%r454, %r3, %r188;
	cvt.s64.s32 	%rd29, %r454;
	add.s64 	%rd30, %rd25, %rd29;
	shl.b64 	%rd31, %rd30, 3;
	add.s64 	%rd9, %rd3, %rd31;
	@%p37 bra 	$L__BB6_98;
	setp.ge.s32 	%p38, %r3, %r188;
	@%p38 bra 	$L__BB6_97;
	ld.global.u32 	%r1062, [%rd8];
	ld.global.u32 	%r1061, [%rd8+4];
	bra.uni 	$L__BB6_98;
$L__BB6_97:
	ld.global.u32 	%r1062, [%rd9];
	ld.global.u32 	%r1061, [%rd9+4];
$L__BB6_98:
	add.s32 	%r197, %r3, 256;
	setp.ge.s32 	%p39, %r197, %r190;
	@%p39 bra 	$L__BB6_102;
	setp.lt.s32 	%p40, %r197, %r188;
	@%p40 bra 	$L__BB6_101;
	ld.global.u32 	%r1060, [%rd9+2048];
	ld.global.u32 	%r1059, [%rd9+2052];
	bra.uni 	$L__BB6_102;
$L__BB6_101:
	ld.global.u32 	%r1060, [%rd8+2048];
	ld.global.u32 	%r1059, [%rd8+2052];
$L__BB6_102:
	add.s32 	%r204, %r3, 512;
	setp.ge.s32 	%p41, %r204, %r190;
	@%p41 bra 	$L__BB6_106;
	setp.lt.s32 	%p42, %r204, %r188;
	@%p42 bra 	$L__BB6_105;
	ld.global.u32 	%r1058, [%rd9+4096];
	ld.global.u32 	%r1057, [%rd9+4100];
	bra.uni 	$L__BB6_106;
$L__BB6_105:
	ld.global.u32 	%r1058, [%rd8+4096];
	ld.global.u32 	%r1057, [%rd8+4100];
$L__BB6_106:
	add.s32 	%r211, %r3, 768;
	setp.ge.s32 	%p43, %r211, %r190;
	@%p43 bra 	$L__BB6_110;
	setp.lt.s32 	%p44, %r211, %r188;
	@%p44 bra 	$L__BB6_109;
	ld.global.u32 	%r1056, [%rd9+6144];
	ld.global.u32 	%r1055, [%rd9+6148];
	bra.uni 	$L__BB6_110;
$L__BB6_109:
	ld.global.u32 	%r1056, [%rd8+6144];
	ld.global.u32 	%r1055, [%rd8+6148];
$L__BB6_110:
	or.b32  	%r218, %r3, 1024;
	setp.ge.s32 	%p45, %r218, %r190;
	@%p45 bra 	$L__BB6_114;
	setp.lt.s32 	%p46, %r218, %r188;
	@%p46 bra 	$L__BB6_113;
	ld.global.u32 	%r1054, [%rd9+8192];
	ld.global.u32 	%r1053, [%rd9+8196];
	bra.uni 	$L__BB6_114;
$L__BB6_113:
	ld.global.u32 	%r1054, [%rd8+8192];
	ld.global.u32 	%r1053, [%rd8+8196];
$L__BB6_114:
	add.s32 	%r225, %r3, 1280;
	setp.ge.s32 	%p47, %r225, %r190;
	@%p47 bra 	$L__BB6_118;
	setp.lt.s32 	%p48, %r225, %r188;
	@%p48 bra 	$L__BB6_117;
	ld.global.u32 	%r1052, [%rd9+10240];
	ld.global.u32 	%r1051, [%rd9+10244];
	bra.uni 	$L__BB6_118;
$L__BB6_117:
	ld.global.u32 	%r1052, [%rd8+10240];
	ld.global.u32 	%r1051, [%rd8+10244];
$L__BB6_118:
	add.s32 	%r232, %r3, 1536;
	setp.ge.s32 	%p49, %r232, %r190;
	@%p49 bra 	$L__BB6_122;
	setp.lt.s32 	%p50, %r232, %r188;
	@%p50 bra 	$L__BB6_121;
	ld.global.u32 	%r1050, [%rd9+12288];
	ld.global.u32 	%r1049, [%rd9+12292];
	bra.uni 	$L__BB6_122;
$L__BB6_121:
	ld.global.u32 	%r1050, [%rd8+12288];
	ld.global.u32 	%r1049, [%rd8+12292];
$L__BB6_122:
	add.s32 	%r239, %r3, 1792;
	setp.ge.s32 	%p51, %r239, %r190;
	@%p51 bra 	$L__BB6_158;
	setp.lt.s32 	%p52, %r239, %r188;
	@%p52 bra 	$L__BB6_125;
	ld.global.u32 	%r1048, [%rd9+14336];
	ld.global.u32 	%r1047, [%rd9+14340];
	bra.uni 	$L__BB6_158;
$L__BB6_125:
	ld.global.u32 	%r1048, [%rd8+14336];
	ld.global.u32 	%r1047, [%rd8+14340];
	bra.uni 	$L__BB6_158;
$L__BB6_126:
	cvt.u64.u32 	%rd32, %r184;
	cvt.u64.u32 	%rd33, %r186;
	add.s64 	%rd34, %rd33, %rd32;
	cvt.u64.u32 	%rd35, %r185;
	add.s64 	%rd36, %rd32, %rd35;
	cvt.u64.u32 	%rd37, %r187;
	add.s64 	%rd38, %rd36, %rd37;
	add.s32 	%r244, %r189, %r188;
	setp.ge.s32 	%p53, %r3, %r244;
	cvt.u64.u32 	%rd39, %r3;
	add.s64 	%rd40, %rd34, %rd39;
	shl.b64 	%rd41, %rd40, 3;
	add.s64 	%rd10, %rd1, %rd41;
	sub.s32 	%r463, %r3, %r188;
	cvt.s64.s32 	%rd42, %r463;
	add.s64 	%rd43, %rd38, %rd42;
	shl.b64 	%rd44, %rd43, 3;
	add.s64 	%rd11, %rd1, %rd44;
	@%p53 bra 	$L__BB6_130;
	setp.ge.s32 	%p54, %r3, %r188;
	@%p54 bra 	$L__BB6_129;
	ld.global.u32 	%r1062, [%rd10];
	ld.global.u32 	%r1061, [%rd10+4];
	bra.uni 	$L__BB6_130;
$L__BB6_129:
	ld.global.u32 	%r1062, [%rd11];
	ld.global.u32 	%r1061, [%rd11+4];
$L__BB6_130:
	add.s32 	%r251, %r3, 256;
	setp.ge.s32 	%p55, %r251, %r244;
	@%p55 bra 	$L__BB6_134;
	setp.lt.s32 	%p56, %r251, %r188;
	@%p56 bra 	$L__BB6_133;
	ld.global.u32 	%r1060, [%rd11+2048];
	ld.global.u32 	%r1059, [%rd11+2052];
	bra.uni 	$L__BB6_134;
$L__BB6_133:
	ld.global.u32 	%r1060, [%rd10+2048];
	ld.global.u32 	%r1059, [%rd10+2052];
$L__BB6_134:
	add.s32 	%r258, %r3, 512;
	setp.ge.s32 	%p57, %r258, %r244;
	@%p57 bra 	$L__BB6_138;
	setp.lt.s32 	%p58, %r258, %r188;
	@%p58 bra 	$L__BB6_137;
	ld.global.u32 	%r1058, [%rd11+4096];
	ld.global.u32 	%r1057, [%rd11+4100];
	bra.uni 	$L__BB6_138;
$L__BB6_137:
	ld.global.u32 	%r1058, [%rd10+4096];
	ld.global.u32 	%r1057, [%rd10+4100];
$L__BB6_138:
	add.s32 	%r265, %r3, 768;
	setp.ge.s32 	%p59, %r265, %r244;
	@%p59 bra 	$L__BB6_142;
	setp.lt.s32 	%p60, %r265, %r188;
	@%p60 bra 	$L__BB6_141;
	ld.global.u32 	%r1056, [%rd11+6144];
	ld.global.u32 	%r1055, [%rd11+6148];
	bra.uni 	$L__BB6_142;
$L__BB6_141:
	ld.global.u32 	%r1056, [%rd10+6144];
	ld.global.u32 	%r1055, [%rd10+6148];
$L__BB6_142:
	or.b32  	%r272, %r3, 1024;
	setp.ge.s32 	%p61, %r272, %r244;
	@%p61 bra 	$L__BB6_146;
	setp.lt.s32 	%p62, %r272, %r188;
	@%p62 bra 	$L__BB6_145;
	ld.global.u32 	%r1054, [%rd11+8192];
	ld.global.u32 	%r1053, [%rd11+8196];
	bra.uni 	$L__BB6_146;
$L__BB6_145:
	ld.global.u32 	%r1054, [%rd10+8192];
	ld.global.u32 	%r1053, [%rd10+8196];
$L__BB6_146:
	add.s32 	%r279, %r3, 1280;
	setp.ge.s32 	%p63, %r279, %r244;
	@%p63 bra 	$L__BB6_150;
	setp.lt.s32 	%p64, %r279, %r188;
	@%p64 bra 	$L__BB6_149;
	ld.global.u32 	%r1052, [%rd11+10240];
	ld.global.u32 	%r1051, [%rd11+10244];
	bra.uni 	$L__BB6_150;
$L__BB6_149:
	ld.global.u32 	%r1052, [%rd10+10240];
	ld.global.u32 	%r1051, [%rd10+10244];
$L__BB6_150:
	add.s32 	%r286, %r3, 1536;
	setp.ge.s32 	%p65, %r286, %r244;
	@%p65 bra 	$L__BB6_154;
	setp.lt.s32 	%p66, %r286, %r188;
	@%p66 bra 	$L__BB6_153;
	ld.global.u32 	%r1050, [%rd11+12288];
	ld.global.u32 	%r1049, [%rd11+12292];
	bra.uni 	$L__BB6_154;
$L__BB6_153:
	ld.global.u32 	%r1050, [%rd10+12288];
	ld.global.u32 	%r1049, [%rd10+12292];
$L__BB6_154:
	add.s32 	%r293, %r3, 1792;
	setp.ge.s32 	%p67, %r293, %r244;
	@%p67 bra 	$L__BB6_158;
	setp.lt.s32 	%p68, %r293, %r188;
	@%p68 bra 	$L__BB6_157;
	ld.global.u32 	%r1048, [%rd11+14336];
	ld.global.u32 	%r1047, [%rd11+14340];
	bra.uni 	$L__BB6_158;
$L__BB6_157:
	ld.global.u32 	%r1048, [%rd10+14336];
	ld.global.u32 	%r1047, [%rd10+14340];
$L__BB6_158:
	shl.b32 	%r315, %r3, 3;
	mov.u32 	%r471, _ZZN3cub18CUB_300001_SM_10006detail10merge_sort26DeviceMergeSortMergeKernelINS2_10policy_hubIN6thrust24THRUST_300001_SM_1000_NS10device_ptrI10IndividualEEE9Policy600ES9_PNS0_8NullTypeES9_SD_jN4cuda3std3__44lessIS8_EES8_SC_EEvbT2_T3_T4_PT6_PT7_T5_PSL_SL_NS1_7vsmem_tEE19static_temp_storage;
	add.s32 	%r472, %r471, %r315;
	st.shared.v2.u32 	[%r472], {%r1062, %r1061};
	st.shared.v2.u32 	[%r472+2048], {%r1060, %r1059};
	st.shared.v2.u32 	[%r472+4096], {%r1058, %r1057};
	st.shared.v2.u32 	[%r472+6144], {%r1056, %r1055};
	st.shared.v2.u32 	[%r472+8192], {%r1054, %r1053};
	st.shared.v2.u32 	[%r472+10240], {%r1052, %r1051};
	st.shared.v2.u32 	[%r472+12288], {%r1050, %r1049};
	st.shared.v2.u32 	[%r472+14336], {%r1048, %r1047};
	bar.sync 	0;
	// begin inline asm
	griddepcontrol.launch_dependents;
	// end inline asm
	add.s32 	%r314, %r189, %r188;
	min.s32 	%r316, %r315, %r314;
	setp.lt.s32 	%p69, %r316, %r189;
	sub.s32 	%r473, %r316, %r189;
	selp.b32 	%r1065, 0, %r473, %p69;
	min.s32 	%r1063, %r188, %r316;
	setp.ge.s32 	%p70, %r1065, %r1063;
	@%p70 bra 	$L__BB6_161;
	add.s32 	%r319, %r316, %r188;
$L__BB6_160:
	sub.s32 	%r474, %r1063, %r1065;
	shr.u32 	%r475, %r474, 31;
	add.s32 	%r476, %r474, %r475;
	shr.s32 	%r477, %r476, 1;
	add.s32 	%r478, %r477, %r1065;
	shl.b32 	%r479, %r478, 3;
	add.s32 	%r481, %r471, %r479;
	ld.shared.f32 	%f77, [%r481];
	not.b32 	%r482, %r478;
	add.s32 	%r483, %r319, %r482;
	shl.b32 	%r484, %r483, 3;
	add.s32 	%r485, %r471, %r484;
	ld.shared.f32 	%f78, [%r485];
	setp.leu.f32 	%p71, %f78, %f77;
	add.s32 	%r486, %r478, 1;
	selp.b32 	%r1065, %r486, %r1065, %p71;
	selp.b32 	%r1063, %r1063, %r478, %p71;
	setp.lt.s32 	%p72, %r1065, %r1063;
	@%p72 bra 	$L__BB6_160;
$L__BB6_161:
	sub.s32 	%r487, %r316, %r1065;
	add.s32 	%r325, %r487, %r188;
	shl.b32 	%r488, %r325, 3;
	add.s32 	%r326, %r471, %r488;
	ld.shared.v2.u32 	{%r490, %r1066}, [%r326];
	mov.b32 	%f95, %r490;
	shl.b32 	%r491, %r1065, 3;
	add.s32 	%r328, %r471, %r491;
	ld.shared.v2.u32 	{%r492, %r1069}, [%r328];
	mov.b32 	%f98, %r492;
	setp.ge.s32 	%p74, %r325, %r314;
	mov.pred 	%p202, 0;
	@%p74 bra 	$L__BB6_163;
	setp.ge.s32 	%p75, %r1065, %r188;
	setp.gt.f32 	%p76, %f95, %f98;
	or.pred  	%p202, %p75, %p76;
$L__BB6_163:
	selp.b32 	%r330, %r1066, %r1069, %p202;
	selp.f32 	%f41, %f95, %f98, %p202;
	selp.u32 	%r493, 1, 0, %p202;
	add.s32 	%r331, %r325, %r493;
	not.pred 	%p77, %p202;
	selp.u32 	%r494, 1, 0, %p77;
	add.s32 	%r332, %r1065, %r494;
	@%p77 bra 	$L__BB6_165;
	ld.shared.v2.u32 	{%r496, %r1066}, [%r326+8];
	mov.b32 	%f95, %r496;
	bra.uni 	$L__BB6_166;
$L__BB6_165:
	ld.shared.v2.u32 	{%r495, %r1069}, [%r328+8];
	mov.b32 	%f98, %r495;
$L__BB6_166:
	setp.ge.s32 	%p79, %r331, %r314;
	mov.pred 	%p203, 0;
	@%p79 bra 	$L__BB6_168;
	setp.ge.s32 	%p80, %r332, %r188;
	setp.gt.f32 	%p81, %f95, %f98;
	or.pred  	%p203, %p80, %p81;
$L__BB6_168:
	selp.b32 	%r337, %r1066, %r1069, %p203;
	selp.f32 	%f46, %f95, %f98, %p203;
	selp.u32 	%r497, 1, 0, %p203;
	add.s32 	%r338, %r331, %r497;
	not.pred 	%p82, %p203;
	selp.u32 	%r498, 1, 0, %p82;
	add.s32 	%r339, %r332, %r498;
	@%p203 bra 	$L__BB6_170;
	shl.b32 	%r499, %r339, 3;
	add.s32 	%r501, %r471, %r499;
	ld.shared.v2.u32 	{%r502, %r1069}, [%r501];
	mov.b32 	%f98, %r502;
	bra.uni 	$L__BB6_171;
$L__BB6_170:
	shl.b32 	%r503, %r338, 3;
	add.s32 	%r505, %r471, %r503;
	ld.shared.v2.u32 	{%r506, %r1066}, [%r505];
	mov.b32 	%f95, %r506;
$L__BB6_171:
	setp.ge.s32 	%p84, %r338, %r314;
	mov.pred 	%p204, 0;
	@%p84 bra 	$L__BB6_173;
	setp.ge.s32 	%p85, %r339, %r188;
	setp.gt.f32 	%p86, %f95, %f98;
	or.pred  	%p204, %p85, %p86;
$L__BB6_173:
	selp.b32 	%r344, %r1066, %r1069, %p204;
	selp.f32 	%f51, %f95, %f98, %p204;
	selp.u32 	%r507, 1, 0, %p204;
	add.s32 	%r345, %r338, %r507;
	not.pred 	%p87, %p204;
	selp.u32 	%r508, 1, 0, %p87;
	add.s32 	%r346, %r339, %r508;
	@%p204 bra 	$L__BB6_175;
	shl.b32 	%r509, %r346, 3;
	add.s32 	%r511, %r471, %r509;
	ld.shared.v2.u32 	{%r512, %r1069}, [%r511];
	mov.b32 	%f98, %r512;
	bra.uni 	$L__BB6_176;
$L__BB6_175:
	shl.b32 	%r513, %r345, 3;
	add.s32 	%r515, %r471, %r513;
	ld.shared.v2.u32 	{%r516, %r1066}, [%r515];
	mov.b32 	%f95, %r516;
$L__BB6_176:
	setp.ge.s32 	%p89, %r345, %r314;
	mov.pred 	%p205, 0;
	@%p89 bra 	$L__BB6_178;
	setp.ge.s32 	%p90, %r346, %r188;
	setp.gt.f32 	%p91, %f95, %f98;
	or.pred  	%p205, %p90, %p91;
$L__BB6_178:
	selp.b32 	%r351, %r1066, %r1069, %p205;
	selp.f32 	%f56, %f95, %f98, %p205;
	selp.u32 	%r517, 1, 0, %p205;
	add.s32 	%r352, %r345, %r517;
	not.pred 	%p92, %p205;
	selp.u32 	%r518, 1, 0, %p92;
	add.s32 	%r353, %r346, %r518;
	@%p205 bra 	$L__BB6_180;
	shl.b32 	%r519, %r353, 3;
	add.s32 	%r521, %r471, %r519;
	ld.shared.v2.u32 	{%r522, %r1069}, [%r521];
	mov.b32 	%f98, %r522;
	bra.uni 	$L__BB6_181;
$L__BB6_180:
	shl.b32 	%r523, %r352, 3;
	add.s32 	%r525, %r471, %r523;
	ld.shared.v2.u32 	{%r526, %r1066}, [%r525];
	mov.b32 	%f95, %r526;
$L__BB6_181:
	setp.ge.s32 	%p94, %r352, %r314;
	mov.pred 	%p206, 0;
	@%p94 bra 	$L__BB6_183;
	setp.ge.s32 	%p95, %r353, %r188;
	setp.gt.f32 	%p96, %f95, %f98;
	or.pred  	%p206, %p95, %p96;
$L__BB6_183:
	selp.b32 	%r358, %r1066, %r1069, %p206;
	selp.f32 	%f61, %f95, %f98, %p206;
	selp.u32 	%r527, 1, 0, %p206;
	add.s32 	%r359, %r352, %r527;
	not.pred 	%p97, %p206;
	selp.u32 	%r528, 1, 0, %p97;
	add.s32 	%r360, %r353, %r528;
	@%p206 bra 	$L__BB6_185;
	shl.b32 	%r529, %r360, 3;
	add.s32 	%r531, %r471, %r529;
	ld.shared.v2.u32 	{%r532, %r1069}, [%r531];
	mov.b32 	%f98, %r532;
	bra.uni 	$L__BB6_186;
$L__BB6_185:
	shl.b32 	%r533, %r359, 3;
	add.s32 	%r535, %r471, %r533;
	ld.shared.v2.u32 	{%r536, %r1066}, [%r535];
	mov.b32 	%f95, %r536;
$L__BB6_186:
	setp.ge.s32 	%p99, %r359, %r314;
	mov.pred 	%p207, 0;
	@%p99 bra 	$L__BB6_188;
	setp.ge.s32 	%p100, %r360, %r188;
	setp.gt.f32 	%p101, %f95, %f98;
	or.pred  	%p207, %p100, %p101;
$L__BB6_188:
	selp.b32 	%r365, %r1066, %r1069, %p207;
	selp.f32 	%f66, %f95, %f98, %p207;
	selp.u32 	%r537, 1, 0, %p207;
	add.s32 	%r366, %r359, %r537;
	not.pred 	%p102, %p207;
	selp.u32 	%r538, 1, 0, %p102;
	add.s32 	%r367, %r360, %r538;
	@%p207 bra 	$L__BB6_190;
	shl.b32 	%r539, %r367, 3;
	add.s32 	%r541, %r471, %r539;
	ld.shared.v2.u32 	{%r542, %r1069}, [%r541];
	mov.b32 	%f98, %r542;
	bra.uni 	$L__BB6_191;
$L__BB6_190:
	shl.b32 	%r543, %r366, 3;
	add.s32 	%r545, %r471, %r543;
	ld.shared.v2.u32 	{%r546, %r1066}, [%r545];
	mov.b32 	%f95, %r546;
$L__BB6_191:
	setp.ge.s32 	%p104, %r366, %r314;
	mov.pred 	%p208, 0;
	@%p104 bra 	$L__BB6_193;
	setp.ge.s32 	%p105, %r367, %r188;
	setp.gt.f32 	%p106, %f95, %f98;
	or.pred  	%p208, %p105, %p106;
$L__BB6_193:
	selp.b32 	%r372, %r1066, %r1069, %p208;
	selp.f32 	%f71, %f95, %f98, %p208;
	selp.u32 	%r547, 1, 0, %p208;
	add.s32 	%r373, %r366, %r547;
	not.pred 	%p107, %p208;
	selp.u32 	%r548, 1, 0, %p107;
	add.s32 	%r374, %r367, %r548;
	@%p208 bra 	$L__BB6_195;
	shl.b32 	%r549, %r374, 3;
	mov.u32 	%r550, _ZZN3cub18CUB_300001_SM_10006detail10merge_sort26DeviceMergeSortMergeKernelINS2_10policy_hubIN6thrust24THRUST_300001_SM_1000_NS10device_ptrI10IndividualEEE9Policy600ES9_PNS0_8NullTypeES9_SD_jN4cuda3std3__44lessIS8_EES8_SC_EEvbT2_T3_T4_PT6_PT7_T5_PSL_SL_NS1_7vsmem_tEE19static_temp_storage;
	add.s32 	%r551, %r550, %r549;
	ld.shared.v2.u32 	{%r552, %r1069}, [%r551];
	mov.b32 	%f98, %r552;
	bra.uni 	$L__BB6_196;
$L__BB6_195:
	shl.b32 	%r553, %r373, 3;
	mov.u32 	%r554, _ZZN3cub18CUB_300001_SM_10006detail10merge_sort26DeviceMergeSortMergeKernelINS2_10policy_hubIN6thrust24THRUST_300001_SM_1000_NS10device_ptrI10IndividualEEE9Policy600ES9_PNS0_8NullTypeES9_SD_jN4cuda3std3__44lessIS8_EES8_SC_EEvbT2_T3_T4_PT6_PT7_T5_PSL_SL_NS1_7vsmem_tEE19static_temp_storage;
	add.s32 	%r555, %r554, %r553;
	ld.shared.v2.u32 	{%r556, %r1066}, [%r555];
	mov.b32 	%f95, %r556;
$L__BB6_196:
	setp.ge.s32 	%p109, %r373, %r314;
	mov.pred 	%p209, 0;
	@%p109 bra 	$L__BB6_198;
	setp.ge.s32 	%p110, %r374, %r188;
	setp.gt.f32 	%p111, %f95, %f98;
	or.pred  	%p209, %p110, %p111;
$L__BB6_198:
	setp.eq.s16 	%p112, %rs1, 0;
	selp.b32 	%r379, %r1066, %r1069, %p209;
	selp.f32 	%f76, %f95, %f98, %p209;
	bar.sync 	0;
	@%p112 bra 	$L__BB6_217;
	// begin inline asm
	mov.u32 %r557, %laneid;
	// end inline asm
	and.b32  	%r380, %r315, 7936;
	shl.b32 	%r558, %r557, 3;
	add.s32 	%r559, %r558, %r380;
	shr.s32 	%r560, %r559, 5;
	add.s32 	%r561, %r560, %r559;
	shl.b32 	%r562, %r561, 3;
	mov.u32 	%r563, _ZZN3cub18CUB_300001_SM_10006detail10merge_sort26DeviceMergeSortMergeKernelINS2_10policy_hubIN6thrust24THRUST_300001_SM_1000_NS10device_ptrI10IndividualEEE9Policy600ES9_PNS0_8NullTypeES9_SD_jN4cuda3std3__44lessIS8_EES8_SC_EEvbT2_T3_T4_PT6_PT7_T5_PSL_SL_NS1_7vsmem_tEE19static_temp_storage;
	add.s32 	%r564, %r563, %r562;
	mov.b32 	%r565, %f41;
	st.shared.v2.u32 	[%r564], {%r565, %r330};
	mov.b32 	%r566, %f46;
	st.shared.v2.u32 	[%r564+8], {%r566, %r337};
	mov.b32 	%r567, %f51;
	st.shared.v2.u32 	[%r564+16], {%r567, %r344};
	mov.b32 	%r568, %f56;
	st.shared.v2.u32 	[%r564+24], {%r568, %r351};
	mov.b32 	%r569, %f61;
	st.shared.v2.u32 	[%r564+32], {%r569, %r358};
	mov.b32 	%r570, %f66;
	st.shared.v2.u32 	[%r564+40], {%r570, %r365};
	mov.b32 	%r571, %f71;
	st.shared.v2.u32 	[%r564+48], {%r571, %r372};
	mov.b32 	%r572, %f76;
	st.shared.v2.u32 	[%r564+56], {%r572, %r379};
	bar.warp.sync 	-1;
	mad.lo.s32 	%r573, %r557, -7, %r559;
	shr.s32 	%r574, %r573, 5;
	add.s32 	%r575, %r574, %r573;
	shl.b32 	%r576, %r575, 3;
	add.s32 	%r577, %r563, %r576;
	ld.shared.v2.u32 	{%r381, %r382}, [%r577];
	add.s32 	%r578, %r573, 32;
	shr.s32 	%r579, %r578, 5;
	add.s32 	%r580, %r579, %r573;
	shl.b32 	%r581, %r580, 3;
	add.s32 	%r582, %r563, %r581;
	ld.shared.v2.u32 	{%r383, %r384}, [%r582+256];
	add.s32 	%r583, %r573, 64;
	shr.s32 	%r584, %r583, 5;
	add.s32 	%r585, %r584, %r573;
	shl.b32 	%r586, %r585, 3;
	add.s32 	%r587, %r563, %r586;
	ld.shared.v2.u32 	{%r385, %r386}, [%r587+512];
	add.s32 	%r588, %r573, 96;
	shr.s32 	%r589, %r588, 5;
	add.s32 	%r590, %r589, %r573;
	shl.b32 	%r591, %r590, 3;
	add.s32 	%r592, %r563, %r591;
	ld.shared.v2.u32 	{%r387, %r389}, [%r592+768];
	add.s32 	%r593, %r573, 128;
	shr.s32 	%r594, %r593, 5;
	add.s32 	%r595, %r594, %r573;
	shl.b32 	%r596, %r595, 3;
	add.s32 	%r597, %r563, %r596;
	ld.shared.v2.u32 	{%r390, %r392}, [%r597+1024];
	add.s32 	%r598, %r573, 160;
	shr.s32 	%r599, %r598, 5;
	add.s32 	%r600, %r599, %r573;
	shl.b32 	%r601, %r600, 3;
	add.s32 	%r602, %r563, %r601;
	ld.shared.v2.u32 	{%r393, %r395}, [%r602+1280];
	add.s32 	%r603, %r573, 192;
	shr.s32 	%r604, %r603, 5;
	add.s32 	%r605, %r604, %r573;
	shl.b32 	%r606, %r605, 3;
	add.s32 	%r607, %r563, %r606;
	ld.shared.v2.u32 	{%r396, %r398}, [%r607+1536];
	add.s32 	%r608, %r573, 224;
	shr.s32 	%r609, %r608, 5;
	add.s32 	%r610, %r609, %r573;
	shl.b32 	%r611, %r610, 3;
	add.s32 	%r612, %r563, %r611;
	ld.shared.v2.u32 	{%r399, %r401}, [%r612+1792];
	setp.ne.s32 	%p113, %r3, 0;
	@%p113 bra 	$L__BB6_201;
	st.volatile.shared.u32 	[_ZZN3cub18CUB_300001_SM_10006detail10merge_sort26DeviceMergeSortMergeKernelINS2_10policy_hubIN6thrust24THRUST_300001_SM_1000_NS10device_ptrI10IndividualEEE9Policy600ES9_PNS0_8NullTypeES9_SD_jN4cuda3std3__44lessIS8_EES8_SC_EEvbT2_T3_T4_PT6_PT7_T5_PSL_SL_NS1_7vsmem_tEE19static_temp_storage+16896], %r314;
$L__BB6_201:
	bar.sync 	0;
	ld.volatile.shared.u32 	%r402, [_ZZN3cub18CUB_300001_SM_10006detail10merge_sort26DeviceMergeSortMergeKernelINS2_10policy_hubIN6thrust24THRUST_300001_SM_1000_NS10device_ptrI10IndividualEEE9Policy600ES9_PNS0_8NullTypeES9_SD_jN4cuda3std3__44lessIS8_EES8_SC_EEvbT2_T3_T4_PT6_PT7_T5_PSL_SL_NS1_7vsmem_tEE19static_temp_storage+16896];
	and.b32  	%r613, %r3, 31;
	add.s32 	%r403, %r380, %r613;
	setp.ge.s32 	%p114, %r403, %r402;
	cvt.u64.u32 	%rd45, %r403;
	cvt.u64.u32 	%rd46, %r2;
	add.s64 	%rd47, %rd45, %rd46;
	shl.b64 	%rd48, %rd47, 3;
	add.s64 	%rd12, %rd1, %rd48;
	@%p114 bra 	$L__BB6_203;
	st.global.u32 	[%rd12], %r381;
	st.global.u32 	[%rd12+4], %r382;
$L__BB6_203:
	add.s32 	%r614, %r403, 32;
	setp.ge.s32 	%p115, %r614, %r402;
	@%p115 bra 	$L__BB6_205;
	st.global.u32 	[%rd12+256], %r383;
	st.global.u32 	[%rd12+260], %r384;
$L__BB6_205:
	add.s32 	%r615, %r403, 64;
	setp.ge.s32 	%p116, %r615, %r402;
	@%p116 bra 	$L__BB6_207;
	st.global.u32 	[%rd12+512], %r385;
	st.global.u32 	[%rd12+516], %r386;
$L__BB6_207:
	add.s32 	%r616, %r403, 96;
	setp.ge.s32 	%p117, %r616, %r402;
	@%p117 bra 	$L__BB6_209;
	st.global.u32 	[%rd12+768], %r387;
	st.global.u32 	[%rd12+772], %r389;
$L__BB6_209:
	add.s32 	%r617, %r403, 128;
	setp.ge.s32 	%p118, %r617, %r402;
	@%p118 bra 	$L__BB6_211;
	st.global.u32 	[%rd12+1024], %r390;
	st.global.u32 	[%rd12+1028], %r392;
$L__BB6_211:
	add.s32 	%r618, %r403, 160;
	setp.ge.s32 	%p119, %r618, %r402;
	@%p119 bra 	$L__BB6_213;
	st.global.u32 	[%rd12+1280], %r393;
	st.global.u32 	[%rd12+1284], %r395;
$L__BB6_213:
	add.s32 	%r619, %r403, 192;
	setp.ge.s32 	%p120, %r619, %r402;
	@%p120 bra 	$L__BB6_215;
	st.global.u32 	[%rd12+1536], %r396;
	st.global.u32 	[%rd12+1540], %r398;
$L__BB6_215:
	add.s32 	%r620, %r403, 224;
	setp.ge.s32 	%p121, %r620, %r402;
	@%p121 bra 	$L__BB6_235;
	st.global.u32 	[%rd12+1792], %r399;
	st.global.u32 	[%rd12+1796], %r401;
	bra.uni 	$L__BB6_235;
$L__BB6_217:
	// begin inline asm
	mov.u32 %r621, %laneid;
	// end inline asm
	and.b32  	%r404, %r315, 7936;
	shl.b32 	%r622, %r621, 3;
	add.s32 	%r623, %r622, %r404;
	shr.s32 	%r624, %r623, 5;
	add.s32 	%r625, %r624, %r623;
	shl.b32 	%r626, %r625, 3;
	mov.u32 	%r627, _ZZN3cub18CUB_300001_SM_10006detail10merge_sort26DeviceMergeSortMergeKernelINS2_10policy_hubIN6thrust24THRUST_300001_SM_1000_NS10device_ptrI10IndividualEEE9Policy600ES9_PNS0_8NullTypeES9_SD_jN4cuda3std3__44lessIS8_EES8_SC_EEvbT2_T3_T4_PT6_PT7_T5_PSL_SL_NS1_7vsmem_tEE19static_temp_storage;
	add.s32 	%r628, %r627, %r626;
	mov.b32 	%r629, %f41;
	st.shared.v2.u32 	[%r628], {%r629, %r330};
	mov.b32 	%r630, %f46;
	st.shared.v2.u32 	[%r628+8], {%r630, %r337};
	mov.b32 	%r631, %f51;
	st.shared.v2.u32 	[%r628+16], {%r631, %r344};
	mov.b32 	%r632, %f56;
	st.shared.v2.u32 	[%r628+24], {%r632, %r351};
	mov.b32 	%r633, %f61;
	st.shared.v2.u32 	[%r628+32], {%r633, %r358};
	mov.b32 	%r634, %f66;
	st.shared.v2.u32 	[%r628+40], {%r634, %r365};
	mov.b32 	%r635, %f71;
	st.shared.v2.u32 	[%r628+48], {%r635, %r372};
	mov.b32 	%r636, %f76;
	st.shared.v2.u32 	[%r628+56], {%r636, %r379};
	bar.warp.sync 	-1;
	mad.lo.s32 	%r637, %r621, -7, %r623;
	shr.s32 	%r638, %r637, 5;
	add.s32 	%r639, %r638, %r637;
	shl.b32 	%r640, %r639, 3;
	add.s32 	%r641, %r627, %r640;
	ld.shared.v2.u32 	{%r405, %r406}, [%r641];
	add.s32 	%r642, %r637, 32;
	shr.s32 	%r643, %r642, 5;
	add.s32 	%r644, %r643, %r637;
	shl.b32 	%r645, %r644, 3;
	add.s32 	%r646, %r627, %r645;
	ld.shared.v2.u32 	{%r407, %r409}, [%r646+256];
	add.s32 	%r647, %r637, 64;
	shr.s32 	%r648, %r647, 5;
	add.s32 	%r649, %r648, %r637;
	shl.b32 	%r650, %r649, 3;
	add.s32 	%r651, %r627, %r650;
	ld.shared.v2.u32 	{%r410, %r412}, [%r651+512];
	add.s32 	%r652, %r637, 96;
	shr.s32 	%r653, %r652, 5;
	add.s32 	%r654, %r653, %r637;
	shl.b32 	%r655, %r654, 3;
	add.s32 	%r656, %r627, %r655;
	ld.shared.v2.u32 	{%r413, %r415}, [%r656+768];
	add.s32 	%r657, %r637, 128;
	shr.s32 	%r658, %r657, 5;
	add.s32 	%r659, %r658, %r637;
	shl.b32 	%r660, %r659, 3;
	add.s32 	%r661, %r627, %r660;
	ld.shared.v2.u32 	{%r416, %r418}, [%r661+1024];
	add.s32 	%r662, %r637, 160;
	shr.s32 	%r663, %r662, 5;
	add.s32 	%r664, %r663, %r637;
	shl.b32 	%r665, %r664, 3;
	add.s32 	%r666, %r627, %r665;
	ld.shared.v2.u32 	{%r419, %r421}, [%r666+1280];
	add.s32 	%r667, %r637, 192;
	shr.s32 	%r668, %r667, 5;
	add.s32 	%r669, %r668, %r637;
	shl.b32 	%r670, %r669, 3;
	add.s32 	%r671, %r627, %r670;
	ld.shared.v2.u32 	{%r422, %r424}, [%r671+1536];
	add.s32 	%r672, %r637, 224;
	shr.s32 	%r673, %r672, 5;
	add.s32 	%r674, %r673, %r637;
	shl.b32 	%r675, %r674, 3;
	add.s32 	%r676, %r627, %r675;
	ld.shared.v2.u32 	{%r425, %r426}, [%r676+1792];
	setp.ne.s32 	%p122, %r3, 0;
	@%p122 bra 	$L__BB6_219;
	st.volatile.shared.u32 	[_ZZN3cub18CUB_300001_SM_10006detail10merge_sort26DeviceMergeSortMergeKernelINS2_10policy_hubIN6thrust24THRUST_300001_SM_1000_NS10device_ptrI10IndividualEEE9Policy600ES9_PNS0_8NullTypeES9_SD_jN4cuda3std3__44lessIS8_EES8_SC_EEvbT2_T3_T4_PT6_PT7_T5_PSL_SL_NS1_7vsmem_tEE19static_temp_storage+16896], %r314;
$L__BB6_219:
	bar.sync 	0;
	ld.volatile.shared.u32 	%r427, [_ZZN3cub18CUB_300001_SM_10006detail10merge_sort26DeviceMergeSortMergeKernelINS2_10policy_hubIN6thrust24THRUST_300001_SM_1000_NS10device_ptrI10IndividualEEE9Policy600ES9_PNS0_8NullTypeES9_SD_jN4cuda3std3__44lessIS8_EES8_SC_EEvbT2_T3_T4_PT6_PT7_T5_PSL_SL_NS1_7vsmem_tEE19static_temp_storage+16896];
	and.b32  	%r677, %r3, 31;
	cvt.u64.u32 	%rd49, %r404;
	add.s32 	%r428, %r404, %r677;
	add.s32 	%r678, %r677, %r2;
	cvt.u64.u32 	%rd50, %r678;
	add.s64 	%rd51, %rd50, %rd49;
	setp.ge.s32 	%p123, %r428, %r427;
	shl.b64 	%rd52, %rd51, 3;
	add.s64 	%rd13, %rd3, %rd52;
	@%p123 bra 	$L__BB6_221;
	st.global.u32 	[%rd13], %r405;
	st.global.u32 	[%rd13+4], %r406;
$L__BB6_221:
	add.s32 	%r679, %r428, 32;
	setp.ge.s32 	%p124, %r679, %r427;
	@%p124 bra 	$L__BB6_223;
	st.global.u32 	[%rd13+256], %r407;
	st.global.u32 	[%rd13+260], %r409;
$L__BB6_223:
	add.s32 	%r680, %r428, 64;
	setp.ge.s32 	%p125, %r680, %r427;
	@%p125 bra 	$L__BB6_225;
	st.global.u32 	[%rd13+512], %r410;
	st.global.u32 	[%rd13+516], %r412;
$L__BB6_225:
	add.s32 	%r681, %r428, 96;
	setp.ge.s32 	%p126, %r681, %r427;
	@%p126 bra 	$L__BB6_227;
	st.global.u32 	[%rd13+768], %r413;
	st.global.u32 	[%rd13+772], %r415;
$L__BB6_227:
	add.s32 	%r682, %r428, 128;
	setp.ge.s32 	%p127, %r682, %r427;
	@%p127 bra 	$L__BB6_229;
	st.global.u32 	[%rd13+1024], %r416;
	st.global.u32 	[%rd13+1028], %r418;
$L__BB6_229:
	add.s32 	%r683, %r428, 160;
	setp.ge.s32 	%p128, %r683, %r427;
	@%p128 bra 	$L__BB6_231;
	st.global.u32 	[%rd13+1280], %r419;
	st.global.u32 	[%rd13+1284], %r421;
$L__BB6_231:
	add.s32 	%r684, %r428, 192;
	setp.ge.s32 	%p129, %r684, %r427;
	@%p129 bra 	$L__BB6_233;
	st.global.u32 	[%rd13+1536], %r422;
	st.global.u32 	[%rd13+1540], %r424;
$L__BB6_233:
	add.s32 	%r685, %r428, 224;
	setp.ge.s32 	%p130, %r685, %r427;
	@%p130 bra 	$L__BB6_235;
	st.global.u32 	[%rd13+1792], %r425;
	st.global.u32 	[%rd13+1796], %r426;
$L__BB6_235:
	ret;

}
	// .globl	_ZN3cub18CUB_300001_SM_10006detail10merge_sort30DeviceMergeSortBlockSortKernelINS2_10policy_hubIN6thrust24THRUST_300001_SM_1000_NS10device_ptrI10IndividualEEE9Policy600ES9_PNS0_8NullTypeES9_SD_mN4cuda3std3__44lessIS8_EES8_SC_EEvbT0_T1_T2_T3_T4_PT6_PT7_T5_NS1_7vsmem_tE
.visible .entry _ZN3cub18CUB_300001_SM_10006detail10merge_sort30DeviceMergeSortBlockSortKernelINS2_10policy_hubIN6thrust24THRUST_300001_SM_1000_NS10device_ptrI10IndividualEEE9Policy600ES9_PNS0_8NullTypeES9_SD_mN4cuda3std3__44lessIS8_EES8_SC_EEvbT0_T1_T2_T3_T4_PT6_PT7_T5_NS1_7vsmem_tE(
	.param .u8 _ZN3cub18CUB_300001_SM_10006detail10merge_sort30DeviceMergeSortBlockSortKernelINS2_10policy_hubIN6thrust24THRUST_300001_SM_1000_NS10device_ptrI10IndividualEEE9Policy600ES9_PNS0_8NullTypeES9_SD_mN4cuda3std3__44lessIS8_EES8_SC_EEvbT0_T1_T2_T3_T4_PT6_PT7_T5_NS1_7vsmem_tE_param_0,
	.param .align 8 .b8 _ZN3cub18CUB_300001_SM_10006detail10merge_sort30DeviceMergeSortBlockSortKernelINS2_10policy_hubIN6thrust24THRUST_300001_SM_1000_NS10device_ptrI10IndividualEEE9Policy600ES9_PNS0_8NullTypeES9_SD_mN4cuda3std3__44lessIS8_EES8_SC_EEvbT0_T1_T2_T3_T4_PT6_PT7_T5_NS1_7vsmem_tE_param_1[8],
	.param .u64 .ptr .align 1 _ZN3cub18CUB_300001_SM_10006detail10merge_sort30DeviceMergeSortBlockSortKernelINS2_10policy_hubIN6thrust24THRUST_300001_SM_1000_NS10device_ptrI10IndividualEEE9Policy600ES9_PNS0_8NullTypeES9_SD_mN4cuda3std3__44lessIS8_EES8_SC_EEvbT0_T1_T2_T3_T4_PT6_PT7_T5_NS1_7vsmem_tE_param_2,
	.param .align 8 .b8 _ZN3cub18CUB_300001_SM_10006detail10merge_sort30DeviceMergeSortBlockSortKernelINS2_10policy_hubIN6thrust24THRUST_300001_SM_1000_NS10device_ptrI10IndividualEEE9Policy600ES9_PNS0_8NullTypeES9_SD_mN4cuda3std3__44lessIS8_EES8_SC_EEvbT0_T1_T2_T3_T4_PT6_PT7_T5_NS1_7vsmem_tE_param_3[8],
	.param .u64 .ptr .align 1 _ZN3cub18CUB_300001_SM_10006detail10merge_sort30DeviceMergeSortBlockSortKernelINS2_10policy_hubIN6thrust24THRUST_300001_SM_1000_NS10device_ptrI10IndividualEEE9Policy600ES9_PNS0_8NullTypeES9_SD_mN4cuda3std3__44lessIS8_EES8_SC_EEvbT0_T1_T2_T3_T4_PT6_PT7_T5_NS1_7vsmem_tE_param_4,
	.param .u64 _ZN3cub18CUB_300001_SM_10006detail10merge_sort30DeviceMergeSortBlockSortKernelINS2_10policy_hubIN6thrust24THRUST_300001_SM_1000_NS10device_ptrI10IndividualEEE9Policy600ES9_PNS0_8NullTypeES9_SD_mN4cuda3std3__44lessIS8_EES8_SC_EEvbT0_T1_T2_T3_T4_PT6_PT7_T5_NS1_7vsmem_tE_param_5,
	.param .u64 .ptr .align 1 _ZN3cub18CUB_300001_SM_10006detail10merge_sort30DeviceMergeSortBlockSortKernelINS2_10policy_hubIN6thrust24THRUST_300001_SM_1000_NS10device_ptrI10IndividualEEE9Policy600ES9_PNS0_8NullTypeES9_SD_mN4cuda3std3__44lessIS8_EES8_SC_EEvbT0_T1_T2_T3_T4_PT6_PT7_T5_NS1_7vsmem_tE_param_6,
	.param .u64 .ptr .align 1 _ZN3cub18CUB_300001_SM_10006detail10merge_sort30DeviceMergeSortBlockSortKernelINS2_10policy_hubIN6thrust24THRUST_300001_SM_1000_NS10device_ptrI10IndividualEEE9Policy600ES9_PNS0_8NullTypeES9_SD_mN4cuda3std3__44lessIS8_EES8_SC_EEvbT0_T1_T2_T3_T4_PT6_PT7_T5_NS1_7vsmem_tE_param_7,
	.param .align 1 .b8 _ZN3cub18CUB_300001_SM_10006detail10merge_sort30DeviceMergeSortBlockSortKernelINS2_10policy_hubIN6thrust24THRUST_300001_SM_1000_NS10device_ptrI10IndividualEEE9Policy600ES9_PNS0_8NullTypeES9_SD_mN4cuda3std3__44lessIS8_EES8_SC_EEvbT0_T1_T2_T3_T4_PT6_PT7_T5_NS1_7vsmem_tE_param_8[1],
	.param .align 8 .b8 _ZN3cub18CUB_300001_SM_10006detail10merge_sort30DeviceMergeSortBlockSortKernelINS2_10policy_hubIN6thrust24THRUST_300001_SM_1000_NS10device_ptrI10IndividualEEE9Policy600ES9_PNS0_8NullTypeES9_SD_mN4cuda3std3__44lessIS8_EES8_SC_EEvbT0_T1_T2_T3_T4_PT6_PT7_T5_NS1_7vsmem_tE_param_9[8]
)
.maxntid 256
{
	.reg .pred 	%p<236>;
	.reg .b16 	%rs<4>;
	.reg .b32 	%r<1107>;
	.reg .b32 	%f<443>;
	.reg .b64 	%rd<44>;
	// demoted variable
	.shared .align 16 .b8 _ZZN3cub18CUB_300001_SM_10006detail10merge_sort30DeviceMergeSortBlockSortKernelINS2_10policy_hubIN6thrust24THRUST_300001_SM_1000_NS10device_ptrI10IndividualEEE9Policy600ES9_PNS0_8NullTypeES9_SD_mN4cuda3std3__44lessIS8_EES8_SC_EEvbT0_T1_T2_T3_T4_PT6_PT7_T5_NS1_7vsmem_tEE19static_temp_storage[16912];
	ld.param.u64 	%rd10, [_ZN3cub18CUB_300001_SM_10006detail10merge_sort30DeviceMergeSortBlockSortKernelINS2_10policy_hubIN6thrust24THRUST_300001_SM_1000_NS10device_ptrI10IndividualEEE9Policy600ES9_PNS0_8NullTypeES9_SD_mN4cuda3std3__44lessIS8_EES8_SC_EEvbT0_T1_T2_T3_T4_PT6_PT7_T5_NS1_7vsmem_tE_param_3];
	ld.param.u64 	%rd11, [_ZN3cub18CUB_300001_SM_10006detail10merge_sort30DeviceMergeSortBlockSortKernelINS2_10policy_hubIN6thrust24THRUST_300001_SM_1000_NS10device_ptrI10IndividualEEE9Policy600ES9_PNS0_8NullTypeES9_SD_mN4cuda3std3__44lessIS8_EES8_SC_EEvbT0_T1_T2_T3_T4_PT6_PT7_T5_NS1_7vsmem_tE_param_1];
	ld.param.u64 	%rd8, [_ZN3cub18CUB_300001_SM_10006detail10merge_sort30DeviceMergeSortBlockSortKernelINS2_10policy_hubIN6thrust24THRUST_300001_SM_1000_NS10device_ptrI10IndividualEEE9Policy600ES9_PNS0_8NullTypeES9_SD_mN4cuda3std3__44lessIS8_EES8_SC_EEvbT0_T1_T2_T3_T4_PT6_PT7_T5_NS1_7vsmem_tE_param_5];
	cvta.to.global.u64 	%rd1, %rd11;
	cvta.to.global.u64 	%rd2, %rd10;
	mov.u32 	%r416, %ctaid.x;
	cvt.u64.u32 	%rd12, %r416;
	mov.u32 	%r417, %nctaid.x;
	cvt.u64.u32 	%rd13, %r417;
	mul.wide.u32 	%rd3, %r416, 2048;
	add.s64 	%rd14, %rd13, -1;
	setp.le.u64 	%p33, %rd14, %rd12;
	@%p33 bra 	$L__BB7_102;
	// begin inline asm
	griddepcontrol.wait;
	// end inline asm
	mov.u32 	%r1, %tid.x;
	and.b32  	%r2, %r1, 31;
	shl.b32 	%r669, %r1, 3;
	and.b32  	%r3, %r669, 7936;
	or.b32  	%r670, %r3, %r2;
	cvt.u64.u32 	%rd29, %r670;
	add.s64 	%rd4, %rd3, %rd29;
	shl.b64 	%rd30, %rd4, 3;
	add.s64 	%rd31, %rd1, %rd30;
	ld.global.u32 	%r671, [%rd31];
	ld.global.u32 	%r672, [%rd31+4];
	ld.global.u32 	%r673, [%rd31+256];
	ld.global.u32 	%r674, [%rd31+260];
	ld.global.u32 	%r675, [%rd31+512];
	ld.global.u32 	%r676, [%rd31+516];
	ld.global.u32 	%r677, [%rd31+768];
	ld.global.u32 	%r678, [%rd31+772];
	ld.global.u32 	%r679, [%rd31+1024];
	ld.global.u32 	%r680, [%rd31+1028];
	ld.global.u32 	%r681, [%rd31+1280];
	ld.global.u32 	%r682, [%rd31+1284];
	ld.global.u32 	%r683, [%rd31+1536];
	ld.global.u32 	%r684, [%rd31+1540];
	ld.global.u32 	%r685, [%rd31+1792];
	ld.global.u32 	%r686, [%rd31+1796];
	// begin inline asm
	mov.u32 %r668, %laneid;
	// end inline asm
	add.s32 	%r687, %r668, %r3;
	shr.s32 	%r688, %r687, 5;
	add.s32 	%r689, %r688, %r687;
	shl.b32 	%r690, %r689, 3;
	mov.u32 	%r691, _ZZN3cub18CUB_300001_SM_10006detail10merge_sort30DeviceMergeSortBlockSortKernelINS2_10policy_hubIN6thrust24THRUST_300001_SM_1000_NS10device_ptrI10IndividualEEE9Policy600ES9_PNS0_8NullTypeES9_SD_mN4cuda3std3__44lessIS8_EES8_SC_EEvbT0_T1_T2_T3_T4_PT6_PT7_T5_NS1_7vsmem_tEE19static_temp_storage;
	add.s32 	%r4, %r691, %r690;
	st.shared.v2.u32 	[%r4], {%r671, %r672};
	add.s32 	%r692, %r687, 32;
	shr.s32 	%r693, %r692, 5;
	add.s32 	%r694, %r693, %r687;
	shl.b32 	%r695, %r694, 3;
	add.s32 	%r5, %r691, %r695;
	st.shared.v2.u32 	[%r5+256], {%r673, %r674};
	add.s32 	%r696, %r687, 64;
	shr.s32 	%r697, %r696, 5;
	add.s32 	%r698, %r697, %r687;
	shl.b32 	%r699, %r698, 3;
	add.s32 	%r6, %r691, %r699;
	st.shared.v2.u32 	[%r6+512], {%r675, %r676};
	add.s32 	%r700, %r687, 96;
	shr.s32 	%r701, %r700, 5;
	add.s32 	%r702, %r701, %r687;
	shl.b32 	%r703, %r702, 3;
	add.s32 	%r7, %r691, %r703;
	st.shared.v2.u32 	[%r7+768], {%r677, %r678};
	add.s32 	%r704, %r687, 128;
	shr.s32 	%r705, %r704, 5;
	add.s32 	%r706, %r705, %r687;
	shl.b32 	%r707, %r706, 3;
	add.s32 	%r8, %r691, %r707;
	st.shared.v2.u32 	[%r8+1024], {%r679, %r680};
	add.s32 	%r708, %r687, 160;
	shr.s32 	%r709, %r708, 5;
	add.s32 	%r710, %r709, %r687;
	shl.b32 	%r711, %r710, 3;
	add.s32 	%r9, %r691, %r711;
	st.shared.v2.u32 	[%r9+1280], {%r681, %r682};
	add.s32 	%r712, %r687, 192;
	shr.s32 	%r713, %r712, 5;
	add.s32 	%r714, %r713, %r687;
	shl.b32 	%r715, %r714, 3;
	add.s32 	%r10, %r691, %r715;
	st.shared.v2.u32 	[%r10+1536], {%r683, %r684};
	add.s32 	%r716, %r687, 224;
	shr.s32 	%r717, %r716, 5;
	add.s32 	%r718, %r717, %r687;
	shl.b32 	%r719, %r718, 3;
	add.s32 	%r11, %r691, %r719;
	st.shared.v2.u32 	[%r11+1792], {%r685, %r686};
	bar.warp.sync 	-1;
	mad.lo.s32 	%r720, %r668, 7, %r687;
	shr.s32 	%r721, %r720, 5;
	add.s32 	%r722, %r721, %r720;
	shl.b32 	%r723, %r722, 3;
	add.s32 	%r12, %r691, %r723;
	ld.shared.v2.u32 	{%r724, %r932}, [%r12];
	mov.b32 	%f276, %r724;
	add.s32 	%r725, %r720, 1;
	shr.s32 	%r726, %r725, 5;
	add.s32 	%r727, %r726, %r720;
	shl.b32 	%r728, %r727, 3;
	add.s32 	%r14, %r691, %r728;
	ld.shared.v2.u32 	{%r729, %r15}, [%r14+8];
	mov.b32 	%f2, %r729;
	add.s32 	%r730, %r720, 2;
	shr.s32 	%r731, %r730, 5;
	add.s32 	%r732, %r731, %r720;
	shl.b32 	%r733, %r732, 3;
	add.s32 	%r16, %r691, %r733;
	ld.shared.v2.u32 	{%r734, %r920}, [%r16+16];
	mov.b32 	%f264, %r734;
	add.s32 	%r735, %r720, 3;
	shr.s32 	%r736, %r735, 5;
	add.s32 	%r737, %r736, %r720;
	shl.b32 	%r738, %r737, 3;
	add.s32 	%r18, %r691, %r738;
	ld.shared.v2.u32 	{%r739, %r19}, [%r18+24];
	mov.b32 	%f4, %r739;
	add.s32 	%r740, %r720, 4;
	shr.s32 	%r741, %r740, 5;
	add.s32 	%r742, %r741, %r720;
	shl.b32 	%r743, %r742, 3;
	add.s32 	%r20, %r691, %r743;
	ld.shared.v2.u32 	{%r744, %r922}, [%r20+32];
	mov.b32 	%f266, %r744;
	add.s32 	%r745, %r720, 5;
	shr.s32 	%r746, %r745, 5;
	add.s32 	%r747, %r746, %r720;
	shl.b32 	%r748, %r747, 3;
	add.s32 	%r22, %r691, %r748;
	ld.shared.v2.u32 	{%r749, %r23}, [%r22+40];
	mov.b32 	%f6, %r749;
	add.s32 	%r750, %r720, 6;
	shr.s32 	%r751, %r750, 5;
	add.s32 	%r752, %r751, %r720;
	shl.b32 	%r753, %r752, 3;
	add.s32 	%r24, %r691, %r753;
	ld.shared.v2.u32 	{%r754, %r924}, [%r24+48];
	mov.b32 	%f268, %r754;
	add.s32 	%r755, %r720, 7;
	shr.s32 	%r756, %r755, 5;
	add.s32 	%r757, %r756, %r720;
	shl.b32 	%r758, %r757, 3;
	add.s32 	%r26, %r691, %r758;
	ld.shared.v2.u32 	{%r759, %r27}, [%r26+56];
	mov.b32 	%f8, %r759;
	bar.sync 	0;
	// begin inline asm
	griddepcontrol.launch_dependents;
	// end inline asm
	setp.leu.f32 	%p147, %f2, %f276;
	mov.u32 	%r926, %r15;
	mov.f32 	%f270, %f2;
	@%p147 bra 	$L__BB7_3;
	mov.u32 	%r926, %r932;
	mov.f32 	%f270, %f276;
	mov.u32 	%r932, %r15;
	mov.f32 	%f276, %f2;
$L__BB7_3:
	setp.leu.f32 	%p148, %f4, %f264;
	mov.u32 	%r928, %r19;
	mov.f32 	%f272, %f4;
	@%p148 bra 	$L__BB7_5;
	mov.u32 	%r928, %r920;
	mov.f32 	%f272, %f264;
	mov.u32 	%r920, %r19;
	mov.f32 	%f264, %f4;
$L__BB7_5:
	setp.leu.f32 	%p149, %f6, %f266;
	mov.u32 	%r930, %r23;
	mov.f32 	%f274, %f6;
	@%p149 bra 	$L__BB7_7;
	mov.u32 	%r930, %r922;
	mov.f32 	%f274, %f266;
	mov.u32 	%r922, %r23;
	mov.f32 	%f266, %f6;
$L__BB7_7:
	setp.leu.f32 	%p150, %f8, %f268;
	mov.u32 	%r923, %r27;
	mov.f32 	%f267, %f8;
	@%p150 bra 	$L__BB7_9;
	mov.u32 	%r923, %r924;
	mov.f32 	%f267, %f268;
	mov.u32 	%r924, %r27;
	mov.f32 	%f268, %f8;
$L__BB7_9:
	setp.leu.f32 	%p151, %f264, %f270;
	mov.u32 	%r934, %r920;
	mov.f32 	%f278, %f264;
	@%p151 bra 	$L__BB7_11;
	mov.u32 	%r934, %r926;
	mov.f32 	%f278, %f270;
	mov.u32 	%r926, %r920;
	mov.f32 	%f270, %f264;
$L__BB7_11:
	setp.leu.f32 	%p152, %f266, %f272;
	mov.u32 	%r936, %r922;
	mov.f32 	%f280, %f266;
	@%p152 bra 	$L__BB7_13;
	mov.u32 	%r936, %r928;
	mov.f32 	%f280, %f272;
	mov.u32 	%r928, %r922;
	mov.f32 	%f272, %f266;
$L__BB7_13:
	setp.leu.f32 	%p153, %f268, %f274;
	mov.u32 	%r938, %r924;
	mov.f32 	%f282, %f268;
	@%p153 bra 	$L__BB7_15;
	mov.u32 	%r938, %r930;
	mov.f32 	%f282, %f274;
	mov.u32 	%r930, %r924;
	mov.f32 	%f274, %f268;
$L__BB7_15:
	setp.leu.f32 	%p154, %f270, %f276;
	mov.u32 	%r940, %r926;
	mov.f32 	%f284, %f270;
	@%p154 bra 	$L__BB7_17;
	mov.u32 	%r940, %r932;
	mov.f32 	%f284, %f276;
	mov.u32 	%r932, %r926;
	mov.f32 	%f276, %f270;
$L__BB7_17:
	setp.leu.f32 	%p155, %f272, %f278;
	mov.u32 	%r942, %r928;
	mov.f32 	%f286, %f272;
	@%p155 bra 	$L__BB7_19;
	mov.u32 	%r942, %r934;
	mov.f32 	%f286, %f278;
	mov.u32 	%r934, %r928;
	mov.f32 	%f278, %f272;
$L__BB7_19:
	setp.leu.f32 	%p156, %f274, %f280;
	mov.u32 	%r944, %r930;
	mov.f32 	%f288, %f274;
	@%p156 bra 	$L__BB7_21;
	mov.u32 	%r944, %r936;
	mov.f32 	%f288, %f280;
	mov.u32 	%r936, %r930;
	mov.f32 	%f280, %f274;
$L__BB7_21:
	setp.leu.f32 	%p157, %f267, %f282;
	mov.u32 	%r937, %r923;
	mov.f32 	%f281, %f267;
	@%p157 bra 	$L__BB7_23;
	mov.u32 	%r937, %r938;
	mov.f32 	%f281, %f282;
	mov.u32 	%r938, %r923;
	mov.f32 	%f282, %f267;
$L__BB7_23:
	setp.leu.f32 	%p158, %f278, %f284;
	mov.u32 	%r948, %r934;
	mov.f32 	%f292, %f278;
	@%p158 bra 	$L__BB7_25;
	mov.u32 	%r948, %r940;
	mov.f32 	%f292, %f284;
	mov.u32 	%r940, %r934;
	mov.f32 	%f284, %f278;
$L__BB7_25:
	setp.leu.f32 	%p159, %f280, %f286;
	mov.u32 	%r950, %r936;
	mov.f32 	%f294, %f280;
	@%p159 bra 	$L__BB7_27;
	mov.u32 	%r950, %r942;
	mov.f32 	%f294, %f286;
	mov.u32 	%r942, %r936;
	mov.f32 	%f286, %f280;
$L__BB7_27:
	setp.leu.f32 	%p160, %f282, %f288;
	mov.u32 	%r952, %r938;
	mov.f32 	%f296, %f282;
	@%p160 bra 	$L__BB7_29;
	mov.u32 	%r952, %r944;
	mov.f32 	%f296, %f288;
	mov.u32 	%r944, %r938;
	mov.f32 	%f288, %f282;
$L__BB7_29:
	setp.leu.f32 	%p161, %f284, %f276;
	mov.u32 	%r954, %r940;
	mov.f32 	%f298, %f284;
	@%p161 bra 	$L__BB7_31;
	mov.u32 	%r954, %r932;
	mov.f32 	%f298, %f276;
	mov.u32 	%r932, %r940;
	mov.f32 	%f276, %f284;
$L__BB7_31:
	setp.leu.f32 	%p162, %f286, %f292;
	mov.u32 	%r956, %r942;
	mov.f32 	%f300, %f286;
	@%p162 bra 	$L__BB7_33;
	mov.u32 	%r956, %r948;
	mov.f32 	%f300, %f292;
	mov.u32 	%r948, %r942;
	mov.f32 	%f292, %f286;
$L__BB7_33:
	setp.leu.f32 	%p163, %f288, %f294;
	mov.u32 	%r958, %r944;
	mov.f32 	%f302, %f288;
	@%p163 bra 	$L__BB7_35;
	mov.u32 	%r958, %r950;
	mov.f32 	%f302, %f294;
	mov.u32 	%r950, %r944;
	mov.f32 	%f294, %f288;
$L__BB7_35:
	setp.leu.f32 	%p164, %f281, %f296;
	mov.u32 	%r951, %r937;
	mov.f32 	%f295, %f281;
	@%p164 bra 	$L__BB7_37;
	mov.u32 	%r951, %r952;
	mov.f32 	%f295, %f296;
	mov.u32 	%r952, %r937;
	mov.f32 	%f296, %f281;
$L__BB7_37:
	setp.leu.f32 	%p165, %f292, %f298;
	mov.u32 	%r962, %r948;
	mov.f32 	%f306, %f292;
	@%p165 bra 	$L__BB7_39;
	mov.u32 	%r962, %r954;
	mov.f32 	%f306, %f298;
	mov.u32 	%r954, %r948;
	mov.f32 	%f298, %f292;
$L__BB7_39:
	setp.leu.f32 	%p166, %f294, %f300;
	mov.u32 	%r964, %r950;
	mov.f32 	%f308, %f294;
	@%p166 bra 	$L__BB7_41;
	mov.u32 	%r964, %r956;
	mov.f32 	%f308, %f300;
	mov.u32 	%r956, %r950;
	mov.f32 	%f300, %f294;
$L__BB7_41:
	setp.leu.f32 	%p167, %f296, %f302;
	mov.u32 	%r966, %r952;
	mov.f32 	%f310, %f296;
	@%p167 bra 	$L__BB7_43;
	mov.u32 	%r966, %r958;
	mov.f32 	%f310, %f302;
	mov.u32 	%r958, %r952;
	mov.f32 	%f302, %f296;
$L__BB7_43:
	setp.leu.f32 	%p168, %f298, %f276;
	mov.u32 	%r968, %r954;
	mov.f32 	%f312, %f298;
	@%p168 bra 	$L__BB7_45;
	mov.u32 	%r968, %r932;
	mov.f32 	%f312, %f276;
	mov.u32 	%r932, %r954;
	mov.f32 	%f276, %f298;
$L__BB7_45:
	setp.leu.f32 	%p169, %f300, %f306;
	mov.u32 	%r970, %r956;
	mov.f32 	%f314, %f300;
	@%p169 bra 	$L__BB7_47;
	mov.u32 	%r970, %r962;
	mov.f32 	%f314, %f306;
	mov.u32 	%r962, %r956;
	mov.f32 	%f306, %f300;
$L__BB7_47:
	setp.leu.f32 	%p170, %f302, %f308;
	mov.u32 	%r972, %r958;
	mov.f32 	%f316, %f302;
	@%p170 bra 	$L__BB7_49;
	mov.u32 	%r972, %r964;
	mov.f32 	%f316, %f308;
	mov.u32 	%r964, %r958;
	mov.f32 	%f308, %f302;
$L__BB7_49:
	setp.leu.f32 	%p171, %f295, %f310;
	mov.u32 	%r973, %r951;
	mov.f32 	%f317, %f295;
	@%p171 bra 	$L__BB7_51;
	mov.u32 	%r973, %r966;
	mov.f32 	%f317, %f310;
	mov.u32 	%r966, %r951;
	mov.f32 	%f310, %f295;
$L__BB7_51:
	setp.leu.f32 	%p172, %f306, %f312;
	mov.u32 	%r978, %r962;
	mov.f32 	%f322, %f306;
	@%p172 bra 	$L__BB7_53;
	mov.u32 	%r978, %r968;
	mov.f32 	%f322, %f312;
	mov.u32 	%r968, %r962;
	mov.f32 	%f312, %f306;
$L__BB7_53:
	setp.leu.f32 	%p173, %f308, %f314;
	mov.u32 	%r976, %r964;
	mov.f32 	%f320, %f308;
	@%p173 bra 	$L__BB7_55;
	mov.u32 	%r976, %r970;
	mov.f32 	%f320, %f314;
	mov.u32 	%r970, %r964;
	mov.f32 	%f314, %f308;
$L__BB7_55:
	setp.leu.f32 	%p174, %f310, %f316;
	mov.u32 	%r974, %r966;
	mov.f32 	%f318, %f310;
	@%p174 bra 	$L__BB7_57;
	mov.u32 	%r974, %r972;
	mov.f32 	%f318, %f316;
	mov.u32 	%r972, %r966;
	mov.f32 	%f316, %f310;
$L__BB7_57:
	mov.b32 	%r981, 2;
	shl.b32 	%r764, %r1, 6;
	mov.u32 	%r765, _ZZN3cub18CUB_300001_SM_10006detail10merge_sort30DeviceMergeSortBlockSortKernelINS2_10policy_hubIN6thrust24THRUST_300001_SM_1000_NS10device_ptrI10IndividualEEE9Policy600ES9_PNS0_8NullTypeES9_SD_mN4cuda3std3__44lessIS8_EES8_SC_EEvbT0_T1_T2_T3_T4_PT6_PT7_T5_NS1_7vsmem_tEE19static_temp_storage;
	add.s32 	%r766, %r765, %r764;
$L__BB7_58:
	bar.sync 	0;
	add.s32 	%r761, %r981, -1;
	mov.b32 	%r762, %f276;
	mov.b32 	%r763, %f312;
	st.shared.v4.u32 	[%r766], {%r762, %r932, %r763, %r968};
	mov.b32 	%r767, %f322;
	mov.b32 	%r768, %f314;
	st.shared.v4.u32 	[%r766+16], {%r767, %r978, %r768, %r970};
	mov.b32 	%r769, %f320;
	mov.b32 	%r770, %f316;
	st.shared.v4.u32 	[%r766+32], {%r769, %r976, %r770, %r972};
	mov.b32 	%r771, %f318;
	mov.b32 	%r772, %f317;
	st.shared.v4.u32 	[%r766+48], {%r771, %r974, %r772, %r973};
	bar.sync 	0;
	neg.s32 	%r773, %r981;
	and.b32  	%r774, %r1, %r773;
	shl.b32 	%r775, %r774, 3;
	shl.b32 	%r776, %r981, 2;
	and.b32  	%r777, %r761, %r1;
	shl.b32 	%r778, %r777, 3;
	min.u32 	%r93, %r778, 2048;
	min.u32 	%r94, %r775, 2048;
	add.s32 	%r779, %r94, %r776;
	min.u32 	%r95, %r779, 2048;
	add.s32 	%r780, %r95, %r776;
	min.u32 	%r96, %r780, 2048;
	sub.s32 	%r781, %r95, %r94;
	sub.s32 	%r782, %r96, %r95;
	setp.lt.s32 	%p175, %r93, %r782;
	sub.s32 	%r783, %r93, %r782;
	selp.b32 	%r984, 0, %r783, %p175;
	min.s32 	%r982, %r781, %r93;
	setp.ge.s32 	%p176, %r984, %r982;
	@%p176 bra 	$L__BB7_61;
	add.s32 	%r99, %r95, %r93;
$L__BB7_60:
	sub.s32 	%r784, %r982, %r984;
	shr.u32 	%r785, %r784, 31;
	add.s32 	%r786, %r784, %r785;
	shr.s32 	%r787, %r786, 1;
	add.s32 	%r788, %r787, %r984;
	add.s32 	%r789, %r788, %r94;
	shl.b32 	%r790, %r789, 3;
	mov.u32 	%r791, _ZZN3cub18CUB_300001_SM_10006detail10merge_sort30DeviceMergeSortBlockSortKernelINS2_10policy_hubIN6thrust24THRUST_300001_SM_1000_NS10device_ptrI10IndividualEEE9Policy600ES9_PNS0_8NullTypeES9_SD_mN4cuda3std3__44lessIS8_EES8_SC_EEvbT0_T1_T2_T3_T4_PT6_PT7_T5_NS1_7vsmem_tEE19static_temp_storage;
	add.s32 	%r792, %r791, %r790;
	ld.shared.f32 	%f259, [%r792];
	not.b32 	%r793, %r788;
	add.s32 	%r794, %r99, %r793;
	shl.b32 	%r795, %r794, 3;
	add.s32 	%r796, %r791, %r795;
	ld.shared.f32 	%f260, [%r796];
	setp.leu.f32 	%p177, %f260, %f259;
	add.s32 	%r797, %r788, 1;
	selp.b32 	%r984, %r797, %r984, %p177;
	selp.b32 	%r982, %r982, %r788, %p177;
	setp.lt.s32 	%p178, %r984, %r982;
	@%p178 bra 	$L__BB7_60;
$L__BB7_61:
	add.s32 	%r105, %r984, %r94;
	add.s32 	%r798, %r95, %r93;
	sub.s32 	%r106, %r798, %r984;
	shl.b32 	%r799, %r105, 3;
	mov.u32 	%r800, _ZZN3cub18CUB_300001_SM_10006detail10merge_sort30DeviceMergeSortBlockSortKernelINS2_10policy_hubIN6thrust24THRUST_300001_SM_1000_NS10device_ptrI10IndividualEEE9Policy600ES9_PNS0_8NullTypeES9_SD_mN4cuda3std3__44lessIS8_EES8_SC_EEvbT0_T1_T2_T3_T4_PT6_PT7_T5_NS1_7vsmem_tEE19static_temp_storage;
	add.s32 	%r107, %r800, %r799;
	ld.shared.v2.u32 	{%r801, %r988}, [%r107];
	mov.b32 	%f328, %r801;
	shl.b32 	%r802, %r106, 3;
	add.s32 	%r109, %r800, %r802;
	ld.shared.v2.u32 	{%r803, %r985}, [%r109];
	mov.b32 	%f325, %r803;
	setp.ge.s32 	%p180, %r106, %r96;
	mov.pred 	%p220, 0;
	@%p180 bra 	$L__BB7_63;
	setp.ge.s32 	%p181, %r105, %r95;
	setp.gt.f32 	%p182, %f325, %f328;
	or.pred  	%p220, %p181, %p182;
$L__BB7_63:
	selp.b32 	%r932, %r985, %r988, %p220;
	selp.f32 	%f276, %f325, %f328, %p220;
	selp.u32 	%r804, 1, 0, %p220;
	add.s32 	%r112, %r106, %r804;
	not.pred 	%p183, %p220;
	selp.u32 	%r805, 1, 0, %p183;
	add.s32 	%r113, %r105, %r805;
	@%p183 bra 	$L__BB7_65;
	ld.shared.v2.u32 	{%r807, %r985}, [%r109+8];
	mov.b32 	%f325, %r807;
	bra.uni 	$L__BB7_66;
$L__BB7_65:
	ld.shared.v2.u32 	{%r806, %r988}, [%r107+8];
	mov.b32 	%f328, %r806;
$L__BB7_66:
	setp.ge.s32 	%p185, %r112, %r96;
	mov.pred 	%p221, 0;
	@%p185 bra 	$L__BB7_68;
	setp.ge.s32 	%p186, %r113, %r95;
	setp.gt.f32 	%p187, %f325, %f328;
	or.pred  	%p221, %p186, %p187;
$L__BB7_68:
	selp.b32 	%r968, %r985, %r988, %p221;
	selp.f32 	%f312, %f325, %f328, %p221;
	selp.u32 	%r808, 1, 0, %p221;
	add.s32 	%r119, %r112, %r808;
	not.pred 	%p188, %p221;
	selp.u32 	%r809, 1, 0, %p188;
	add.s32 	%r120, %r113, %r809;
	@%p221 bra 	$L__BB7_70;
	shl.b32 	%r810, %r120, 3;
	add.s32 	%r812, %r800, %r810;
	ld.shared.v2.u32 	{%r813, %r988}, [%r812];
	mov.b32 	%f328, %r813;
	bra.uni 	$L__BB7_71;
$L__BB7_70:
	shl.b32 	%r814, %r119, 3;
	add.s32 	%r816, %r800, %r814;
	ld.shared.v2.u32 	{%r817, %r985}, [%r816];
	mov.b32 	%f325, %r817;
$L__BB7_71:
	setp.ge.s32 	%p190, %r119, %r96;
	mov.pred 	%p222, 0;
	@%p190 bra 	$L__BB7_73;
	setp.ge.s32 	%p191, %r120, %r95;
	setp.gt.f32 	%p192, %f325, %f328;
	or.pred  	%p222, %p191, %p192;
$L__BB7_73:
	selp.b32 	%r978, %r985, %r988, %p222;
	selp.f32 	%f322, %f325, %f328, %p222;
	selp.u32 	%r818, 1, 0, %p222;
	add.s32 	%r126, %r119, %r818;
	not.pred 	%p193, %p222;
	selp.u32 	%r819, 1, 0, %p193;
	add.s32 	%r127, %r120, %r819;
	@%p222 bra 	$L__BB7_75;
	shl.b32 	%r820, %r127, 3;
	mov.u32 	%r821, _ZZN3cub18CUB_300001_SM_10006detail10merge_sort30DeviceMergeSortBlockSortKernelINS2_10policy_hubIN6thrust24THRUST_300001_SM_1000_NS10device_ptrI10IndividualEEE9Policy600ES9_PNS0_8NullTypeES9_SD_mN4cuda3std3__44lessIS8_EES8_SC_EEvbT0_T1_T2_T3_T4_PT6_PT7_T5_NS1_7vsmem_tEE19static_temp_storage;
	add.s32 	%r822, %r821, %r820;
	ld.shared.v2.u32 	{%r823, %r988}, [%r822];
	mov.b32 	%f328, %r823;
	bra.uni 	$L__BB7_76;
$L__BB7_75:
	shl.b32 	%r824, %r126, 3;
	mov.u32 	%r825, _ZZN3cub18CUB_300001_SM_10006detail10merge_sort30DeviceMergeSortBlockSortKernelINS2_10policy_hubIN6thrust24THRUST_300001_SM_1000_NS10device_ptrI10IndividualEEE9Policy600ES9_PNS0_8NullTypeES9_SD_mN4cuda3std3__44lessIS8_EES8_SC_EEvbT0_T1_T2_T3_T4_PT6_PT7_T5_NS1_7vsmem_tEE19static_temp_storage;
	add.s32 	%r826, %r825, %r824;
	ld.shared.v2.u32 	{%r827, %r985}, [%r826];
	mov.b32 	%f325, %r827;
$L__BB7_76:
	setp.ge.s32 	%p195, %r126, %r96;
	mov.pred 	%p223, 0;
	@%p195 bra 	$L__BB7_78;
	setp.ge.s32 	%p196, %r127, %r95;
	setp.gt.f32 	%p197, %f325, %f328;
	or.pred  	%p223, %p196, %p197;
$L__BB7_78:
	selp.b32 	%r970, %r985, %r988, %p223;
	selp.f32 	%f314, %f325, %f328, %p223;
	selp.u32 	%r828, 1, 0, %p223;
	add.s32 	%r133, %r126, %r828;
	not.pred 	%p198, %p223;
	selp.u32 	%r829, 1, 0, %p198;
	add.s32 	%r134, %r127, %r829;
	@%p223 bra 	$L__BB7_80;
	shl.b32 	%r830, %r134, 3;
	mov.u32 	%r831, _ZZN3cub18CUB_300001_SM_10006detail10merge_sort30DeviceMergeSortBlockSortKernelINS2_10policy_hubIN6thrust24THRUST_300001_SM_1000_NS10device_ptrI10IndividualEEE9Policy600ES9_PNS0_8NullTypeES9_SD_mN4cuda3std3__44lessIS8_EES8_SC_EEvbT0_T1_T2_T3_T4_PT6_PT7_T5_NS1_7vsmem_tEE19static_temp_storage;
	add.s32 	%r832, %r831, %r830;
	ld.shared.v2.u32 	{%r833, %r988}, [%r832];
	mov.b32 	%f328, %r833;
	bra.uni 	$L__BB7_81;
$L__BB7_80:
	shl.b32 	%r834, %r133, 3;
	mov.u32 	%r835, _ZZN3cub18CUB_300001_SM_10006detail10merge_sort30DeviceMergeSortBlockSortKernelINS2_10policy_hubIN6thrust24THRUST_300001_SM_1000_NS10device_ptrI10IndividualEEE9Policy600ES9_PNS0_8NullTypeES9_SD_mN4cuda3std3__44lessIS8_EES8_SC_EEvbT0_T1_T2_T3_T4_PT6_PT7_T5_NS1_7vsmem_tEE19static_temp_storage;
	add.s32 	%r836, %r835, %r834;
	ld.shared.v2.u32 	{%r837, %r985}, [%r836];
	mov.b32 	%f325, %r837;
$L__BB7_81:
	setp.ge.s32 	%p200, %r133, %r96;
	mov.pred 	%p224, 0;
	@%p200 bra 	$L__BB7_83;
	setp.ge.s32 	%p201, %r134, %r95;
	setp.gt.f32 	%p202, %f325, %f328;
	or.pred  	%p224, %p201, %p202;
$L__BB7_83:
	selp.b32 	%r976, %r985, %r988, %p224;
	selp.f32 	%f320, %f325, %f328, %p224;
	selp.u32 	%r838, 1, 0, %p224;
	add.s32 	%r140, %r133, %r838;
	not.pred 	%p203, %p224;
	selp.u32 	%r839, 1, 0, %p203;
	add.s32 	%r141, %r134, %r839;
	@%p224 bra 	$L__BB7_85;
	shl.b32 	%r840, %r141, 3;
	mov.u32 	%r841, _ZZN3cub18CUB_300001_SM_10006detail10merge_sort30DeviceMergeSortBlockSortKernelINS2_10policy_hubIN6thrust24THRUST_300001_SM_1000_NS10device_ptrI10IndividualEEE9Policy600ES9_PNS0_8NullTypeES9_SD_mN4cuda3std3__44lessIS8_EES8_SC_EEvbT0_T1_T2_T3_T4_PT6_PT7_T5_NS1_7vsmem_tEE19static_temp_storage;
	add.s32 	%r842, %r841, %r840;
	ld.shared.v2.u32 	{%r843, %r988}, [%r842];
	mov.b32 	%f328, %r843;
	bra.uni 	$L__BB7_86;
$L__BB7_85:
	shl.b32 	%r844, %r140, 3;
	mov.u32 	%r845, _ZZN3cub18CUB_300001_SM_10006detail10merge_sort30DeviceMergeSortBlockSortKernelINS2_10policy_hubIN6thrust24THRUST_300001_SM_1000_NS10device_ptrI10IndividualEEE9Policy600ES9_PNS0_8NullTypeES9_SD_mN4cuda3std3__44lessIS8_EES8_SC_EEvbT0_T1_T2_T3_T4_PT6_PT7_T5_NS1_7vsmem_tEE19static_temp_storage;
	add.s32 	%r846, %r845, %r844;
	ld.shared.v2.u32 	{%r847, %r985}, [%r846];
	mov.b32 	%f325, %r847;
$L__BB7_86:
	setp.ge.s32 	%p205, %r140, %r96;
	mov.pred 	%p225, 0;
	@%p205 bra 	$L__BB7_88;
	setp.ge.s32 	%p206, %r141, %r95;
	setp.gt.f32 	%p207, %f325, %f328;
	or.pred  	%p225, %p206, %p207;
$L__BB7_88:
	selp.b32 	%r972, %r985, %r988, %p225;
	selp.f32 	%f316, %f325, %f328, %p225;
	selp.u32 	%r848, 1, 0, %p225;
	add.s32 	%r147, %r140, %r848;
	not.pred 	%p208, %p225;
	selp.u32 	%r849, 1, 0, %p208;
	add.s32 	%r148, %r141, %r849;
	@%p225 bra 	$L__BB7_90;
	shl.b32 	%r850, %r148, 3;
	mov.u32 	%r851, _ZZN3cub18CUB_300001_SM_10006detail10merge_sort30DeviceMergeSortBlockSortKernelINS2_10policy_hubIN6thrust24THRUST_300001_SM_1000_NS10device_ptrI10IndividualEEE9Policy600ES9_PNS0_8NullTypeES9_SD_mN4cuda3std3__44lessIS8_EES8_SC_EEvbT0_T1_T2_T3_T4_PT6_PT7_T5_NS1_7vsmem_tEE19static_temp_storage;
	add.s32 	%r852, %r851, %r850;
	ld.shared.v2.u32 	{%r853, %r988}, [%r852];
	mov.b32 	%f328, %r853;
	bra.uni 	$L__BB7_91;
$L__BB7_90:
	shl.b32 	%r854, %r147, 3;
	mov.u32 	%r855, _ZZN3cub18CUB_300001_SM_10006detail10merge_sort30DeviceMergeSortBlockSortKernelINS2_10policy_hubIN6thrust24THRUST_300001_SM_1000_NS10device_ptrI10IndividualEEE9Policy600ES9_PNS0_8NullTypeES9_SD_mN4cuda3std3__44lessIS8_EES8_SC_EEvbT0_T1_T2_T3_T4_PT6_PT7_T5_NS1_7vsmem_tEE19static_temp_storage;
	add.s32 	%r856, %r855, %r854;
	ld.shared.v2.u32 	{%r857, %r985}, [%r856];
	mov.b32 	%f325, %r857;
$L__BB7_91:
	setp.ge.s32 	%p210, %r147, %r96;
	mov.pred 	%p226, 0;
	@%p210 bra 	$L__BB7_93;
	setp.ge.s32 	%p211, %r148, %r95;
	setp.gt.f32 	%p212, %f325, %f328;
	or.pred  	%p226, %p211, %p212;
$L__BB7_93:
	selp.b32 	%r974, %r985, %r988, %p226;
	selp.f32 	%f318, %f325, %f328, %p226;
	selp.u32 	%r858, 1, 0, %p226;
	add.s32 	%r154, %r147, %r858;
	not.pred 	%p213, %p226;
	selp.u32 	%r859, 1, 0, %p213;
	add.s32 	%r155, %r148, %r859;
	@%p226 bra 	$L__BB7_95;
	shl.b32 	%r860, %r155, 3;
	mov.u32 	%r861, _ZZN3cub18CUB_300001_SM_10006detail10merge_sort30DeviceMergeSortBlockSortKernelINS2_10policy_hubIN6thrust24THRUST_300001_SM_1000_NS10device_ptrI10IndividualEEE9Policy600ES9_PNS0_8NullTypeES9_SD_mN4cuda3std3__44lessIS8_EES8_SC_EEvbT0_T1_T2_T3_T4_PT6_PT7_T5_NS1_7vsmem_tEE19static_temp_storage;
	add.s32 	%r862, %r861, %r860;
	ld.shared.v2.u32 	{%r863, %r988}, [%r862];
	mov.b32 	%f328, %r863;
	bra.uni 	$L__BB7_96;
$L__BB7_95:
	shl.b32 	%r864, %r154, 3;
	mov.u32 	%r865, _ZZN3cub18CUB_300001_SM_10006detail10merge_sort30DeviceMergeSortBlockSortKernelINS2_10policy_hubIN6thrust24THRUST_300001_SM_1000_NS10device_ptrI10IndividualEEE9Policy600ES9_PNS0_8NullTypeES9_SD_mN4cuda3std3__44lessIS8_EES8_SC_EEvbT0_T1_T2_T3_T4_PT6_PT7_T5_NS1_7vsmem_tEE19static_temp_storage;
	add.s32 	%r866, %r865, %r864;
	ld.shared.v2.u32 	{%r867, %r985}, [%r866];
	mov.b32 	%f325, %r867;
$L__BB7_96:
	setp.ge.s32 	%p215, %r154, %r96;
	mov.pred 	%p227, 0;
	@%p215 bra 	$L__BB7_98;
	setp.ge.s32 	%p216, %r155, %r95;
	setp.gt.f32 	%p217, %f325, %f328;
	or.pred  	%p227, %p216, %p217;
$L__BB7_98:
	selp.b32 	%r973, %r985, %r988, %p227;
	selp.f32 	%f317, %f325, %f328, %p227;
	shl.b32 	%r161, %r981, 1;
	setp.lt.u32 	%p218, %r981, 129;
	mov.u32 	%r981, %r161;
	@%p218 bra 	$L__BB7_58;
	ld.param.s8 	%rs3, [_ZN3cub18CUB_300001_SM_10006detail10merge_sort30DeviceMergeSortBlockSortKernelINS2_10policy_hubIN6thrust24THRUST_300001_SM_1000_NS10device_ptrI10IndividualEEE9Policy600ES9_PNS0_8NullTypeES9_SD_mN4cuda3std3__44lessIS8_EES8_SC_EEvbT0_T1_T2_T3_T4_PT6_PT7_T5_NS1_7vsmem_tE_param_0];
	bar.sync 	0;
	setp.eq.s16 	%p219, %rs3, 0;
	@%p219 bra 	$L__BB7_101;
	mov.b32 	%r868, %f276;
	st.shared.v2.u32 	[%r12], {%r868, %r932};
	mov.b32 	%r869, %f312;
	st.shared.v2.u32 	[%r14+8], {%r869, %r968};
	mov.b32 	%r870, %f322;
	st.shared.v2.u32 	[%r16+16], {%r870, %r978};
	mov.b32 	%r871, %f314;
	st.shared.v2.u32 	[%r18+24], {%r871, %r970};
	mov.b32 	%r872, %f320;
	st.shared.v2.u32 	[%r20+32], {%r872, %r976};
	mov.b32 	%r873, %f316;
	st.shared.v2.u32 	[%r22+40], {%r873, %r972};
	mov.b32 	%r874, %f318;
	st.shared.v2.u32 	[%r24+48], {%r874, %r974};
	mov.b32 	%r875, %f317;
	st.shared.v2.u32 	[%r26+56], {%r875, %r973};
	bar.warp.sync 	-1;
	ld.shared.v2.u32 	{%r876, %r877}, [%r4];
	ld.shared.v2.u32 	{%r878, %r879}, [%r5+256];
	ld.shared.v2.u32 	{%r880, %r881}, [%r6+512];
	ld.shared.v2.u32 	{%r882, %r883}, [%r7+768];
	ld.shared.v2.u32 	{%r884, %r885}, [%r8+1024];
	ld.shared.v2.u32 	{%r886, %r887}, [%r9+1280];
	ld.shared.v2.u32 	{%r888, %r889}, [%r10+1536];
	ld.shared.v2.u32 	{%r890, %r891}, [%r11+1792];
	cvt.u64.u32 	%rd32, %r3;
	cvt.u64.u32 	%rd33, %r2;
	mov.u32 	%r892, %ctaid.x;
	mul.wide.u32 	%rd34, %r892, 2048;
	or.b64  	%rd35, %rd34, %rd33;
	add.s64 	%rd36, %rd35, %rd32;
	shl.b64 	%rd37, %rd36, 3;
	add.s64 	%rd38, %rd2, %rd37;
	st.global.u32 	[%rd38], %r876;
	st.global.u32 	[%rd38+4], %r877;
	st.global.u32 	[%rd38+256], %r878;
	st.global.u32 	[%rd38+260], %r879;
	st.global.u32 	[%rd38+512], %r880;
	st.global.u32 	[%rd38+516], %r881;
	st.global.u32 	[%rd38+768], %r882;
	st.global.u32 	[%rd38+772], %r883;
	st.global.u32 	[%rd38+1024], %r884;
	st.global.u32 	[%rd38+1028], %r885;
	st.global.u32 	[%rd38+1280], %r886;
	st.global.u32 	[%rd38+1284], %r887;
	st.global.u32 	[%rd38+1536], %r888;
	st.global.u32 	[%rd38+1540], %r889;
	st.global.u32 	[%rd38+1792], %r890;
	st.global.u32 	[%rd38+1796], %r891;
	bra.uni 	$L__BB7_272;
$L__BB7_101:
	ld.param.u64 	%rd43, [_ZN3cub18CUB_300001_SM_10006detail10merge_sort30DeviceMergeSortBlockSortKernelINS2_10policy_hubIN6thrust24THRUST_300001_SM_1000_NS10device_ptrI10IndividualEEE9Policy600ES9_PNS0_8NullTypeES9_SD_mN4cuda3std3__44lessIS8_EES8_SC_EEvbT0_T1_T2_T3_T4_PT6_PT7_T5_NS1_7vsmem_tE_param_6];
	mov.b32 	%r893, %f276;
	st.shared.v2.u32 	[%r12], {%r893, %r932};
	mov.b32 	%r894, %f312;
	st.shared.v2.u32 	[%r14+8], {%r894, %r968};
	mov.b32 	%r895, %f322;
	st.shared.v2.u32 	[%r16+16], {%r895, %r978};
	mov.b32 	%r896, %f314;
	st.shared.v2.u32 	[%r18+24], {%r896, %r970};
	mov.b32 	%r897, %f320;
	st.shared.v2.u32 	[%r20+32], {%r897, %r976};
	mov.b32 	%r898, %f316;
	st.shared.v2.u32 	[%r22+40], {%r898, %r972};
	mov.b32 	%r899, %f318;
	st.shared.v2.u32 	[%r24+48], {%r899, %r974};
	mov.b32 	%r900, %f317;
	st.shared.v2.u32 	[%r26+56], {%r900, %r973};
	bar.warp.sync 	-1;
	ld.shared.v2.u32 	{%r901, %r902}, [%r4];
	ld.shared.v2.u32 	{%r903, %r904}, [%r5+256];
	ld.shared.v2.u32 	{%r905, %r906}, [%r6+512];
	ld.shared.v2.u32 	{%r907, %r908}, [%r7+768];
	ld.shared.v2.u32 	{%r909, %r910}, [%r8+1024];
	ld.shared.v2.u32 	{%r911, %r912}, [%r9+1280];
	ld.shared.v2.u32 	{%r913, %r914}, [%r10+1536];
	ld.shared.v2.u32 	{%r915, %r916}, [%r11+1792];
	cvta.to.global.u64 	%rd39, %rd43;
	add.s64 	%rd41, %rd39, %rd30;
	st.global.u32 	[%rd41], %r901;
	st.global.u32 	[%rd41+4], %r902;
	st.global.u32 	[%rd41+256], %r903;
	st.global.u32 	[%rd41+260], %r904;
	st.global.u32 	[%rd41+512], %r905;
	st.global.u32 	[%rd41+516], %r906;
	st.global.u32 	[%rd41+768], %r907;
	st.global.u32 	[%rd41+772], %r908;
	st.global.u32 	[%rd41+1024], %r909;
	st.global.u32 	[%rd41+1028], %r910;
	st.global.u32 	[%rd41+1280], %r911;
	st.global.u32 	[%rd41+1284], %r912;
	st.global.u32 	[%rd41+1536], %r913;
	st.global.u32 	[%rd41+1540], %r914;
	st.global.u32 	[%rd41+1792], %r915;
	st.global.u32 	[%rd41+1796], %r916;
	bra.uni 	$L__BB7_272;
$L__BB7_102:
	cvt.u32.u64 	%r418, %rd3;
	cvt.u32.u64 	%r419, %rd8;
	sub.s32 	%r420, %r419, %r418;
	min.s32 	%r162, %r420, 2048;
	// begin inline asm
	griddepcontrol.wait;
	// end inline asm
	shl.b64 	%rd15, %rd3, 3;
	add.s64 	%rd16, %rd1, %rd15;
	mov.u32 	%r163, %tid.x;
	ld.global.u32 	%r1006, [%rd16+4];
	ld.global.f32 	%f346, [%rd16];
	and.b32  	%r421, %r163, 31;
	shl.b32 	%r422, %r163, 3;
	and.b32  	%r423, %r422, 7936;
	or.b32  	%r165, %r423, %r421;
	setp.ge.s32 	%p34, %r165, %r162;
	shl.b32 	%r424, %r165, 3;
	cvt.u64.u32 	%rd17, %r424;
	add.s64 	%rd5, %rd16, %rd17;
	mov.u32 	%r999, %r1006;
	mov.f32 	%f339, %f346;
	@%p34 bra 	$L__BB7_104;
	ld.global.f32 	%f339, [%rd5];
	ld.global.u32 	%r999, [%rd5+4];
$L__BB7_104:
	add.s32 	%r168, %r165, 32;
	setp.ge.s32 	%p35, %r168, %r162;
	mov.u32 	%r1000, %r1006;
	mov.f32 	%f340, %f346;
	@%p35 bra 	$L__BB7_106;
	ld.global.f32 	%f340, [%rd5+256];
	ld.global.u32 	%r1000, [%rd5+260];
$L__BB7_106:
	add.s32 	%r425, %r165, 64;
	setp.ge.s32 	%p36, %r425, %r162;
	mov.u32 	%r1001, %r1006;
	mov.f32 	%f341, %f346;
	@%p36 bra 	$L__BB7_108;
	ld.global.f32 	%f341, [%rd5+512];
	ld.global.u32 	%r1001, [%rd5+516];
$L__BB7_108:
	add.s32 	%r426, %r165, 96;
	setp.ge.s32 	%p37, %r426, %r162;
	mov.u32 	%r1002, %r1006;
	mov.f32 	%f342, %f346;
	@%p37 bra 	$L__BB7_110;
	ld.global.f32 	%f342, [%rd5+768];
	ld.global.u32 	%r1002, [%rd5+772];
$L__BB7_110:
	add.s32 	%r427, %r165, 128;
	setp.ge.s32 	%p38, %r427, %r162;
	mov.u32 	%r1003, %r1006;
	mov.f32 	%f343, %f346;
	@%p38 bra 	$L__BB7_112;
	ld.global.f32 	%f343, [%rd5+1024];
	ld.global.u32 	%r1003, [%rd5+1028];
$L__BB7_112:
	add.s32 	%r428, %r165, 160;
	setp.ge.s32 	%p39, %r428, %r162;
	mov.u32 	%r1004, %r1006;
	mov.f32 	%f344, %f346;
	@%p39 bra 	$L__BB7_114;
	ld.global.f32 	%f344, [%rd5+1280];
	ld.global.u32 	%r1004, [%rd5+1284];
$L__BB7_114:
	add.s32 	%r429, %r165, 192;
	setp.ge.s32 	%p40, %r429, %r162;
	mov.u32 	%r1005, %r1006;
	mov.f32 	%f345, %f346;
	@%p40 bra 	$L__BB7_116;
	ld.global.f32 	%f345, [%rd5+1536];
	ld.global.u32 	%r1005, [%rd5+1540];
$L__BB7_116:
	add.s32 	%r181, %r165, 224;
	setp.ge.s32 	%p41, %r181, %r162;
	@%p41 bra 	$L__BB7_118;
	ld.global.f32 	%f346, [%rd5+1792];
	ld.global.u32 	%r1006, [%rd5+1796];
$L__BB7_118:
	// begin inline asm
	mov.u32 %r430, %laneid;
	// end inline asm
	shl.b32 	%r431, %r163, 3;
	and.b32  	%r432, %r431, 7936;
	add.s32 	%r433, %r430, %r432;
	shr.s32 	%r434, %r433, 5;
	add.s32 	%r435, %r434, %r433;
	shl.b32 	%r436, %r435, 3;
	mov.u32 	%r437, _ZZN3cub18CUB_300001_SM_10006detail10merge_sort30DeviceMergeSortBlockSortKernelINS2_10policy_hubIN6thrust24THRUST_300001_SM_1000_NS10device_ptrI10IndividualEEE9Policy600ES9_PNS0_8NullTypeES9_SD_mN4cuda3std3__44lessIS8_EES8_SC_EEvbT0_T1_T2_T3_T4_PT6_PT7_T5_NS1_7vsmem_tEE19static_temp_storage;
	add.s32 	%r184, %r437, %r436;
	mov.b32 	%r438, %f339;
	st.shared.v2.u32 	[%r184], {%r438, %r999};
	add.s32 	%r439, %r433, 32;
	shr.s32 	%r440, %r439, 5;
	add.s32 	%r441, %r440, %r433;
	shl.b32 	%r442, %r441, 3;
	add.s32 	%r185, %r437, %r442;
	mov.b32 	%r443, %f340;
	st.shared.v2.u32 	[%r185+256], {%r443, %r1000};
	add.s32 	%r444, %r433, 64;
	shr.s32 	%r445, %r444, 5;
	add.s32 	%r446, %r445, %r433;
	shl.b32 	%r447, %r446, 3;
	add.s32 	%r186, %r437, %r447;
	mov.b32 	%r448, %f341;
	st.shared.v2.u32 	[%r186+512], {%r448, %r1001};
	add.s32 	%r449, %r433, 96;
	shr.s32 	%r450, %r449, 5;
	add.s32 	%r451, %r450, %r433;
	shl.b32 	%r452, %r451, 3;
	add.s32 	%r187, %r437, %r452;
	mov.b32 	%r453, %f342;
	st.shared.v2.u32 	[%r187+768], {%r453, %r1002};
	add.s32 	%r454, %r433, 128;
	shr.s32 	%r455, %r454, 5;
	add.s32 	%r456, %r455, %r433;
	shl.b32 	%r457, %r456, 3;
	add.s32 	%r188, %r437, %r457;
	mov.b32 	%r458, %f343;
	st.shared.v2.u32 	[%r188+1024], {%r458, %r1003};
	add.s32 	%r459, %r433, 160;
	shr.s32 	%r460, %r459, 5;
	add.s32 	%r461, %r460, %r433;
	shl.b32 	%r462, %r461, 3;
	add.s32 	%r189, %r437, %r462;
	mov.b32 	%r463, %f344;
	st.shared.v2.u32 	[%r189+1280], {%r463, %r1004};
	add.s32 	%r464, %r433, 192;
	shr.s32 	%r465, %r464, 5;
	add.s32 	%r466, %r465, %r433;
	shl.b32 	%r467, %r466, 3;
	add.s32 	%r190, %r437, %r467;
	mov.b32 	%r468, %f345;
	st.shared.v2.u32 	[%r190+1536], {%r468, %r1005};
	add.s32 	%r469, %r433, 224;
	shr.s32 	%r470, %r469, 5;
	add.s32 	%r471, %r470, %r433;
	shl.b32 	%r472, %r471, 3;
	add.s32 	%r191, %r437, %r472;
	mov.b32 	%r473, %f346;
	st.shared.v2.u32 	[%r191+1792], {%r473, %r1006};
	bar.warp.sync 	-1;
	mad.lo.s32 	%r474, %r430, 7, %r433;
	shr.s32 	%r475, %r474, 5;
	add.s32 	%r476, %r475, %r474;
	shl.b32 	%r477, %r476, 3;
	add.s32 	%r192, %r437, %r477;
	ld.shared.v2.u32 	{%r478, %r1034}, [%r192];
	mov.b32 	%f374, %r478;
	add.s32 	%r479, %r474, 1;
	shr.s32 	%r480, %r479, 5;
	add.s32 	%r481, %r480, %r474;
	shl.b32 	%r482, %r481, 3;
	add.s32 	%r194, %r437, %r482;
	ld.shared.v2.u32 	{%r483, %r195}, [%r194+8];
	mov.b32 	%f129, %r483;
	add.s32 	%r484, %r474, 2;
	shr.s32 	%r485, %r484, 5;
	add.s32 	%r486, %r485, %r474;
	shl.b32 	%r487, %r486, 3;
	add.s32 	%r196, %r437, %r487;
	ld.shared.v2.u32 	{%r488, %r197}, [%r196+16];
	mov.b32 	%f130, %r488;
	add.s32 	%r489, %r474, 3;
	shr.s32 	%r490, %r489, 5;
	add.s32 	%r491, %r490, %r474;
	shl.b32 	%r492, %r491, 3;
	add.s32 	%r198, %r437, %r492;
	ld.shared.v2.u32 	{%r493, %r199}, [%r198+24];
	mov.b32 	%f131, %r493;
	add.s32 	%r494, %r474, 4;
	shr.s32 	%r495, %r494, 5;
	add.s32 	%r496, %r495, %r474;
	shl.b32 	%r497, %r496, 3;
	add.s32 	%r200, %r437, %r497;
	ld.shared.v2.u32 	{%r498, %r201}, [%r200+32];
	mov.b32 	%f132, %r498;
	add.s32 	%r499, %r474, 5;
	shr.s32 	%r500, %r499, 5;
	add.s32 	%r501, %r500, %r474;
	shl.b32 	%r502, %r501, 3;
	add.s32 	%r202, %r437, %r502;
	ld.shared.v2.u32 	{%r503, %r203}, [%r202+40];
	mov.b32 	%f133, %r503;
	add.s32 	%r504, %r474, 6;
	shr.s32 	%r505, %r504, 5;
	add.s32 	%r506, %r505, %r474;
	shl.b32 	%r507, %r506, 3;
	add.s32 	%r204, %r437, %r507;
	ld.shared.v2.u32 	{%r508, %r205}, [%r204+48];
	mov.b32 	%f134, %r508;
	add.s32 	%r509, %r474, 7;
	shr.s32 	%r510, %r509, 5;
	add.s32 	%r511, %r510, %r474;
	shl.b32 	%r512, %r511, 3;
	add.s32 	%r206, %r437, %r512;
	ld.shared.v2.u32 	{%r207, %r208}, [%r206+56];
	bar.sync 	0;
	// begin inline asm
	griddepcontrol.launch_dependents;
	// end inline asm
	or.b32  	%r513, %r431, 1;
	setp.ge.u32 	%p42, %r513, %r162;
	mov.u32 	%r1079, %r1034;
	mov.f32 	%f419, %f374;
	mov.f32 	%f349, %f374;
	mov.u32 	%r1009, %r1034;
	@%p42 bra 	$L__BB7_121;
	setp.leu.f32 	%p43, %f374, %f129;
	mov.u32 	%r1079, %r195;
	mov.f32 	%f419, %f129;
	@%p43 bra 	$L__BB7_121;
	mov.f32 	%f349, %f129;
	mov.u32 	%r1009, %r195;
$L__BB7_121:
	shl.b32 	%r514, %r163, 3;
	or.b32  	%r515, %r514, 2;
	setp.ge.u32 	%p44, %r515, %r162;
	mov.f32 	%f351, %f349;
	mov.u32 	%r1011, %r1009;
	@%p44 bra 	$L__BB7_124;
	setp.leu.f32 	%p45, %f349, %f130;
	mov.u32 	%r1009, %r197;
	mov.f32 	%f349, %f130;
	@%p45 bra 	$L__BB7_124;
	mov.f32 	%f351, %f130;
	mov.u32 	%r1011, %r197;
$L__BB7_124:
	shl.b32 	%r516, %r163, 3;
	or.b32  	%r517, %r516, 3;
	setp.ge.u32 	%p46, %r517, %r162;
	mov.f32 	%f353, %f351;
	mov.u32 	%r1013, %r1011;
	@%p46 bra 	$L__BB7_127;
	setp.leu.f32 	%p47, %f351, %f131;
	mov.u32 	%r1011, %r199;
	mov.f32 	%f351, %f131;
	@%p47 bra 	$L__BB7_127;
	mov.f32 	%f353, %f131;
	mov.u32 	%r1013, %r199;
$L__BB7_127:
	shl.b32 	%r518, %r163, 3;
	or.b32  	%r519, %r518, 4;
	setp.ge.u32 	%p48, %r519, %r162;
	mov.f32 	%f355, %f353;
	mov.u32 	%r1015, %r1013;
	@%p48 bra 	$L__BB7_130;
	setp.leu.f32 	%p49, %f353, %f132;
	mov.u32 	%r1013, %r201;
	mov.f32 	%f353, %f132;
	@%p49 bra 	$L__BB7_130;
	mov.f32 	%f355, %f132;
	mov.u32 	%r1015, %r201;
$L__BB7_130:
	shl.b32 	%r520, %r163, 3;
	or.b32  	%r521, %r520, 5;
	setp.ge.u32 	%p50, %r521, %r162;
	mov.f32 	%f357, %f355;
	mov.u32 	%r1017, %r1015;
	@%p50 bra 	$L__BB7_133;
	setp.leu.f32 	%p51, %f355, %f133;
	mov.u32 	%r1015, %r203;
	mov.f32 	%f355, %f133;
	@%p51 bra 	$L__BB7_133;
	mov.f32 	%f357, %f133;
	mov.u32 	%r1017, %r203;
$L__BB7_133:
	shl.b32 	%r522, %r163, 3;
	or.b32  	%r523, %r522, 6;
	setp.ge.u32 	%p52, %r523, %r162;
	mov.f32 	%f358, %f357;
	mov.u32 	%r1018, %r1017;
	@%p52 bra 	$L__BB7_136;
	setp.leu.f32 	%p53, %f357, %f134;
	mov.u32 	%r1017, %r205;
	mov.f32 	%f357, %f134;
	@%p53 bra 	$L__BB7_136;
	mov.f32 	%f358, %f134;
	mov.u32 	%r1018, %r205;
$L__BB7_136:
	shl.b32 	%r524, %r163, 3;
	or.b32  	%r525, %r524, 7;
	setp.lt.u32 	%p54, %r525, %r162;
	selp.b32 	%r1073, %r208, %r1018, %p54;
	mov.b32 	%f256, %r207;
	selp.f32 	%f413, %f256, %f358, %p54;
	setp.ge.u32 	%p55, %r524, %r162;
	@%p55 bra 	$L__BB7_193;
	setp.leu.f32 	%p56, %f419, %f374;
	mov.u32 	%r1028, %r1079;
	mov.f32 	%f368, %f419;
	@%p56 bra 	$L__BB7_139;
	mov.u32 	%r1028, %r1034;
	mov.f32 	%f368, %f374;
	mov.u32 	%r1034, %r1079;
	mov.f32 	%f374, %f419;
$L__BB7_139:
	setp.leu.f32 	%p57, %f351, %f349;
	mov.u32 	%r1030, %r1011;
	mov.f32 	%f370, %f351;
	@%p57 bra 	$L__BB7_141;
	mov.u32 	%r1030, %r1009;
	mov.f32 	%f370, %f349;
	mov.u32 	%r1009, %r1011;
	mov.f32 	%f349, %f351;
$L__BB7_141:
	setp.leu.f32 	%p58, %f355, %f353;
	mov.u32 	%r1032, %r1015;
	mov.f32 	%f372, %f355;
	@%p58 bra 	$L__BB7_143;
	mov.u32 	%r1032, %r1013;
	mov.f32 	%f372, %f353;
	mov.u32 	%r1013, %r1015;
	mov.f32 	%f353, %f355;
$L__BB7_143:
	setp.leu.f32 	%p59, %f413, %f357;
	mov.u32 	%r1025, %r1073;
	mov.f32 	%f365, %f413;
	@%p59 bra 	$L__BB7_145;
	mov.u32 	%r1025, %r1017;
	mov.f32 	%f365, %f357;
	mov.u32 	%r1017, %r1073;
	mov.f32 	%f357, %f413;
$L__BB7_145:
	setp.leu.f32 	%p60, %f349, %f368;
	mov.u32 	%r1036, %r1009;
	mov.f32 	%f376, %f349;
	@%p60 bra 	$L__BB7_147;
	mov.u32 	%r1036, %r1028;
	mov.f32 	%f376, %f368;
	mov.u32 	%r1028, %r1009;
	mov.f32 	%f368, %f349;
$L__BB7_147:
	setp.leu.f32 	%p61, %f353, %f370;
	mov.u32 	%r1038, %r1013;
	mov.f32 	%f378, %f353;
	@%p61 bra 	$L__BB7_149;
	mov.u32 	%r1038, %r1030;
	mov.f32 	%f378, %f370;
	mov.u32 	%r1030, %r1013;
	mov.f32 	%f370, %f353;
$L__BB7_149:
	setp.leu.f32 	%p62, %f357, %f372;
	mov.u32 	%r1040, %r1017;
	mov.f32 	%f380, %f357;
	@%p62 bra 	$L__BB7_151;
	mov.u32 	%r1040, %r1032;
	mov.f32 	%f380, %f372;
	mov.u32 	%r1032, %r1017;
	mov.f32 	%f372, %f357;
$L__BB7_151:
	setp.leu.f32 	%p63, %f368, %f374;
	mov.u32 	%r1042, %r1028;
	mov.f32 	%f382, %f368;
	@%p63 bra 	$L__BB7_153;
	mov.u32 	%r1042, %r1034;
	mov.f32 	%f382, %f374;
	mov.u32 	%r1034, %r1028;
	mov.f32 	%f374, %f368;
$L__BB7_153:
	setp.leu.f32 	%p64, %f370, %f376;
	mov.u32 	%r1044, %r1030;
	mov.f32 	%f384, %f370;
	@%p64 bra 	$L__BB7_155;
	mov.u32 	%r1044, %r1036;
	mov.f32 	%f384, %f376;
	mov.u32 	%r1036, %r1030;
	mov.f32 	%f376, %f370;
$L__BB7_155:
	setp.leu.f32 	%p65, %f372, %f378;
	mov.u32 	%r1046, %r1032;
	mov.f32 	%f386, %f372;
	@%p65 bra 	$L__BB7_157;
	mov.u32 	%r1046, %r1038;
	mov.f32 	%f386, %f378;
	mov.u32 	%r1038, %r1032;
	mov.f32 	%f378, %f372;
$L__BB7_157:
	setp.leu.f32 	%p66, %f365, %f380;
	mov.u32 	%r1039, %r1025;
	mov.f32 	%f379, %f365;
	@%p66 bra 	$L__BB7_159;
	mov.u32 	%r1039, %r1040;
	mov.f32 	%f379, %f380;
	mov.u32 	%r1040, %r1025;
	mov.f32 	%f380, %f365;
$L__BB7_159:
	setp.leu.f32 	%p67, %f376, %f382;
	mov.u32 	%r1050, %r1036;
	mov.f32 	%f390, %f376;
	@%p67 bra 	$L__BB7_161;
	mov.u32 	%r1050, %r1042;
	mov.f32 	%f390, %f382;
	mov.u32 	%r1042, %r1036;
	mov.f32 	%f382, %f376;
$L__BB7_161:
	setp.leu.f32 	%p68, %f378, %f384;
	mov.u32 	%r1052, %r1038;
	mov.f32 	%f392, %f378;
	@%p68 bra 	$L__BB7_163;
	mov.u32 	%r1052, %r1044;
	mov.f32 	%f392, %f384;
	mov.u32 	%r1044, %r1038;
	mov.f32 	%f384, %f378;
$L__BB7_163:
	setp.leu.f32 	%p69, %f380, %f386;
	mov.u32 	%r1054, %r1040;
	mov.f32 	%f394, %f380;
	@%p69 bra 	$L__BB7_165;
	mov.u32 	%r1054, %r1046;
	mov.f32 	%f394, %f386;
	mov.u32 	%r1046, %r1040;
	mov.f32 	%f386, %f380;
$L__BB7_165:
	setp.leu.f32 	%p70, %f382, %f374;
	mov.u32 	%r1056, %r1042;
	mov.f32 	%f396, %f382;
	@%p70 bra 	$L__BB7_167;
	mov.u32 	%r1056, %r1034;
	mov.f32 	%f396, %f374;
	mov.u32 	%r1034, %r1042;
	mov.f32 	%f374, %f382;
$L__BB7_167:
	setp.leu.f32 	%p71, %f384, %f390;
	mov.u32 	%r1058, %r1044;
	mov.f32 	%f398, %f384;
	@%p71 bra 	$L__BB7_169;
	mov.u32 	%r1058, %r1050;
	mov.f32 	%f398, %f390;
	mov.u32 	%r1050, %r1044;
	mov.f32 	%f390, %f384;
$L__BB7_169:
	setp.leu.f32 	%p72, %f386, %f392;
	mov.u32 	%r1060, %r1046;
	mov.f32 	%f400, %f386;
	@%p72 bra 	$L__BB7_171;
	mov.u32 	%r1060, %r1052;
	mov.f32 	%f400, %f392;
	mov.u32 	%r1052, %r1046;
	mov.f32 	%f392, %f386;
$L__BB7_171:
	setp.leu.f32 	%p73, %f379, %f394;
	mov.u32 	%r1053, %r1039;
	mov.f32 	%f393, %f379;
	@%p73 bra 	$L__BB7_173;
	mov.u32 	%r1053, %r1054;
	mov.f32 	%f393, %f394;
	mov.u32 	%r1054, %r1039;
	mov.f32 	%f394, %f379;
$L__BB7_173:
	setp.leu.f32 	%p74, %f390, %f396;
	mov.u32 	%r1064, %r1050;
	mov.f32 	%f404, %f390;
	@%p74 bra 	$L__BB7_175;
	mov.u32 	%r1064, %r1056;
	mov.f32 	%f404, %f396;
	mov.u32 	%r1056, %r1050;
	mov.f32 	%f396, %f390;
$L__BB7_175:
	setp.leu.f32 	%p75, %f392, %f398;
	mov.u32 	%r1066, %r1052;
	mov.f32 	%f406, %f392;
	@%p75 bra 	$L__BB7_177;
	mov.u32 	%r1066, %r1058;
	mov.f32 	%f406, %f398;
	mov.u32 	%r1058, %r1052;
	mov.f32 	%f398, %f392;
$L__BB7_177:
	setp.leu.f32 	%p76, %f394, %f400;
	mov.u32 	%r1068, %r1054;
	mov.f32 	%f408, %f394;
	@%p76 bra 	$L__BB7_179;
	mov.u32 	%r1068, %r1060;
	mov.f32 	%f408, %f400;
	mov.u32 	%r1060, %r1054;
	mov.f32 	%f400, %f394;
$L__BB7_179:
	setp.leu.f32 	%p77, %f396, %f374;
	mov.u32 	%r1079, %r1056;
	mov.f32 	%f419, %f396;
	@%p77 bra 	$L__BB7_181;
	mov.u32 	%r1079, %r1034;
	mov.f32 	%f419, %f374;
	mov.u32 	%r1034, %r1056;
	mov.f32 	%f374, %f396;
$L__BB7_181:
	setp.leu.f32 	%p78, %f398, %f404;
	mov.u32 	%r1011, %r1058;
	mov.f32 	%f351, %f398;
	@%p78 bra 	$L__BB7_183;
	mov.u32 	%r1011, %r1064;
	mov.f32 	%f351, %f404;
	mov.u32 	%r1064, %r1058;
	mov.f32 	%f404, %f398;
$L__BB7_183:
	setp.leu.f32 	%p79, %f400, %f406;
	mov.u32 	%r1015, %r1060;
	mov.f32 	%f355, %f400;
	@%p79 bra 	$L__BB7_185;
	mov.u32 	%r1015, %r1066;
	mov.f32 	%f355, %f406;
	mov.u32 	%r1066, %r1060;
	mov.f32 	%f406, %f400;
$L__BB7_185:
	setp.leu.f32 	%p80, %f393, %f408;
	mov.u32 	%r1073, %r1053;
	mov.f32 	%f413, %f393;
	@%p80 bra 	$L__BB7_187;
	mov.u32 	%r1073, %r1068;
	mov.f32 	%f413, %f408;
	mov.u32 	%r1068, %r1053;
	mov.f32 	%f408, %f393;
$L__BB7_187:
	setp.leu.f32 	%p81, %f404, %f419;
	mov.u32 	%r1009, %r1064;
	mov.f32 	%f349, %f404;
	@%p81 bra 	$L__BB7_189;
	mov.u32 	%r1009, %r1079;
	mov.f32 	%f349, %f419;
	mov.u32 	%r1079, %r1064;
	mov.f32 	%f419, %f404;
$L__BB7_189:
	setp.leu.f32 	%p82, %f406, %f351;
	mov.u32 	%r1013, %r1066;
	mov.f32 	%f353, %f406;
	@%p82 bra 	$L__BB7_191;
	mov.u32 	%r1013, %r1011;
	mov.f32 	%f353, %f351;
	mov.u32 	%r1011, %r1066;
	mov.f32 	%f351, %f406;
$L__BB7_191:
	setp.leu.f32 	%p83, %f408, %f355;
	mov.u32 	%r1017, %r1068;
	mov.f32 	%f357, %f408;
	@%p83 bra 	$L__BB7_193;
	mov.u32 	%r1017, %r1015;
	mov.f32 	%f357, %f355;
	mov.u32 	%r1015, %r1068;
	mov.f32 	%f355, %f408;
$L__BB7_193:
	mov.b32 	%r1089, 2;
$L__BB7_194:
	bar.sync 	0;
	add.s32 	%r527, %r1089, -1;
	mov.b32 	%r528, %f374;
	mov.b32 	%r529, %f419;
	shl.b32 	%r530, %r163, 6;
	mov.u32 	%r531, _ZZN3cub18CUB_300001_SM_10006detail10merge_sort30DeviceMergeSortBlockSortKernelINS2_10policy_hubIN6thrust24THRUST_300001_SM_1000_NS10device_ptrI10IndividualEEE9Policy600ES9_PNS0_8NullTypeES9_SD_mN4cuda3std3__44lessIS8_EES8_SC_EEvbT0_T1_T2_T3_T4_PT6_PT7_T5_NS1_7vsmem_tEE19static_temp_storage;
	add.s32 	%r532, %r531, %r530;
	st.shared.v4.u32 	[%r532], {%r528, %r1034, %r529, %r1079};
	mov.b32 	%r533, %f349;
	mov.b32 	%r534, %f351;
	st.shared.v4.u32 	[%r532+16], {%r533, %r1009, %r534, %r1011};
	mov.b32 	%r535, %f353;
	mov.b32 	%r536, %f355;
	st.shared.v4.u32 	[%r532+32], {%r535, %r1013, %r536, %r1015};
	mov.b32 	%r537, %f357;
	mov.b32 	%r538, %f413;
	st.shared.v4.u32 	[%r532+48], {%r537, %r1017, %r538, %r1073};
	bar.sync 	0;
	neg.s32 	%r539, %r1089;
	and.b32  	%r540, %r163, %r539;
	shl.b32 	%r541, %r540, 3;
	shl.b32 	%r542, %r1089, 2;
	and.b32  	%r543, %r527, %r163;
	shl.b32 	%r544, %r543, 3;
	min.s32 	%r293, %r544, %r162;
	min.s32 	%r294, %r541, %r162;
	add.s32 	%r545, %r294, %r542;
	min.s32 	%r295, %r545, %r162;
	add.s32 	%r546, %r295, %r542;
	min.s32 	%r296, %r546, %r162;
	sub.s32 	%r547, %r295, %r294;
	sub.s32 	%r548, %r296, %r295;
	setp.lt.s32 	%p84, %r293, %r548;
	sub.s32 	%r549, %r293, %r548;
	selp.b32 	%r1092, 0, %r549, %p84;
	min.s32 	%r1090, %r547, %r293;
	setp.ge.s32 	%p85, %r1092, %r1090;
	@%p85 bra 	$L__BB7_197;
	add.s32 	%r299, %r295, %r293;
$L__BB7_196:
	sub.s32 	%r550, %r1090, %r1092;
	shr.u32 	%r551, %r550, 31;
	add.s32 	%r552, %r550, %r551;
	shr.s32 	%r553, %r552, 1;
	add.s32 	%r554, %r553, %r1092;
	add.s32 	%r555, %r554, %r294;
	shl.b32 	%r556, %r555, 3;
	add.s32 	%r558, %r531, %r556;
	ld.shared.f32 	%f257, [%r558];
	not.b32 	%r559, %r554;
	add.s32 	%r560, %r299, %r559;
	shl.b32 	%r561, %r560, 3;
	add.s32 	%r562, %r531, %r561;
	ld.shared.f32 	%f258, [%r562];
	setp.leu.f32 	%p86, %f258, %f257;
	add.s32 	%r563, %r554, 1;
	selp.b32 	%r1092, %r563, %r1092, %p86;
	selp.b32 	%r1090, %r1090, %r554, %p86;
	setp.lt.s32 	%p87, %r1092, %r1090;
	@%p87 bra 	$L__BB7_196;
$L__BB7_197:
	add.s32 	%r305, %r1092, %r294;
	add.s32 	%r564, %r295, %r293;
	sub.s32 	%r306, %r564, %r1092;
	shl.b32 	%r565, %r305, 3;
	add.s32 	%r307, %r531, %r565;
	ld.shared.v2.u32 	{%r567, %r1096}, [%r307];
	mov.b32 	%f432, %r567;
	shl.b32 	%r568, %r306, 3;
	add.s32 	%r309, %r531, %r568;
	ld.shared.v2.u32 	{%r569, %r1093}, [%r309];
	mov.b32 	%f429, %r569;
	setp.ge.s32 	%p89, %r306, %r296;
	mov.pred 	%p228, 0;
	@%p89 bra 	$L__BB7_199;
	setp.ge.s32 	%p90, %r305, %r295;
	setp.gt.f32 	%p91, %f429, %f432;
	or.pred  	%p228, %p90, %p91;
$L__BB7_199:
	selp.b32 	%r1034, %r1093, %r1096, %p228;
	selp.f32 	%f374, %f429, %f432, %p228;
	selp.u32 	%r570, 1, 0, %p228;
	add.s32 	%r312, %r306, %r570;
	not.pred 	%p92, %p228;
	selp.u32 	%r571, 1, 0, %p92;
	add.s32 	%r313, %r305, %r571;
	@%p92 bra 	$L__BB7_201;
	ld.shared.v2.u32 	{%r573, %r1093}, [%r309+8];
	mov.b32 	%f429, %r573;
	bra.uni 	$L__BB7_202;
$L__BB7_201:
	ld.shared.v2.u32 	{%r572, %r1096}, [%r307+8];
	mov.b32 	%f432, %r572;
$L__BB7_202:
	setp.ge.s32 	%p94, %r312, %r296;
	mov.pred 	%p229, 0;
	@%p94 bra 	$L__BB7_204;
	setp.ge.s32 	%p95, %r313, %r295;
	setp.gt.f32 	%p96, %f429, %f432;
	or.pred  	%p229, %p95, %p96;
$L__BB7_204:
	selp.b32 	%r1079, %r1093, %r1096, %p229;
	selp.f32 	%f419, %f429, %f432, %p229;
	selp.u32 	%r574, 1, 0, %p229;
	add.s32 	%r319, %r312, %r574;
	not.pred 	%p97, %p229;
	selp.u32 	%r575, 1, 0, %p97;
	add.s32 	%r320, %r313, %r575;
	@%p229 bra 	$L__BB7_206;
	shl.b32 	%r576, %r320, 3;
	add.s32 	%r578, %r531, %r576;
	ld.shared.v2.u32 	{%r579, %r1096}, [%r578];
	mov.b32 	%f432, %r579;
	bra.uni 	$L__BB7_207;
$L__BB7_206:
	shl.b32 	%r580, %r319, 3;
	add.s32 	%r582, %r531, %r580;
	ld.shared.v2.u32 	{%r583, %r1093}, [%r582];
	mov.b32 	%f429, %r583;
$L__BB7_207:
	setp.ge.s32 	%p99, %r319, %r296;
	mov.pred 	%p230, 0;
	@%p99 bra 	$L__BB7_209;
	setp.ge.s32 	%p100, %r320, %r295;
	setp.gt.f32 	%p101, %f429, %f432;
	or.pred  	%p230, %p100, %p101;
$L__BB7_209:
	selp.b32 	%r1009, %r1093, %r1096, %p230;
	selp.f32 	%f349, %f429, %f432, %p230;
	selp.u32 	%r584, 1, 0, %p230;
	add.s32 	%r326, %r319, %r584;
	not.pred 	%p102, %p230;
	selp.u32 	%r585, 1, 0, %p102;
	add.s32 	%r327, %r320, %r585;
	@%p230 bra 	$L__BB7_211;
	shl.b32 	%r586, %r327, 3;
	mov.u32 	%r587, _ZZN3cub18CUB_300001_SM_10006detail10merge_sort30DeviceMergeSortBlockSortKernelINS2_10policy_hubIN6thrust24THRUST_300001_SM_1000_NS10device_ptrI10IndividualEEE9Policy600ES9_PNS0_8NullTypeES9_SD_mN4cuda3std3__44lessIS8_EES8_SC_EEvbT0_T1_T2_T3_T4_PT6_PT7_T5_NS1_7vsmem_tEE19static_temp_storage;
	add.s32 	%r588, %r587, %r586;
	ld.shared.v2.u32 	{%r589, %r1096}, [%r588];
	mov.b32 	%f432, %r589;
	bra.uni 	$L__BB7_212;
$L__BB7_211:
	shl.b32 	%r590, %r326, 3;
	mov.u32 	%r591, _ZZN3cub18CUB_300001_SM_10006detail10merge_sort30DeviceMergeSortBlockSortKernelINS2_10policy_hubIN6thrust24THRUST_300001_SM_1000_NS10device_ptrI10IndividualEEE9Policy600ES9_PNS0_8NullTypeES9_SD_mN4cuda3std3__44lessIS8_EES8_SC_EEvbT0_T1_T2_T3_T4_PT6_PT7_T5_NS1_7vsmem_tEE19static_temp_storage;
	add.s32 	%r592, %r591, %r590;
	ld.shared.v2.u32 	{%r593, %r1093}, [%r592];
	mov.b32 	%f429, %r593;
$L__BB7_212:
	setp.ge.s32 	%p104, %r326, %r296;
	mov.pred 	%p231, 0;
	@%p104 bra 	$L__BB7_214;
	setp.ge.s32 	%p105, %r327, %r295;
	setp.gt.f32 	%p106, %f429, %f432;
	or.pred  	%p231, %p105, %p106;
$L__BB7_214:
	selp.b32 	%r1011, %r1093, %r1096, %p231;
	selp.f32 	%f351, %f429, %f432, %p231;
	selp.u32 	%r594, 1, 0, %p231;
	add.s32 	%r333, %r326, %r594;
	not.pred 	%p107, %p231;
	selp.u32 	%r595, 1, 0, %p107;
	add.s32 	%r334, %r327, %r595;
	@%p231 bra 	$L__BB7_216;
	shl.b32 	%r596, %r334, 3;
	mov.u32 	%r597, _ZZN3cub18CUB_300001_SM_10006detail10merge_sort30DeviceMergeSortBlockSortKernelINS2_10policy_hubIN6thrust24THRUST_300001_SM_1000_NS10device_ptrI10IndividualEEE9Policy600ES9_PNS0_8NullTypeES9_SD_mN4cuda3std3__44lessIS8_EES8_SC_EEvbT0_T1_T2_T3_T4_PT6_PT7_T5_NS1_7vsmem_tEE19static_temp_storage;
	add.s32 	%r598, %r597, %r596;
	ld.shared.v2.u32 	{%r599, %r1096}, [%r598];
	mov.b32 	%f432, %r599;
	bra.uni 	$L__BB7_217;
$L__BB7_216:
	shl.b32 	%r600, %r333, 3;
	mov.u32 	%r601, _ZZN3cub18CUB_300001_SM_10006detail10merge_sort30DeviceMergeSortBlockSortKernelINS2_10policy_hubIN6thrust24THRUST_300001_SM_1000_NS10device_ptrI10IndividualEEE9Policy600ES9_PNS0_8NullTypeES9_SD_mN4cuda3std3__44lessIS8_EES8_SC_EEvbT0_T1_T2_T3_T4_PT6_PT7_T5_NS1_7vsmem_tEE19static_temp_storage;
	add.s32 	%r602, %r601, %r600;
	ld.shared.v2.u32 	{%r603, %r1093}, [%r602];
	mov.b32 	%f429, %r603;
$L__BB7_217:
	setp.ge.s32 	%p109, %r333, %r296;
	mov.pred 	%p232, 0;
	@%p109 bra 	$L__BB7_219;
	setp.ge.s32 	%p110, %r334, %r295;
	setp.gt.f32 	%p111, %f429, %f432;
	or.pred  	%p232, %p110, %p111;
$L__BB7_219:
	selp.b32 	%r1013, %r1093, %r1096, %p232;
	selp.f32 	%f353, %f429, %f432, %p232;
	selp.u32 	%r604, 1, 0, %p232;
	add.s32 	%r340, %r333, %r604;
	not.pred 	%p112, %p232;
	selp.u32 	%r605, 1, 0, %p112;
	add.s32 	%r341, %r334, %r605;
	@%p232 bra 	$L__BB7_221;
	shl.b32 	%r606, %r341, 3;
	mov.u32 	%r607, _ZZN3cub18CUB_300001_SM_10006detail10merge_sort30DeviceMergeSortBlockSortKernelINS2_10policy_hubIN6thrust24THRUST_300001_SM_1000_NS10device_ptrI10IndividualEEE9Policy600ES9_PNS0_8NullTypeES9_SD_mN4cuda3std3__44lessIS8_EES8_SC_EEvbT0_T1_T2_T3_T4_PT6_PT7_T5_NS1_7vsmem_tEE19static_temp_storage;
	add.s32 	%r608, %r607, %r606;
	ld.shared.v2.u32 	{%r609, %r1096}, [%r608];
	mov.b32 	%f432, %r609;
	bra.uni 	$L__BB7_222;
$L__BB7_221:
	shl.b32 	%r610, %r340, 3;
	mov.u32 	%r611, _ZZN3cub18CUB_300001_SM_10006detail10merge_sort30DeviceMergeSortBlockSortKernelINS2_10policy_hubIN6thrust24THRUST_300001_SM_1000_NS10device_ptrI10IndividualEEE9Policy600ES9_PNS0_8NullTypeES9_SD_mN4cuda3std3__44lessIS8_EES8_SC_EEvbT0_T1_T2_T3_T4_PT6_PT7_T5_NS1_7vsmem_tEE19static_temp_storage;
	add.s32 	%r612, %r611, %r610;
	ld.shared.v2.u32 	{%r613, %r1093}, [%r612];
	mov.b32 	%f429, %r613;
$L__BB7_222:
	setp.ge.s32 	%p114, %r340, %r296;
	mov.pred 	%p233, 0;
	@%p114 bra 	$L__BB7_224;
	setp.ge.s32 	%p115, %r341, %r295;
	setp.gt.f32 	%p116, %f429, %f432;
	or.pred  	%p233, %p115, %p116;
$L__BB7_224:
	selp.b32 	%r1015, %r1093, %r1096, %p233;
	selp.f32 	%f355, %f429, %f432, %p233;
	selp.u32 	%r614, 1, 0, %p233;
	add.s32 	%r347, %r340, %r614;
	not.pred 	%p117, %p233;
	selp.u32 	%r615, 1, 0, %p117;
	add.s32 	%r348, %r341, %r615;
	@%p233 bra 	$L__BB7_226;
	shl.b32 	%r616, %r348, 3;
	mov.u32 	%r617, _ZZN3cub18CUB_300001_SM_10006detail10merge_sort30DeviceMergeSortBlockSortKernelINS2_10policy_hubIN6thrust24THRUST_300001_SM_1000_NS10device_ptrI10IndividualEEE9Policy600ES9_PNS0_8NullTypeES9_SD_mN4cuda3std3__44lessIS8_EES8_SC_EEvbT0_T1_T2_T3_T4_PT6_PT7_T5_NS1_7vsmem_tEE19static_temp_storage;
	add.s32 	%r618, %r617, %r616;
	ld.shared.v2.u32 	{%r619, %r1096}, [%r618];
	mov.b32 	%f432, %r619;
	bra.uni 	$L__BB7_227;
$L__BB7_226:
	shl.b32 	%r620, %r347, 3;
	mov.u32 	%r621, _ZZN3cub18CUB_300001_SM_10006detail10merge_sort30DeviceMergeSortBlockSortKernelINS2_10policy_hubIN6thrust24THRUST_300001_SM_1000_NS10device_ptrI10IndividualEEE9Policy600ES9_PNS0_8NullTypeES9_SD_mN4cuda3std3__44lessIS8_EES8_SC_EEvbT0_T1_T2_T3_T4_PT6_PT7_T5_NS1_7vsmem_tEE19static_temp_storage;
	add.s32 	%r622, %r621, %r620;
	ld.shared.v2.u32 	{%r623, %r1093}, [%r622];
	mov.b32 	%f429, %r623;
$L__BB7_227:
	setp.ge.s32 	%p119, %r347, %r296;
	mov.pred 	%p234, 0;
	@%p119 bra 	$L__BB7_229;
	setp.ge.s32 	%p120, %r348, %r295;
	setp.gt.f32 	%p121, %f429, %f432;
	or.pred  	%p234, %p120, %p121;
$L__BB7_229:
	selp.b32 	%r1017, %r1093, %r1096, %p234;
	selp.f32 	%f357, %f429, %f432, %p234;
	selp.u32 	%r624, 1, 0, %p234;
	add.s32 	%r354, %r347, %r624;
	not.pred 	%p122, %p234;
	selp.u32 	%r625, 1, 0, %p122;
	add.s32 	%r355, %r348, %r625;
	@%p234 bra 	$L__BB7_231;
	shl.b32 	%r626, %r355, 3;
	mov.u32 	%r627, _ZZN3cub18CUB_300001_SM_10006detail10merge_sort30DeviceMergeSortBlockSortKernelINS2_10policy_hubIN6thrust24THRUST_300001_SM_1000_NS10device_ptrI10IndividualEEE9Policy600ES9_PNS0_8NullTypeES9_SD_mN4cuda3std3__44lessIS8_EES8_SC_EEvbT0_T1_T2_T3_T4_PT6_PT7_T5_NS1_7vsmem_tEE19static_temp_storage;
	add.s32 	%r628, %r627, %r626;
	ld.shared.v2.u32 	{%r629, %r1096}, [%r628];
	mov.b32 	%f432, %r629;
	bra.uni 	$L__BB7_232;
$L__BB7_231:
	shl.b32 	%r630, %r354, 3;
	mov.u32 	%r631, _ZZN3cub18CUB_300001_SM_10006detail10merge_sort30DeviceMergeSortBlockSortKernelINS2_10policy_hubIN6thrust24THRUST_300001_SM_1000_NS10device_ptrI10IndividualEEE9Policy600ES9_PNS0_8NullTypeES9_SD_mN4cuda3std3__44lessIS8_EES8_SC_EEvbT0_T1_T2_T3_T4_PT6_PT7_T5_NS1_7vsmem_tEE19static_temp_storage;
	add.s32 	%r632, %r631, %r630;
	ld.shared.v2.u32 	{%r633, %r1093}, [%r632];
	mov.b32 	%f429, %r633;
$L__BB7_232:
	setp.ge.s32 	%p124, %r354, %r296;
	mov.pred 	%p235, 0;
	@%p124 bra 	$L__BB7_234;
	setp.ge.s32 	%p125, %r355, %r295;
	setp.gt.f32 	%p126, %f429, %f432;
	or.pred  	%p235, %p125, %p126;
$L__BB7_234:
	selp.b32 	%r1073, %r1093, %r1096, %p235;
	selp.f32 	%f413, %f429, %f432, %p235;
	shl.b32 	%r361, %r1089, 1;
	setp.lt.u32 	%p127, %r1089, 129;
	mov.u32 	%r1089, %r361;
	@%p127 bra 	$L__BB7_194;
	ld.param.s8 	%rs2, [_ZN3cub18CUB_300001_SM_10006detail10merge_sort30DeviceMergeSortBlockSortKernelINS2_10policy_hubIN6thrust24THRUST_300001_SM_1000_NS10device_ptrI10IndividualEEE9Policy600ES9_PNS0_8NullTypeES9_SD_mN4cuda3std3__44lessIS8_EES8_SC_EEvbT0_T1_T2_T3_T4_PT6_PT7_T5_NS1_7vsmem_tE_param_0];
	add.s32 	%r362, %r165, 64;
	add.s32 	%r363, %r165, 128;
	add.s32 	%r364, %r165, 160;
	add.s32 	%r365, %r165, 96;
	bar.sync 	0;
	setp.eq.s16 	%p128, %rs2, 0;
	@%p128 bra 	$L__BB7_254;
	mov.b32 	%r634, %f374;
	st.shared.v2.u32 	[%r192], {%r634, %r1034};
	mov.b32 	%r635, %f419;
	st.shared.v2.u32 	[%r194+8], {%r635, %r1079};
	mov.b32 	%r636, %f349;
	st.shared.v2.u32 	[%r196+16], {%r636, %r1009};
	mov.b32 	%r637, %f351;
	st.shared.v2.u32 	[%r198+24], {%r637, %r1011};
	mov.b32 	%r638, %f353;
	st.shared.v2.u32 	[%r200+32], {%r638, %r1013};
	mov.b32 	%r639, %f355;
	st.shared.v2.u32 	[%r202+40], {%r639, %r1015};
	mov.b32 	%r640, %f357;
	st.shared.v2.u32 	[%r204+48], {%r640, %r1017};
	mov.b32 	%r641, %f413;
	st.shared.v2.u32 	[%r206+56], {%r641, %r1073};
	bar.warp.sync 	-1;
	ld.shared.v2.u32 	{%r366, %r368}, [%r184];
	ld.shared.v2.u32 	{%r369, %r371}, [%r185+256];
	ld.shared.v2.u32 	{%r372, %r374}, [%r186+512];
	ld.shared.v2.u32 	{%r375, %r377}, [%r187+768];
	ld.shared.v2.u32 	{%r378, %r380}, [%r188+1024];
	ld.shared.v2.u32 	{%r381, %r383}, [%r189+1280];
	ld.shared.v2.u32 	{%r384, %r386}, [%r190+1536];
	ld.shared.v2.u32 	{%r387, %r389}, [%r191+1792];
	setp.eq.s32 	%p129, %r163, 0;
	@%p129 bra 	$L__BB7_237;
	bra.uni 	$L__BB7_238;
$L__BB7_237:
	st.volatile.shared.u32 	[_ZZN3cub18CUB_300001_SM_10006detail10merge_sort30DeviceMergeSortBlockSortKernelINS2_10policy_hubIN6thrust24THRUST_300001_SM_1000_NS10device_ptrI10IndividualEEE9Policy600ES9_PNS0_8NullTypeES9_SD_mN4cuda3std3__44lessIS8_EES8_SC_EEvbT0_T1_T2_T3_T4_PT6_PT7_T5_NS1_7vsmem_tEE19static_temp_storage+16896], %r162;
$L__BB7_238:
	bar.sync 	0;
	ld.volatile.shared.u32 	%r414, [_ZZN3cub18CUB_300001_SM_10006detail10merge_sort30DeviceMergeSortBlockSortKernelINS2_10policy_hubIN6thrust24THRUST_300001_SM_1000_NS10device_ptrI10IndividualEEE9Policy600ES9_PNS0_8NullTypeES9_SD_mN4cuda3std3__44lessIS8_EES8_SC_EEvbT0_T1_T2_T3_T4_PT6_PT7_T5_NS1_7vsmem_tEE19static_temp_storage+16896];
	mov.u32 	%r642, %tid.x;
	shl.b32 	%r643, %r642, 3;
	and.b32  	%r644, %r643, 7936;
	cvt.u64.u32 	%rd18, %r644;
	and.b32  	%r645, %r642, 31;
	cvt.u64.u32 	%rd19, %r645;
	mov.u32 	%r646, %ctaid.x;
	mul.wide.u32 	%rd20, %r646, 2048;
	or.b64  	%rd21, %rd20, %rd19;
	add.s64 	%rd22, %rd21, %rd18;
	setp.ge.s32 	%p130, %r165, %r414;
	shl.b64 	%rd23, %rd22, 3;
	add.s64 	%rd6, %rd2, %rd23;
	@%p130 bra 	$L__BB7_240;
	st.global.u32 	[%rd6], %r366;
	st.global.u32 	[%rd6+4], %r368;
$L__BB7_240:
	setp.ge.s32 	%p131, %r168, %r414;
	@%p131 bra 	$L__BB7_242;
	st.global.u32 	[%rd6+256], %r369;
	st.global.u32 	[%rd6+260], %r371;
$L__BB7_242:
	setp.ge.s32 	%p132, %r362, %r414;
	@%p132 bra 	$L__BB7_244;
	st.global.u32 	[%rd6+512], %r372;
	st.global.u32 	[%rd6+516], %r374;
$L__BB7_244:
	setp.ge.s32 	%p133, %r365, %r414;
	@%p133 bra 	$L__BB7_246;
	st.global.u32 	[%rd6+768], %r375;
	st.global.u32 	[%rd6+772], %r377;
$L__BB7_246:
	setp.ge.s32 	%p134, %r363, %r414;
	@%p134 bra 	$L__BB7_248;
	st.global.u32 	[%rd6+1024], %r378;
	st.global.u32 	[%rd6+1028], %r380;
$L__BB7_248:
	setp.ge.s32 	%p135, %r364, %r414;
	@%p135 bra 	$L__BB7_250;
	st.global.u32 	[%rd6+1280], %r381;
	st.global.u32 	[%rd6+1284], %r383;
$L__BB7_250:
	or.b32  	%r651, %r644, %r645;
	or.b32  	%r652, %r651, 192;
	setp.ge.s32 	%p136, %r652, %r414;
	@%p136 bra 	$L__BB7_252;
	st.global.u32 	[%rd6+1536], %r384;
	st.global.u32 	[%rd6+1540], %r386;
$L__BB7_252:
	setp.ge.s32 	%p137, %r181, %r414;
	@%p137 bra 	$L__BB7_272;
	st.global.u32 	[%rd6+1792], %r387;
	st.global.u32 	[%rd6+1796], %r389;
	bra.uni 	$L__BB7_272;
$L__BB7_254:
	mov.b32 	%r653, %f374;
	st.shared.v2.u32 	[%r192], {%r653, %r1034};
	mov.b32 	%r654, %f419;
	st.shared.v2.u32 	[%r194+8], {%r654, %r1079};
	mov.b32 	%r655, %f349;
	st.shared.v2.u32 	[%r196+16], {%r655, %r1009};
	mov.b32 	%r656, %f351;
	st.shared.v2.u32 	[%r198+24], {%r656, %r1011};
	mov.b32 	%r657, %f353;
	st.shared.v2.u32 	[%r200+32], {%r657, %r1013};
	mov.b32 	%r658, %f355;
	st.shared.v2.u32 	[%r202+40], {%r658, %r1015};
	mov.b32 	%r659, %f357;
	st.shared.v2.u32 	[%r204+48], {%r659, %r1017};
	mov.b32 	%r660, %f413;
	st.shared.v2.u32 	[%r206+56], {%r660, %r1073};
	bar.warp.sync 	-1;
	ld.shared.v2.u32 	{%r390, %r392}, [%r184];
	ld.shared.v2.u32 	{%r393, %r395}, [%r185+256];
	ld.shared.v2.u32 	{%r396, %r398}, [%r186+512];
	ld.shared.v2.u32 	{%r399, %r401}, [%r187+768];
	ld.shared.v2.u32 	{%r402, %r404}, [%r188+1024];
	ld.shared.v2.u32 	{%r405, %r407}, [%r189+1280];
	ld.shared.v2.u32 	{%r408, %r410}, [%r190+1536];
	ld.shared.v2.u32 	{%r411, %r413}, [%r191+1792];
	setp.eq.s32 	%p138, %r163, 0;
	@%p138 bra 	$L__BB7_255;
	bra.uni 	$L__BB7_256;
$L__BB7_255:
	st.volatile.shared.u32 	[_ZZN3cub18CUB_300001_SM_10006detail10merge_sort30DeviceMergeSortBlockSortKernelINS2_10policy_hubIN6thrust24THRUST_300001_SM_1000_NS10device_ptrI10IndividualEEE9Policy600ES9_PNS0_8NullTypeES9_SD_mN4cuda3std3__44lessIS8_EES8_SC_EEvbT0_T1_T2_T3_T4_PT6_PT7_T5_NS1_7vsmem_tEE19static_temp_storage+16896], %r162;
$L__BB7_256:
	ld.param.u64 	%rd42, [_ZN3cub18CUB_300001_SM_10006detail10merge_sort30DeviceMergeSortBlockSortKernelINS2_10policy_hubIN6thrust24THRUST_300001_SM_1000_NS10device_ptrI10IndividualEEE9Policy600ES9_PNS0_8NullTypeES9_SD_mN4cuda3std3__44lessIS8_EES8_SC_EEvbT0_T1_T2_T3_T4_PT6_PT7_T5_NS1_7vsmem_tE_param_6];
	bar.sync 	0;
	ld.volatile.shared.u32 	%r415, [_ZZN3cub18CUB_300001_SM_10006detail10merge_sort30DeviceMergeSortBlockSortKernelINS2_10policy_hubIN6thrust24THRUST_300001_SM_1000_NS10device_ptrI10IndividualEEE9Policy600ES9_PNS0_8NullTypeES9_SD_mN4cuda3std3__44lessIS8_EES8_SC_EEvbT0_T1_T2_T3_T4_PT6_PT7_T5_NS1_7vsmem_tEE19static_temp_storage+16896];
	setp.ge.s32 	%p139, %r165, %r415;
	cvt.u64.u32 	%rd24, %r165;
	mov.u32 	%r661, %ctaid.x;
	mul.wide.u32 	%rd25, %r661, 2048;
	add.s64 	%rd26, %rd25, %rd24;
	cvta.to.global.u64 	%rd27, %rd42;
	shl.b64 	%rd28, %rd26, 3;
	add.s64 	%rd7, %rd27, %rd28;
	@%p139 bra 	$L__BB7_258;
	st.global.u32 	[%rd7], %r390;
	st.global.u32 	[%rd7+4], %r392;
$L__BB7_258:
	setp.ge.s32 	%p140, %r168, %r415;
	@%p140 bra 	$L__BB7_260;
	st.global.u32 	[%rd7+256], %r393;
	st.global.u32 	[%rd7+260], %r395;
$L__BB7_260:
	setp.ge.s32 	%p141, %r362, %r415;
	@%p141 bra 	$L__BB7_262;
	st.global.u32 	[%rd7+512], %r396;
	st.global.u32 	[%rd7+516], %r398;
$L__BB7_262:
	setp.ge.s32 	%p142, %r365, %r415;
	@%p142 bra 	$L__BB7_264;
	st.global.u32 	[%rd7+768], %r399;
	st.global.u32 	[%rd7+772], %r401;
$L__BB7_264:
	setp.ge.s32 	%p143, %r363, %r415;
	@%p143 bra 	$L__BB7_266;
	st.global.u32 	[%rd7+1024], %r402;
	st.global.u32 	[%rd7+1028], %r404;
$L__BB7_266:
	setp.ge.s32 	%p144, %r364, %r415;
	@%p144 bra 	$L__BB7_268;
	st.global.u32 	[%rd7+1280], %r405;
	st.global.u32 	[%rd7+1284], %r407;
$L__BB7_268:
	mov.u32 	%r662, %tid.x;
	shl.b32 	%r663, %r662, 3;
	and.b32  	%r664, %r663, 7936;
	and.b32  	%r665, %r662, 31;
	or.b32  	%r666, %r664, %r665;
	or.b32  	%r667, %r666, 192;
	setp.ge.s32 	%p145, %r667, %r415;
	@%p145 bra 	$L__BB7_270;
	st.global.u32 	[%rd7+1536], %r408;
	st.global.u32 	[%rd7+1540], %r410;
$L__BB7_270:
	setp.ge.s32 	%p146, %r181, %r415;
	@%p146 bra 	$L__BB7_272;
	st.global.u32 	[%rd7+1792], %r411;
	st.global.u32 	[%rd7+1796], %r413;
$L__BB7_272:
	ret;

}
	// .globl	_ZN3cub18CUB_300001_SM_10006detail10merge_sort30DeviceMergeSortPartitionKernelIN6thrust24THRUST_300001_SM_1000_NS10device_ptrI10IndividualEEmN4cuda3std3__44lessIS7_EES7_EEvbT_PT2_T0_SH_PSH_T1_SH_i
.visible .entry _ZN3cub18CUB_300001_SM_10006detail10merge_sort30DeviceMergeSortPartitionKernelIN6thrust24THRUST_300001_SM_1000_NS10device_ptrI10IndividualEEmN4cuda3std3__44lessIS7_EES7_EEvbT_PT2_T0_SH_PSH_T1_SH_i(
	.param .u8 _ZN3cub18CUB_300001_SM_10006detail10merge_sort30DeviceMergeSortPartitionKernelIN6thrust24THRUST_300001_SM_1000_NS10device_ptrI10IndividualEEmN4cuda3std3__44lessIS7_EES7_EEvbT_PT2_T0_SH_PSH_T1_SH_i_param_0,
	.param .align 8 .b8 _ZN3cub18CUB_300001_SM_10006detail10merge_sort30DeviceMergeSortPartitionKernelIN6thrust24THRUST_300001_SM_1000_NS10device_ptrI10IndividualEEmN4cuda3std3__44lessIS7_EES7_EEvbT_PT2_T0_SH_PSH_T1_SH_i_param_1[8],
	.param .u64 .ptr .align 1 _ZN3cub18CUB_300001_SM_10006detail10merge_sort30DeviceMergeSortPartitionKernelIN6thrust24THRUST_300001_SM_1000_NS10device_ptrI10IndividualEEmN4cuda3std3__44lessIS7_EES7_EEvbT_PT2_T0_SH_PSH_T1_SH_i_param_2,
	.param .u64 _ZN3cub18CUB_300001_SM_10006detail10merge_sort30DeviceMergeSortPartitionKernelIN6thrust24THRUST_300001_SM_1000_NS10device_ptrI10IndividualEEmN4cuda3std3__44lessIS7_EES7_EEvbT_PT2_T0_SH_PSH_T1_SH_i_param_3,
	.param .u64 _ZN3cub18CUB_300001_SM_10006detail10merge_sort30DeviceMergeSortPartitionKernelIN6thrust24THRUST_300001_SM_1000_NS10device_ptrI10IndividualEEmN4cuda3std3__44lessIS7_EES7_EEvbT_PT2_T0_SH_PSH_T1_SH_i_param_4,
	.param .u64 .ptr .align 1 _ZN3cub18CUB_300001_SM_10006detail10merge_sort30DeviceMergeSortPartitionKernelIN6thrust24THRUST_300001_SM_1000_NS10device_ptrI10IndividualEEmN4cuda3std3__44lessIS7_EES7_EEvbT_PT2_T0_SH_PSH_T1_SH_i_param_5,
	.param .align 1 .b8 _ZN3cub18CUB_300001_SM_10006detail10merge_sort30DeviceMergeSortPartitionKernelIN6thrust24THRUST_300001_SM_1000_NS10device_ptrI10IndividualEEmN4cuda3std3__44lessIS7_EES7_EEvbT_PT2_T0_SH_PSH_T1_SH_i_param_6[1],
	.param .u64 _ZN3cub18CUB_300001_SM_10006detail10merge_sort30DeviceMergeSortPartitionKernelIN6thrust24THRUST_300001_SM_1000_NS10device_ptrI10IndividualEEmN4cuda3std3__44lessIS7_EES7_EEvbT_PT2_T0_SH_PSH_T1_SH_i_param_7,
	.param .u32 _ZN3cub18CUB_300001_SM_10006detail10merge_sort30DeviceMergeSortPartitionKernelIN6thrust24THRUST_300001_SM_1000_NS10device_ptrI10IndividualEEmN4cuda3std3__44lessIS7_EES7_EEvbT_PT2_T0_SH_PSH_T1_SH_i_param_8
)
{
	.reg .pred 	%p<10>;
	.reg .b16 	%rs<2>;
	.reg .b32 	%r<6>;
	.reg .b32 	%f<5>;
	.reg .b64 	%rd<86>;

	ld.param.u64 	%rd27, [_ZN3cub18CUB_300001_SM_10006detail10merge_sort30DeviceMergeSortPartitionKernelIN6thrust24THRUST_300001_SM_1000_NS10device_ptrI10IndividualEEmN4cuda3std3__44lessIS7_EES7_EEvbT_PT2_T0_SH_PSH_T1_SH_i_param_1];
	ld.param.s8 	%rs1, [_ZN3cub18CUB_300001_SM_10006detail10merge_sort30DeviceMergeSortPartitionKernelIN6thrust24THRUST_300001_SM_1000_NS10device_ptrI10IndividualEEmN4cuda3std3__44lessIS7_EES7_EEvbT_PT2_T0_SH_PSH_T1_SH_i_param_0];
	ld.param.u64 	%rd28, [_ZN3cub18CUB_300001_SM_10006detail10merge_sort30DeviceMergeSortPartitionKernelIN6thrust24THRUST_300001_SM_1000_NS10device_ptrI10IndividualEEmN4cuda3std3__44lessIS7_EES7_EEvbT_PT2_T0_SH_PSH_T1_SH_i_param_2];
	ld.param.u64 	%rd29, [_ZN3cub18CUB_300001_SM_10006detail10merge_sort30DeviceMergeSortPartitionKernelIN6thrust24THRUST_300001_SM_1000_NS10device_ptrI10IndividualEEmN4cuda3std3__44lessIS7_EES7_EEvbT_PT2_T0_SH_PSH_T1_SH_i_param_3];
	ld.param.u64 	%rd30, [_ZN3cub18CUB_300001_SM_10006detail10merge_sort30DeviceMergeSortPartitionKernelIN6thrust24THRUST_300001_SM_1000_NS10device_ptrI10IndividualEEmN4cuda3std3__44lessIS7_EES7_EEvbT_PT2_T0_SH_PSH_T1_SH_i_param_4];
	ld.param.u64 	%rd32, [_ZN3cub18CUB_300001_SM_10006detail10merge_sort30DeviceMergeSortPartitionKernelIN6thrust24THRUST_300001_SM_1000_NS10device_ptrI10IndividualEEmN4cuda3std3__44lessIS7_EES7_EEvbT_PT2_T0_SH_PSH_T1_SH_i_param_5];
	ld.param.u64 	%rd31, [_ZN3cub18CUB_300001_SM_10006detail10merge_sort30DeviceMergeSortPartitionKernelIN6thrust24THRUST_300001_SM_1000_NS10device_ptrI10IndividualEEmN4cuda3std3__44lessIS7_EES7_EEvbT_PT2_T0_SH_PSH_T1_SH_i_param_7];
	ld.param.u32 	%r1, [_ZN3cub18CUB_300001_SM_10006detail10merge_sort30DeviceMergeSortPartitionKernelIN6thrust24THRUST_300001_SM_1000_NS10device_ptrI10IndividualEEmN4cuda3std3__44lessIS7_EES7_EEvbT_PT2_T0_SH_PSH_T1_SH_i_param_8];
	cvta.to.global.u64 	%rd1, %rd32;
	mov.u32 	%r2, %ntid.x;
	mov.u32 	%r3, %ctaid.x;
	mov.u32 	%r4, %tid.x;
	mad.lo.s32 	%r5, %r2, %r3, %r4;
	cvt.u64.u32 	%rd2, %r5;
	setp.le.u64 	%p1, %rd30, %rd2;
	@%p1 bra 	$L__BB8_11;
	shr.u64 	%rd33, %rd31, 1;
	add.s64 	%rd4, %rd31, 4294967295;
	neg.s64 	%rd34, %rd31;
	and.b64  	%rd35, %rd34, %rd2;
	cvt.s64.s32 	%rd5, %r1;
	mul.lo.s64 	%rd36, %rd35, %rd5;
	mul.lo.s64 	%rd37, %rd33, %rd5;
	min.u64 	%rd6, %rd36, %rd29;
	not.b64 	%rd38, %rd36;
	min.u64 	%rd39, %rd37, %rd38;
	add.s64 	%rd40, %rd39, %rd36;
	min.u64 	%rd7, %rd40, %rd29;
	not.b64 	%rd41, %rd7;
	min.u64 	%rd42, %rd37, %rd41;
	add.s64 	%rd43, %rd42, %rd7;
	min.u64 	%rd8, %rd43, %rd29;
	// begin inline asm
	griddepcontrol.wait;
	// end inline asm
	add.s64 	%rd44, %rd2, 1;
	setp.ne.s64 	%p2, %rd44, %rd30;
	@%p2 bra 	$L__BB8_3;
	shl.b64 	%rd79, %rd2, 3;
	add.s64 	%rd80, %rd1, %rd79;
	st.global.u64 	[%rd80], %rd7;
	bra.uni 	$L__BB8_11;
$L__BB8_3:
	sub.s64 	%rd45, %rd8, %rd6;
	and.b64  	%rd46, %rd4, %rd2;
	mul.lo.s64 	%rd47, %rd46, %rd5;
	min.u64 	%rd9, %rd47, %rd45;
	setp.eq.s16 	%p3, %rs1, 0;
	@%p3 bra 	$L__BB8_7;
	sub.s64 	%rd48, %rd7, %rd6;
	sub.s64 	%rd49, %rd8, %rd7;
	max.u64 	%rd50, %rd9, %rd49;
	sub.s64 	%rd85, %rd50, %rd49;
	min.u64 	%rd81, %rd48, %rd9;
	setp.ge.u64 	%p4, %rd85, %rd81;
	@%p4 bra 	$L__BB8_10;
	cvta.to.global.u64 	%rd12, %rd27;
	add.s64 	%rd13, %rd9, %rd7;
$L__BB8_6:
	sub.s64 	%rd51, %rd81, %rd85;
	shr.u64 	%rd52, %rd51, 1;
	add.s64 	%rd53, %rd52, %rd85;
	add.s64 	%rd54, %rd53, %rd6;
	shl.b64 	%rd55, %rd54, 3;
	add.s64 	%rd56, %rd12, %rd55;
	ld.global.f32 	%f1, [%rd56];
	not.b64 	%rd57, %rd53;
	add.s64 	%rd58, %rd13, %rd57;
	shl.b64 	%rd59, %rd58, 3;
	add.s64 	%rd60, %rd12, %rd59;
	ld.global.f32 	%f2, [%rd60];
	setp.leu.f32 	%p5, %f2, %f1;
	add.s64 	%rd61, %rd53, 1;
	selp.b64 	%rd85, %rd61, %rd85, %p5;
	selp.b64 	%rd81, %rd81, %rd53, %p5;
	setp.lt.u64 	%p6, %rd85, %rd81;
	@%p6 bra 	$L__BB8_6;
	bra.uni 	$L__BB8_10;
$L__BB8_7:
	sub.s64 	%rd62, %rd7, %rd6;
	sub.s64 	%rd63, %rd8, %rd7;
	max.u64 	%rd64, %rd9, %rd63;
	sub.s64 	%rd85, %rd64, %rd63;
	min.u64 	%rd83, %rd62, %rd9;
	setp.ge.u64 	%p7, %rd85, %rd83;
	@%p7 bra 	$L__BB8_10;
	cvta.to.global.u64 	%rd20, %rd28;
	add.s64 	%rd21, %rd9, %rd7;
$L__BB8_9:
	sub.s64 	%rd65, %rd83, %rd85;
	shr.u64 	%rd66, %rd65, 1;
	add.s64 	%rd67, %rd66, %rd85;
	add.s64 	%rd68, %rd67, %rd6;
	shl.b64 	%rd69, %rd68, 3;
	add.s64 	%rd70, %rd20, %rd69;
	ld.global.f32 	%f3, [%rd70];
	not.b64 	%rd71, %rd67;
	add.s64 	%rd72, %rd21, %rd71;
	shl.b64 	%rd73, %rd72, 3;
	add.s64 	%rd74, %rd20, %rd73;
	ld.global.f32 	%f4, [%rd74];
	setp.leu.f32 	%p8, %f4, %f3;
	add.s64 	%rd75, %rd67, 1;
	selp.b64 	%rd85, %rd75, %rd85, %p8;
	selp.b64 	%rd83, %rd83, %rd67, %p8;
	setp.lt.u64 	%p9, %rd85, %rd83;
	@%p9 bra 	$L__BB8_9;
$L__BB8_10:
	add.s64 	%rd76, %rd85, %rd6;
	shl.b64 	%rd77, %rd2, 3;
	add.s64 	%rd78, %rd1, %rd77;
	st.global.u64 	[%rd78], %rd76;
$L__BB8_11:
	ret;

}
	// .globl	_ZN3cub18CUB_300001_SM_10006detail10merge_sort26DeviceMergeSortMergeKernelINS2_10policy_hubIN6thrust24THRUST_300001_SM_1000_NS10device_ptrI10IndividualEEE9Policy600ES9_PNS0_8NullTypeES9_SD_mN4cuda3std3__44lessIS8_EES8_SC_EEvbT2_T3_T4_PT6_PT7_T5_PSL_SL_NS1_7vsmem_tE
.visible .entry _ZN3cub18CUB_300001_SM_10006detail10merge_sort26DeviceMergeSortMergeKernelINS2_10policy_hubIN6thrust24THRUST_300001_SM_1000_NS10device_ptrI10IndividualEEE9Policy600ES9_PNS0_8NullTypeES9_SD_mN4cuda3std3__44lessIS8_EES8_SC_EEvbT2_T3_T4_PT6_PT7_T5_PSL_SL_NS1_7vsmem_tE(
	.param .u8 _ZN3cub18CUB_300001_SM_10006detail10merge_sort26DeviceMergeSortMergeKernelINS2_10policy_hubIN6thrust24THRUST_300001_SM_1000_NS10device_ptrI10IndividualEEE9Policy600ES9_PNS0_8NullTypeES9_SD_mN4cuda3std3__44lessIS8_EES8_SC_EEvbT2_T3_T4_PT6_PT7_T5_PSL_SL_NS1_7vsmem_tE_param_0,
	.param .align 8 .b8 _ZN3cub18CUB_300001_SM_10006detail10merge_sort26DeviceMergeSortMergeKernelINS2_10policy_hubIN6thrust24THRUST_300001_SM_1000_NS10device_ptrI10IndividualEEE9Policy600ES9_PNS0_8NullTypeES9_SD_mN4cuda3std3__44lessIS8_EES8_SC_EEvbT2_T3_T4_PT6_PT7_T5_PSL_SL_NS1_7vsmem_tE_param_1[8],
	.param .u64 .ptr .align 1 _ZN3cub18CUB_300001_SM_10006detail10merge_sort26DeviceMergeSortMergeKernelINS2_10policy_hubIN6thrust24THRUST_300001_SM_1000_NS10device_ptrI10IndividualEEE9Policy600ES9_PNS0_8NullTypeES9_SD_mN4cuda3std3__44lessIS8_EES8_SC_EEvbT2_T3_T4_PT6_PT7_T5_PSL_SL_NS1_7vsmem_tE_param_2,
	.param .u64 _ZN3cub18CUB_300001_SM_10006detail10merge_sort26DeviceMergeSortMergeKernelINS2_10policy_hubIN6thrust24THRUST_300001_SM_1000_NS10device_ptrI10IndividualEEE9Policy600ES9_PNS0_8NullTypeES9_SD_mN4cuda3std3__44lessIS8_EES8_SC_EEvbT2_T3_T4_PT6_PT7_T5_PSL_SL_NS1_7vsmem_tE_param_3,
	.param .u64 .ptr .align 1 _ZN3cub18CUB_300001_SM_10006detail10merge_sort26DeviceMergeSortMergeKernelINS2_10policy_hubIN6thrust24THRUST_300001_SM_1000_NS10device_ptrI10IndividualEEE9Policy600ES9_PNS0_8NullTypeES9_SD_mN4cuda3std3__44lessIS8_EES8_SC_EEvbT2_T3_T4_PT6_PT7_T5_PSL_SL_NS1_7vsmem_tE_param_4,
	.param .u64 .ptr .align 1 _ZN3cub18CUB_300001_SM_10006detail10merge_sort26DeviceMergeSortMergeKernelINS2_10policy_hubIN6thrust24THRUST_300001_SM_1000_NS10device_ptrI10IndividualEEE9Policy600ES9_PNS0_8NullTypeES9_SD_mN4cuda3std3__44lessIS8_EES8_SC_EEvbT2_T3_T4_PT6_PT7_T5_PSL_SL_NS1_7vsmem_tE_param_5,
	.param .align 1 .b8 _ZN3cub18CUB_300001_SM_10006detail10merge_sort26DeviceMergeSortMergeKernelINS2_10policy_hubIN6thrust24THRUST_300001_SM_1000_NS10device_ptrI10IndividualEEE9Policy600ES9_PNS0_8NullTypeES9_SD_mN4cuda3std3__44lessIS8_EES8_SC_EEvbT2_T3_T4_PT6_PT7_T5_PSL_SL_NS1_7vsmem_tE_param_6[1],
	.param .u64 .ptr .align 1 _ZN3cub18CUB_300001_SM_10006detail10merge_sort26DeviceMergeSortMergeKernelINS2_10policy_hubIN6thrust24THRUST_300001_SM_1000_NS10device_ptrI10IndividualEEE9Policy600ES9_PNS0_8NullTypeES9_SD_mN4cuda3std3__44lessIS8_EES8_SC_EEvbT2_T3_T4_PT6_PT7_T5_PSL_SL_NS1_7vsmem_tE_param_7,
	.param .u64 _ZN3cub18CUB_300001_SM_10006detail10merge_sort26DeviceMergeSortMergeKernelINS2_10policy_hubIN6thrust24THRUST_300001_SM_1000_NS10device_ptrI10IndividualEEE9Policy600ES9_PNS0_8NullTypeES9_SD_mN4cuda3std3__44lessIS8_EES8_SC_EEvbT2_T3_T4_PT6_PT7_T5_PSL_SL_NS1_7vsmem_tE_param_8,
	.param .align 8 .b8 _ZN3cub18CUB_300001_SM_10006detail10merge_sort26DeviceMergeSortMergeKernelINS2_10policy_hubIN6thrust24THRUST_300001_SM_1000_NS10device_ptrI10IndividualEEE9Policy600ES9_PNS0_8NullTypeES9_SD_mN4cuda3std3__44lessIS8_EES8_SC_EEvbT2_T3_T4_PT6_PT7_T5_PSL_SL_NS1_7vsmem_tE_param_9[8]
)
.maxntid 256
{
	.reg .pred 	%p<210>;
	.reg .b16 	%rs<6>;
	.reg .b32 	%r<1028>;
	.reg .b32 	%f<109>;
	.reg .b64 	%rd<130>;
	// demoted variable
	.shared .align 16 .b8 _ZZN3cub18CUB_300001_SM_10006detail10merge_sort26DeviceMergeSortMergeKernelINS2_10policy_hubIN6thrust24THRUST_300001_SM_1000_NS10device_ptrI10IndividualEEE9Policy600ES9_PNS0_8NullTypeES9_SD_mN4cuda3std3__44lessIS8_EES8_SC_EEvbT2_T3_T4_PT6_PT7_T5_PSL_SL_NS1_7vsmem_tEE19static_temp_storage[16912];
	ld.param.u64 	%rd26, [_ZN3cub18CUB_300001_SM_10006detail10merge_sort26DeviceMergeSortMergeKernelINS2_10policy_hubIN6thrust24THRUST_300001_SM_1000_NS10device_ptrI10IndividualEEE9Policy600ES9_PNS0_8NullTypeES9_SD_mN4cuda3std3__44lessIS8_EES8_SC_EEvbT2_T3_T4_PT6_PT7_T5_PSL_SL_NS1_7vsmem_tE_param_1];
	ld.param.u64 	%rd27, [_ZN3cub18CUB_300001_SM_10006detail10merge_sort26DeviceMergeSortMergeKernelINS2_10policy_hubIN6thrust24THRUST_300001_SM_1000_NS10device_ptrI10IndividualEEE9Policy600ES9_PNS0_8NullTypeES9_SD_mN4cuda3std3__44lessIS8_EES8_SC_EEvbT2_T3_T4_PT6_PT7_T5_PSL_SL_NS1_7vsmem_tE_param_4];
	cvta.to.global.u64 	%rd1, %rd27;
	cvta.to.global.u64 	%rd2, %rd26;
	mov.u32 	%r410, %ctaid.x;
	mov.u32 	%r411, %nctaid.x;
	cvt.u64.u32 	%rd3, %r410;
	mul.wide.u32 	%rd4, %r410, 2048;
	mov.u32 	%r1, %tid.x;
	add.s32 	%r412, %r411, -1;
	setp.ge.u32 	%p33, %r410, %r412;
	@%p33 bra 	$L__BB9_92;
	ld.param.u64 	%rd129, [_ZN3cub18CUB_300001_SM_10006detail10merge_sort26DeviceMergeSortMergeKernelINS2_10policy_hubIN6thrust24THRUST_300001_SM_1000_NS10device_ptrI10IndividualEEE9Policy600ES9_PNS0_8NullTypeES9_SD_mN4cuda3std3__44lessIS8_EES8_SC_EEvbT2_T3_T4_PT6_PT7_T5_PSL_SL_NS1_7vsmem_tE_param_8];
	ld.param.u64 	%rd127, [_ZN3cub18CUB_300001_SM_10006detail10merge_sort26DeviceMergeSortMergeKernelINS2_10policy_hubIN6thrust24THRUST_300001_SM_1000_NS10device_ptrI10IndividualEEE9Policy600ES9_PNS0_8NullTypeES9_SD_mN4cuda3std3__44lessIS8_EES8_SC_EEvbT2_T3_T4_PT6_PT7_T5_PSL_SL_NS1_7vsmem_tE_param_7];
	ld.param.u64 	%rd125, [_ZN3cub18CUB_300001_SM_10006detail10merge_sort26DeviceMergeSortMergeKernelINS2_10policy_hubIN6thrust24THRUST_300001_SM_1000_NS10device_ptrI10IndividualEEE9Policy600ES9_PNS0_8NullTypeES9_SD_mN4cuda3std3__44lessIS8_EES8_SC_EEvbT2_T3_T4_PT6_PT7_T5_PSL_SL_NS1_7vsmem_tE_param_3];
	ld.param.s8 	%rs4, [_ZN3cub18CUB_300001_SM_10006detail10merge_sort26DeviceMergeSortMergeKernelINS2_10policy_hubIN6thrust24THRUST_300001_SM_1000_NS10device_ptrI10IndividualEEE9Policy600ES9_PNS0_8NullTypeES9_SD_mN4cuda3std3__44lessIS8_EES8_SC_EEvbT2_T3_T4_PT6_PT7_T5_PSL_SL_NS1_7vsmem_tE_param_0];
	cvta.to.global.u64 	%rd75, %rd127;
	shl.b64 	%rd76, %rd3, 3;
	add.s64 	%rd77, %rd75, %rd76;
	ld.global.u64 	%rd5, [%rd77];
	ld.global.u64 	%rd78, [%rd77+8];
	neg.s64 	%rd79, %rd129;
	and.b64  	%rd80, %rd79, %rd3;
	shl.b64 	%rd6, %rd80, 11;
	shl.b64 	%rd81, %rd129, 10;
	and.b64  	%rd7, %rd81, -2048;
	sub.s64 	%rd82, %rd3, %rd80;
	shl.b64 	%rd83, %rd82, 11;
	sub.s64 	%rd84, %rd5, %rd6;
	sub.s64 	%rd85, %rd78, %rd6;
	sub.s64 	%rd86, %rd125, %rd6;
	max.u64 	%rd87, %rd86, %rd7;
	sub.s64 	%rd88, %rd87, %rd7;
	sub.s64 	%rd89, %rd83, %rd84;
	min.u64 	%rd8, %rd89, %rd88;
	setp.eq.s64 	%p131, %rd82, -1;
	selp.b64 	%rd90, 2047, 2048, %p131;
	add.s64 	%rd91, %rd90, %rd83;
	sub.s64 	%rd92, %rd91, %rd85;
	or.b64  	%rd93, %rd79, %rd3;
	setp.eq.s64 	%p132, %rd93, -1;
	min.u64 	%rd94, %rd7, %rd86;
	selp.b64 	%rd95, %rd94, %rd85, %p132;
	selp.b64 	%rd96, %rd7, %rd92, %p132;
	min.u64 	%rd97, %rd96, %rd88;
	cvt.u32.u64 	%r650, %rd84;
	cvt.u32.u64 	%r651, %rd95;
	sub.s32 	%r2, %r651, %r650;
	cvt.u32.u64 	%r652, %rd97;
	cvt.u32.u64 	%r653, %rd8;
	sub.s32 	%r3, %r652, %r653;
	// begin inline asm
	griddepcontrol.wait;
	// end inline asm
	setp.eq.s16 	%p133, %rs4, 0;
	@%p133 bra 	$L__BB9_26;
	add.s64 	%rd98, %rd6, %rd7;
	add.s64 	%rd99, %rd98, %rd8;
	setp.ge.s32 	%p134, %r1, %r2;
	cvt.u64.u32 	%rd100, %r1;
	add.s64 	%rd101, %rd5, %rd100;
	shl.b64 	%rd102, %rd101, 3;
	add.s64 	%rd9, %rd2, %rd102;
	sub.s32 	%r654, %r1, %r2;
	cvt.s64.s32 	%rd103, %r654;
	add.s64 	%rd104, %rd99, %rd103;
	shl.b64 	%rd105, %rd104, 3;
	add.s64 	%rd10, %rd2, %rd105;
	@%p134 bra 	$L__BB9_4;
	ld.global.u32 	%r949, [%rd9];
	ld.global.u32 	%r948, [%rd9+4];
	bra.uni 	$L__BB9_5;
$L__BB9_4:
	ld.global.u32 	%r949, [%rd10];
	ld.global.u32 	%r948, [%rd10+4];
$L__BB9_5:
	add.s32 	%r655, %r1, 256;
	setp.lt.s32 	%p135, %r655, %r2;
	@%p135 bra 	$L__BB9_7;
	ld.global.u32 	%r947, [%rd10+2048];
	ld.global.u32 	%r946, [%rd10+2052];
	bra.uni 	$L__BB9_8;
$L__BB9_7:
	ld.global.u32 	%r947, [%rd9+2048];
	ld.global.u32 	%r946, [%rd9+2052];
$L__BB9_8:
	add.s32 	%r656, %r1, 512;
	setp.lt.s32 	%p136, %r656, %r2;
	@%p136 bra 	$L__BB9_10;
	ld.global.u32 	%r945, [%rd10+4096];
	ld.global.u32 	%r944, [%rd10+4100];
	bra.uni 	$L__BB9_11;
$L__BB9_10:
	ld.global.u32 	%r945, [%rd9+4096];
	ld.global.u32 	%r944, [%rd9+4100];
$L__BB9_11:
	add.s32 	%r657, %r1, 768;
	setp.lt.s32 	%p137, %r657, %r2;
	@%p137 bra 	$L__BB9_13;
	ld.global.u32 	%r943, [%rd10+6144];
	ld.global.u32 	%r942, [%rd10+6148];
	bra.uni 	$L__BB9_14;
$L__BB9_13:
	ld.global.u32 	%r943, [%rd9+6144];
	ld.global.u32 	%r942, [%rd9+6148];
$L__BB9_14:
	or.b32  	%r658, %r1, 1024;
	setp.lt.s32 	%p138, %r658, %r2;
	@%p138 bra 	$L__BB9_16;
	ld.global.u32 	%r941, [%rd10+8192];
	ld.global.u32 	%r940, [%rd10+8196];
	bra.uni 	$L__BB9_17;
$L__BB9_16:
	ld.global.u32 	%r941, [%rd9+8192];
	ld.global.u32 	%r940, [%rd9+8196];
$L__BB9_17:
	add.s32 	%r659, %r1, 1280;
	setp.lt.s32 	%p139, %r659, %r2;
	@%p139 bra 	$L__BB9_19;
	ld.global.u32 	%r939, [%rd10+10240];
	ld.global.u32 	%r938, [%rd10+10244];
	bra.uni 	$L__BB9_20;
$L__BB9_19:
	ld.global.u32 	%r939, [%rd9+10240];
	ld.global.u32 	%r938, [%rd9+10244];
$L__BB9_20:
	add.s32 	%r660, %r1, 1536;
	setp.lt.s32 	%p140, %r660, %r2;
	@%p140 bra 	$L__BB9_22;
	ld.global.u32 	%r937, [%rd10+12288];
	ld.global.u32 	%r936, [%rd10+12292];
	bra.uni 	$L__BB9_23;
$L__BB9_22:
	ld.global.u32 	%r937, [%rd9+12288];
	ld.global.u32 	%r936, [%rd9+12292];
$L__BB9_23:
	add.s32 	%r661, %r1, 1792;
	setp.lt.s32 	%p141, %r661, %r2;
	@%p141 bra 	$L__BB9_25;
	ld.global.u32 	%r935, [%rd10+14336];
	ld.global.u32 	%r934, [%rd10+14340];
	bra.uni 	$L__BB9_50;
$L__BB9_25:
	ld.global.u32 	%r935, [%rd9+14336];
	ld.global.u32 	%r934, [%rd9+14340];
	bra.uni 	$L__BB9_50;
$L__BB9_26:
	add.s64 	%rd106, %rd6, %rd7;
	add.s64 	%rd107, %rd106, %rd8;
	setp.ge.s32 	%p142, %r1, %r2;
	cvt.u64.u32 	%rd108, %r1;
	add.s64 	%rd109, %rd5, %rd108;
	shl.b64 	%rd110, %rd109, 3;
	add.s64 	%rd11, %rd1, %rd110;
	sub.s32 	%r662, %r1, %r2;
	cvt.s64.s32 	%rd111, %r662;
	add.s64 	%rd112, %rd107, %rd111;
	shl.b64 	%rd113, %rd112, 3;
	add.s64 	%rd12, %rd1, %rd113;
	@%p142 bra 	$L__BB9_28;
	ld.global.u32 	%r949, [%rd11];
	ld.global.u32 	%r948, [%rd11+4];
	bra.uni 	$L__BB9_29;
$L__BB9_28:
	ld.global.u32 	%r949, [%rd12];
	ld.global.u32 	%r948, [%rd12+4];
$L__BB9_29:
	add.s32 	%r663, %r1, 256;
	setp.lt.s32 	%p143, %r663, %r2;
	@%p143 bra 	$L__BB9_31;
	ld.global.u32 	%r947, [%rd12+2048];
	ld.global.u32 	%r946, [%rd12+2052];
	bra.uni 	$L__BB9_32;
$L__BB9_31:
	ld.global.u32 	%r947, [%rd11+2048];
	ld.global.u32 	%r946, [%rd11+2052];
$L__BB9_32:
	add.s32 	%r664, %r1, 512;
	setp.lt.s32 	%p144, %r664, %r2;
	@%p144 bra 	$L__BB9_34;
	ld.global.u32 	%r945, [%rd12+4096];
	ld.global.u32 	%r944, [%rd12+4100];
	bra.uni 	$L__BB9_35;
$L__BB9_34:
	ld.global.u32 	%r945, [%rd11+4096];
	ld.global.u32 	%r944, [%rd11+4100];
$L__BB9_35:
	add.s32 	%r665, %r1, 768;
	setp.lt.s32 	%p145, %r665, %r2;
	@%p145 bra 	$L__BB9_37;
	ld.global.u32 	%r943, [%rd12+6144];
	ld.global.u32 	%r942, [%rd12+6148];
	bra.uni 	$L__BB9_38;
$L__BB9_37:
	ld.global.u32 	%r943, [%rd11+6144];
	ld.global.u32 	%r942, [%rd11+6148];
$L__BB9_38:
	or.b32  	%r666, %r1, 1024;
	setp.lt.s32 	%p146, %r666, %r2;
	@%p146 bra 	$L__BB9_40;
	ld.global.u32 	%r941, [%rd12+8192];
	ld.global.u32 	%r940, [%rd12+8196];
	bra.uni 	$L__BB9_41;
$L__BB9_40:
	ld.global.u32 	%r941, [%rd11+8192];
	ld.global.u32 	%r940, [%rd11+8196];
$L__BB9_41:
	add.s32 	%r667, %r1, 1280;
	setp.lt.s32 	%p147, %r667, %r2;
	@%p147 bra 	$L__BB9_43;
	ld.global.u32 	%r939, [%rd12+10240];
	ld.global.u32 	%r938, [%rd12+10244];
	bra.uni 	$L__BB9_44;
$L__BB9_43:
	ld.global.u32 	%r939, [%rd11+10240];
	ld.global.u32 	%r938, [%rd11+10244];
$L__BB9_44:
	add.s32 	%r668, %r1, 1536;
	setp.lt.s32 	%p148, %r668, %r2;
	@%p148 bra 	$L__BB9_46;
	ld.global.u32 	%r937, [%rd12+12288];
	ld.global.u32 	%r936, [%rd12+12292];
	bra.uni 	$L__BB9_47;
$L__BB9_46:
	ld.global.u32 	%r937, [%rd11+12288];
	ld.global.u32 	%r936, [%rd11+12292];
$L__BB9_47:
	add.s32 	%r669, %r1, 1792;
	setp.lt.s32 	%p149, %r669, %r2;
	@%p149 bra 	$L__BB9_49;
	ld.global.u32 	%r935, [%rd12+14336];
	ld.global.u32 	%r934, [%rd12+14340];
	bra.uni 	$L__BB9_50;
$L__BB9_49:
	ld.global.u32 	%r935, [%rd11+14336];
	ld.global.u32 	%r934, [%rd11+14340];
$L__BB9_50:
	shl.b32 	%r113, %r1, 3;
	mov.u32 	%r670, _ZZN3cub18CUB_300001_SM_10006detail10merge_sort26DeviceMergeSortMergeKernelINS2_10policy_hubIN6thrust24THRUST_300001_SM_1000_NS10device_ptrI10IndividualEEE9Policy600ES9_PNS0_8NullTypeES9_SD_mN4cuda3std3__44lessIS8_EES8_SC_EEvbT2_T3_T4_PT6_PT7_T5_PSL_SL_NS1_7vsmem_tEE19static_temp_storage;
	add.s32 	%r671, %r670, %r113;
	st.shared.v2.u32 	[%r671], {%r949, %r948};
	st.shared.v2.u32 	[%r671+2048], {%r947, %r946};
	st.shared.v2.u32 	[%r671+4096], {%r945, %r944};
	st.shared.v2.u32 	[%r671+6144], {%r943, %r942};
	st.shared.v2.u32 	[%r671+8192], {%r941, %r940};
	st.shared.v2.u32 	[%r671+10240], {%r939, %r938};
	st.shared.v2.u32 	[%r671+12288], {%r937, %r936};
	st.shared.v2.u32 	[%r671+14336], {%r935, %r934};
	bar.sync 	0;
	// begin inline asm
	griddepcontrol.launch_dependents;
	// end inline asm
	add.s32 	%r112, %r3, %r2;
	min.s32 	%r114, %r113, %r112;
	shl.b32 	%r672, %r2, 3;
	add.s32 	%r115, %r670, %r672;
	setp.lt.s32 	%p150, %r114, %r3;
	sub.s32 	%r673, %r114, %r3;
	selp.b32 	%r952, 0, %r673, %p150;
	min.s32 	%r950, %r114, %r2;
	setp.ge.s32 	%p151, %r952, %r950;
	@%p151 bra 	$L__BB9_52;
$L__BB9_51:
	sub.s32 	%r674, %r950, %r952;
	shr.u32 	%r675, %r674, 31;
	add.s32 	%r676, %r674, %r675;
	shr.s32 	%r677, %r676, 1;
	add.s32 	%r678, %r677, %r952;
	shl.b32 	%r679, %r678, 3;
	add.s32 	%r681, %r670, %r679;
	ld.shared.f32 	%f79, [%r681];
	not.b32 	%r682, %r678;
	add.s32 	%r683, %r114, %r682;
	shl.b32 	%r684, %r683, 3;
	add.s32 	%r685, %r115, %r684;
	ld.shared.f32 	%f80, [%r685];
	setp.leu.f32 	%p152, %f80, %f79;
	add.s32 	%r686, %r678, 1;
	selp.b32 	%r952, %r686, %r952, %p152;
	selp.b32 	%r950, %r950, %r678, %p152;
	setp.lt.s32 	%p153, %r952, %r950;
	@%p153 bra 	$L__BB9_51;
$L__BB9_52:
	sub.s32 	%r687, %r114, %r952;
	add.s32 	%r123, %r687, %r2;
	shl.b32 	%r688, %r687, 3;
	add.s32 	%r124, %r115, %r688;
	ld.shared.v2.u32 	{%r689, %r953}, [%r124];
	mov.b32 	%f81, %r689;
	shl.b32 	%r690, %r952, 3;
	add.s32 	%r126, %r670, %r690;
	ld.shared.v2.u32 	{%r692, %r956}, [%r126];
	mov.b32 	%f84, %r692;
	setp.ge.s32 	%p155, %r123, %r112;
	mov.pred 	%p194, 0;
	@%p155 bra 	$L__BB9_54;
	setp.ge.s32 	%p156, %r952, %r2;
	setp.gt.f32 	%p157, %f81, %f84;
	or.pred  	%p194, %p156, %p157;
$L__BB9_54:
	selp.b32 	%r128, %r953, %r956, %p194;
	selp.f32 	%f3, %f81, %f84, %p194;
	selp.u32 	%r693, 1, 0, %p194;
	add.s32 	%r129, %r123, %r693;
	not.pred 	%p158, %p194;
	selp.u32 	%r694, 1, 0, %p158;
	add.s32 	%r130, %r952, %r694;
	@%p158 bra 	$L__BB9_56;
	ld.shared.v2.u32 	{%r696, %r953}, [%r124+8];
	mov.b32 	%f81, %r696;
	bra.uni 	$L__BB9_57;
$L__BB9_56:
	ld.shared.v2.u32 	{%r695, %r956}, [%r126+8];
	mov.b32 	%f84, %r695;
$L__BB9_57:
	setp.ge.s32 	%p160, %r129, %r112;
	mov.pred 	%p195, 0;
	@%p160 bra 	$L__BB9_59;
	setp.ge.s32 	%p161, %r130, %r2;
	setp.gt.f32 	%p162, %f81, %f84;
	or.pred  	%p195, %p161, %p162;
$L__BB9_59:
	selp.b32 	%r135, %r953, %r956, %p195;
	selp.f32 	%f8, %f81, %f84, %p195;
	selp.u32 	%r697, 1, 0, %p195;
	add.s32 	%r136, %r129, %r697;
	not.pred 	%p163, %p195;
	selp.u32 	%r698, 1, 0, %p163;
	add.s32 	%r137, %r130, %r698;
	@%p195 bra 	$L__BB9_61;
	shl.b32 	%r699, %r137, 3;
	add.s32 	%r701, %r670, %r699;
	ld.shared.v2.u32 	{%r702, %r956}, [%r701];
	mov.b32 	%f84, %r702;
	bra.uni 	$L__BB9_62;
$L__BB9_61:
	shl.b32 	%r703, %r136, 3;
	add.s32 	%r705, %r670, %r703;
	ld.shared.v2.u32 	{%r706, %r953}, [%r705];
	mov.b32 	%f81, %r706;
$L__BB9_62:
	setp.ge.s32 	%p165, %r136, %r112;
	mov.pred 	%p196, 0;
	@%p165 bra 	$L__BB9_64;
	setp.ge.s32 	%p166, %r137, %r2;
	setp.gt.f32 	%p167, %f81, %f84;
	or.pred  	%p196, %p166, %p167;
$L__BB9_64:
	selp.b32 	%r142, %r953, %r956, %p196;
	selp.f32 	%f13, %f81, %f84, %p196;
	selp.u32 	%r707, 1, 0, %p196;
	add.s32 	%r143, %r136, %r707;
	not.pred 	%p168, %p196;
	selp.u32 	%r708, 1, 0, %p168;
	add.s32 	%r144, %r137, %r708;
	@%p196 bra 	$L__BB9_66;
	shl.b32 	%r709, %r144, 3;
	add.s32 	%r711, %r670, %r709;
	ld.shared.v2.u32 	{%r712, %r956}, [%r711];
	mov.b32 	%f84, %r712;
	bra.uni 	$L__BB9_67;
$L__BB9_66:
	shl.b32 	%r713, %r143, 3;
	add.s32 	%r715, %r670, %r713;
	ld.shared.v2.u32 	{%r716, %r953}, [%r715];
	mov.b32 	%f81, %r716;
$L__BB9_67:
	setp.ge.s32 	%p170, %r143, %r112;
	mov.pred 	%p197, 0;
	@%p170 bra 	$L__BB9_69;
	setp.ge.s32 	%p171, %r144, %r2;
	setp.gt.f32 	%p172, %f81, %f84;
	or.pred  	%p197, %p171, %p172;
$L__BB9_69:
	selp.b32 	%r149, %r953, %r956, %p197;
	selp.f32 	%f18, %f81, %f84, %p197;
	selp.u32 	%r717, 1, 0, %p197;
	add.s32 	%r150, %r143, %r717;
	not.pred 	%p173, %p197;
	selp.u32 	%r718, 1, 0, %p173;
	add.s32 	%r151, %r144, %r718;
	@%p197 bra 	$L__BB9_71;
	shl.b32 	%r719, %r151, 3;
	add.s32 	%r721, %r670, %r719;
	ld.shared.v2.u32 	{%r722, %r956}, [%r721];
	mov.b32 	%f84, %r722;
	bra.uni 	$L__BB9_72;
$L__BB9_71:
	shl.b32 	%r723, %r150, 3;
	add.s32 	%r725, %r670, %r723;
	ld.shared.v2.u32 	{%r726, %r953}, [%r725];
	mov.b32 	%f81, %r726;
$L__BB9_72:
	setp.ge.s32 	%p175, %r150, %r112;
	mov.pred 	%p198, 0;
	@%p175 bra 	$L__BB9_74;
	setp.ge.s32 	%p176, %r151, %r2;
	setp.gt.f32 	%p177, %f81, %f84;
	or.pred  	%p198, %p176, %p177;
$L__BB9_74:
	selp.b32 	%r156, %r953, %r956, %p198;
	selp.f32 	%f23, %f81, %f84, %p198;
	selp.u32 	%r727, 1, 0, %p198;
	add.s32 	%r157, %r150, %r727;
	not.pred 	%p178, %p198;
	selp.u32 	%r728, 1, 0, %p178;
	add.s32 	%r158, %r151, %r728;
	@%p198 bra 	$L__BB9_76;
	shl.b32 	%r729, %r158, 3;
	add.s32 	%r731, %r670, %r729;
	ld.shared.v2.u32 	{%r732, %r956}, [%r731];
	mov.b32 	%f84, %r732;
	bra.uni 	$L__BB9_77;
$L__BB9_76:
	shl.b32 	%r733, %r157, 3;
	add.s32 	%r735, %r670, %r733;
	ld.shared.v2.u32 	{%r736, %r953}, [%r735];
	mov.b32 	%f81, %r736;
$L__BB9_77:
	setp.ge.s32 	%p180, %r157, %r112;
	mov.pred 	%p199, 0;
	@%p180 bra 	$L__BB9_79;
	setp.ge.s32 	%p181, %r158, %r2;
	setp.gt.f32 	%p182, %f81, %f84;
	or.pred  	%p199, %p181, %p182;
$L__BB9_79:
	selp.b32 	%r163, %r953, %r956, %p199;
	selp.f32 	%f28, %f81, %f84, %p199;
	selp.u32 	%r737, 1, 0, %p199;
	add.s32 	%r164, %r157, %r737;
	not.pred 	%p183, %p199;
	selp.u32 	%r738, 1, 0, %p183;
	add.s32 	%r165, %r158, %r738;
	@%p199 bra 	$L__BB9_81;
	shl.b32 	%r739, %r165, 3;
	add.s32 	%r741, %r670, %r739;
	ld.shared.v2.u32 	{%r742, %r956}, [%r741];
	mov.b32 	%f84, %r742;
	bra.uni 	$L__BB9_82;
$L__BB9_81:
	shl.b32 	%r743, %r164, 3;
	add.s32 	%r745, %r670, %r743;
	ld.shared.v2.u32 	{%r746, %r953}, [%r745];
	mov.b32 	%f81, %r746;
$L__BB9_82:
	setp.ge.s32 	%p185, %r164, %r112;
	mov.pred 	%p200, 0;
	@%p185 bra 	$L__BB9_84;
	setp.ge.s32 	%p186, %r165, %r2;
	setp.gt.f32 	%p187, %f81, %f84;
	or.pred  	%p200, %p186, %p187;
$L__BB9_84:
	selp.b32 	%r170, %r953, %r956, %p200;
	selp.f32 	%f33, %f81, %f84, %p200;
	selp.u32 	%r747, 1, 0, %p200;
	add.s32 	%r171, %r164, %r747;
	not.pred 	%p188, %p200;
	selp.u32 	%r748, 1, 0, %p188;
	add.s32 	%r172, %r165, %r748;
	@%p200 bra 	$L__BB9_86;
	shl.b32 	%r749, %r172, 3;
	mov.u32 	%r750, _ZZN3cub18CUB_300001_SM_10006detail10merge_sort26DeviceMergeSortMergeKernelINS2_10policy_hubIN6thrust24THRUST_300001_SM_1000_NS10device_ptrI10IndividualEEE9Policy600ES9_PNS0_8NullTypeES9_SD_mN4cuda3std3__44lessIS8_EES8_SC_EEvbT2_T3_T4_PT6_PT7_T5_PSL_SL_NS1_7vsmem_tEE19static_temp_storage;
	add.s32 	%r751, %r750, %r749;
	ld.shared.v2.u32 	{%r752, %r956}, [%r751];
	mov.b32 	%f84, %r752;
	bra.uni 	$L__BB9_87;
$L__BB9_86:
	shl.b32 	%r753, %r171, 3;
	mov.u32 	%r754, _ZZN3cub18CUB_300001_SM_10006detail10merge_sort26DeviceMergeSortMergeKernelINS2_10policy_hubIN6thrust24THRUST_300001_SM_1000_NS10device_ptrI10IndividualEEE9Policy600ES9_PNS0_8NullTypeES9_SD_mN4cuda3std3__44lessIS8_EES8_SC_EEvbT2_T3_T4_PT6_PT7_T5_PSL_SL_NS1_7vsmem_tEE19static_temp_storage;
	add.s32 	%r755, %r754, %r753;
	ld.shared.v2.u32 	{%r756, %r953}, [%r755];
	mov.b32 	%f81, %r756;
$L__BB9_87:
	setp.ge.s32 	%p190, %r171, %r112;
	mov.pred 	%p201, 0;
	@%p190 bra 	$L__BB9_89;
	setp.ge.s32 	%p191, %r172, %r2;
	setp.gt.f32 	%p192, %f81, %f84;
	or.pred  	%p201, %p191, %p192;
$L__BB9_89:
	ld.param.s8 	%rs5, [_ZN3cub18CUB_300001_SM_10006detail10merge_sort26DeviceMergeSortMergeKernelINS2_10policy_hubIN6thrust24THRUST_300001_SM_1000_NS10device_ptrI10IndividualEEE9Policy600ES9_PNS0_8NullTypeES9_SD_mN4cuda3std3__44lessIS8_EES8_SC_EEvbT2_T3_T4_PT6_PT7_T5_PSL_SL_NS1_7vsmem_tE_param_0];
	setp.eq.s16 	%p193, %rs5, 0;
	selp.b32 	%r177, %r953, %r956, %p201;
	selp.f32 	%f38, %f81, %f84, %p201;
	bar.sync 	0;
	@%p193 bra 	$L__BB9_91;
	// begin inline asm
	mov.u32 %r757, %laneid;
	// end inline asm
	and.b32  	%r758, %r113, 7936;
	shl.b32 	%r759, %r757, 3;
	add.s32 	%r760, %r759, %r758;
	shr.s32 	%r761, %r760, 5;
	add.s32 	%r762, %r761, %r760;
	shl.b32 	%r763, %r762, 3;
	mov.u32 	%r764, _ZZN3cub18CUB_300001_SM_10006detail10merge_sort26DeviceMergeSortMergeKernelINS2_10policy_hubIN6thrust24THRUST_300001_SM_1000_NS10device_ptrI10IndividualEEE9Policy600ES9_PNS0_8NullTypeES9_SD_mN4cuda3std3__44lessIS8_EES8_SC_EEvbT2_T3_T4_PT6_PT7_T5_PSL_SL_NS1_7vsmem_tEE19static_temp_storage;
	add.s32 	%r765, %r764, %r763;
	mov.b32 	%r766, %f3;
	st.shared.v2.u32 	[%r765], {%r766, %r128};
	mov.b32 	%r767, %f8;
	st.shared.v2.u32 	[%r765+8], {%r767, %r135};
	mov.b32 	%r768, %f13;
	st.shared.v2.u32 	[%r765+16], {%r768, %r142};
	mov.b32 	%r769, %f18;
	st.shared.v2.u32 	[%r765+24], {%r769, %r149};
	mov.b32 	%r770, %f23;
	st.shared.v2.u32 	[%r765+32], {%r770, %r156};
	mov.b32 	%r771, %f28;
	st.shared.v2.u32 	[%r765+40], {%r771, %r163};
	mov.b32 	%r772, %f33;
	st.shared.v2.u32 	[%r765+48], {%r772, %r170};
	mov.b32 	%r773, %f38;
	st.shared.v2.u32 	[%r765+56], {%r773, %r177};
	bar.warp.sync 	-1;
	mad.lo.s32 	%r774, %r757, -7, %r760;
	shr.s32 	%r775, %r774, 5;
	add.s32 	%r776, %r775, %r774;
	shl.b32 	%r777, %r776, 3;
	add.s32 	%r778, %r764, %r777;
	ld.shared.v2.u32 	{%r779, %r780}, [%r778];
	add.s32 	%r781, %r774, 32;
	shr.s32 	%r782, %r781, 5;
	add.s32 	%r783, %r782, %r774;
	shl.b32 	%r784, %r783, 3;
	add.s32 	%r785, %r764, %r784;
	ld.shared.v2.u32 	{%r786, %r787}, [%r785+256];
	add.s32 	%r788, %r774, 64;
	shr.s32 	%r789, %r788, 5;
	add.s32 	%r790, %r789, %r774;
	shl.b32 	%r791, %r790, 3;
	add.s32 	%r792, %r764, %r791;
	ld.shared.v2.u32 	{%r793, %r794}, [%r792+512];
	add.s32 	%r795, %r774, 96;
	shr.s32 	%r796, %r795, 5;
	add.s32 	%r797, %r796, %r774;
	shl.b32 	%r798, %r797, 3;
	add.s32 	%r799, %r764, %r798;
	ld.shared.v2.u32 	{%r800, %r801}, [%r799+768];
	add.s32 	%r802, %r774, 128;
	shr.s32 	%r803, %r802, 5;
	add.s32 	%r804, %r803, %r774;
	shl.b32 	%r805, %r804, 3;
	add.s32 	%r806, %r764, %r805;
	ld.shared.v2.u32 	{%r807, %r808}, [%r806+1024];
	add.s32 	%r809, %r774, 160;
	shr.s32 	%r810, %r809, 5;
	add.s32 	%r811, %r810, %r774;
	shl.b32 	%r812, %r811, 3;
	add.s32 	%r813, %r764, %r812;
	ld.shared.v2.u32 	{%r814, %r815}, [%r813+1280];
	add.s32 	%r816, %r774, 192;
	shr.s32 	%r817, %r816, 5;
	add.s32 	%r818, %r817, %r774;
	shl.b32 	%r819, %r818, 3;
	add.s32 	%r820, %r764, %r819;
	ld.shared.v2.u32 	{%r821, %r822}, [%r820+1536];
	add.s32 	%r823, %r774, 224;
	shr.s32 	%r824, %r823, 5;
	add.s32 	%r825, %r824, %r774;
	shl.b32 	%r826, %r825, 3;
	add.s32 	%r827, %r764, %r826;
	ld.shared.v2.u32 	{%r828, %r829}, [%r827+1792];
	and.b32  	%r830, %r1, 31;
	or.b32  	%r831, %r758, %r830;
	cvt.u64.u32 	%rd114, %r831;
	add.s64 	%rd115, %rd4, %rd114;
	shl.b64 	%rd116, %rd115, 3;
	add.s64 	%rd117, %rd1, %rd116;
	st.global.u32 	[%rd117], %r779;
	st.global.u32 	[%rd117+4], %r780;
	st.global.u32 	[%rd117+256], %r786;
	st.global.u32 	[%rd117+260], %r787;
	st.global.u32 	[%rd117+512], %r793;
	st.global.u32 	[%rd117+516], %r794;
	st.global.u32 	[%rd117+768], %r800;
	st.global.u32 	[%rd117+772], %r801;
	st.global.u32 	[%rd117+1024], %r807;
	st.global.u32 	[%rd117+1028], %r808;
	st.global.u32 	[%rd117+1280], %r814;
	st.global.u32 	[%rd117+1284], %r815;
	st.global.u32 	[%rd117+1536], %r821;
	st.global.u32 	[%rd117+1540], %r822;
	st.global.u32 	[%rd117+1792], %r828;
	st.global.u32 	[%rd117+1796], %r829;
	bra.uni 	$L__BB9_233;
$L__BB9_91:
	// begin inline asm
	mov.u32 %r832, %laneid;
	// end inline asm
	and.b32  	%r833, %r113, 7936;
	shl.b32 	%r834, %r832, 3;
	add.s32 	%r835, %r834, %r833;
	shr.s32 	%r836, %r835, 5;
	add.s32 	%r837, %r836, %r835;
	shl.b32 	%r838, %r837, 3;
	mov.u32 	%r839, _ZZN3cub18CUB_300001_SM_10006detail10merge_sort26DeviceMergeSortMergeKernelINS2_10policy_hubIN6thrust24THRUST_300001_SM_1000_NS10device_ptrI10IndividualEEE9Policy600ES9_PNS0_8NullTypeES9_SD_mN4cuda3std3__44lessIS8_EES8_SC_EEvbT2_T3_T4_PT6_PT7_T5_PSL_SL_NS1_7vsmem_tEE19static_temp_storage;
	add.s32 	%r840, %r839, %r838;
	mov.b32 	%r841, %f3;
	st.shared.v2.u32 	[%r840], {%r841, %r128};
	mov.b32 	%r842, %f8;
	st.shared.v2.u32 	[%r840+8], {%r842, %r135};
	mov.b32 	%r843, %f13;
	st.shared.v2.u32 	[%r840+16], {%r843, %r142};
	mov.b32 	%r844, %f18;
	st.shared.v2.u32 	[%r840+24], {%r844, %r149};
	mov.b32 	%r845, %f23;
	st.shared.v2.u32 	[%r840+32], {%r845, %r156};
	mov.b32 	%r846, %f28;
	st.shared.v2.u32 	[%r840+40], {%r846, %r163};
	mov.b32 	%r847, %f33;
	st.shared.v2.u32 	[%r840+48], {%r847, %r170};
	mov.b32 	%r848, %f38;
	st.shared.v2.u32 	[%r840+56], {%r848, %r177};
	bar.warp.sync 	-1;
	mad.lo.s32 	%r849, %r832, -7, %r835;
	shr.s32 	%r850, %r849, 5;
	add.s32 	%r851, %r850, %r849;
	shl.b32 	%r852, %r851, 3;
	add.s32 	%r853, %r839, %r852;
	ld.shared.v2.u32 	{%r854, %r855}, [%r853];
	add.s32 	%r856, %r849, 32;
	shr.s32 	%r857, %r856, 5;
	add.s32 	%r858, %r857, %r849;
	shl.b32 	%r859, %r858, 3;
	add.s32 	%r860, %r839, %r859;
	ld.shared.v2.u32 	{%r861, %r862}, [%r860+256];
	add.s32 	%r863, %r849, 64;
	shr.s32 	%r864, %r863, 5;
	add.s32 	%r865, %r864, %r849;
	shl.b32 	%r866, %r865, 3;
	add.s32 	%r867, %r839, %r866;
	ld.shared.v2.u32 	{%r868, %r869}, [%r867+512];
	add.s32 	%r870, %r849, 96;
	shr.s32 	%r871, %r870, 5;
	add.s32 	%r872, %r871, %r849;
	shl.b32 	%r873, %r872, 3;
	add.s32 	%r874, %r839, %r873;
	ld.shared.v2.u32 	{%r875, %r876}, [%r874+768];
	add.s32 	%r877, %r849, 128;
	shr.s32 	%r878, %r877, 5;
	add.s32 	%r879, %r878, %r849;
	shl.b32 	%r880, %r879, 3;
	add.s32 	%r881, %r839, %r880;
	ld.shared.v2.u32 	{%r882, %r883}, [%r881+1024];
	add.s32 	%r884, %r849, 160;
	shr.s32 	%r885, %r884, 5;
	add.s32 	%r886, %r885, %r849;
	shl.b32 	%r887, %r886, 3;
	add.s32 	%r888, %r839, %r887;
	ld.shared.v2.u32 	{%r889, %r890}, [%r888+1280];
	add.s32 	%r891, %r849, 192;
	shr.s32 	%r892, %r891, 5;
	add.s32 	%r893, %r892, %r849;
	shl.b32 	%r894, %r893, 3;
	add.s32 	%r895, %r839, %r894;
	ld.shared.v2.u32 	{%r896, %r897}, [%r895+1536];
	add.s32 	%r898, %r849, 224;
	shr.s32 	%r899, %r898, 5;
	add.s32 	%r900, %r899, %r849;
	shl.b32 	%r901, %r900, 3;
	add.s32 	%r902, %r839, %r901;
	ld.shared.v2.u32 	{%r903, %r904}, [%r902+1792];
	and.b32  	%r905, %r1, 31;
	cvt.u64.u32 	%rd118, %r833;
	cvt.u64.u32 	%rd119, %r905;
	add.s64 	%rd120, %rd4, %rd119;
	add.s64 	%rd121, %rd120, %rd118;
	shl.b64 	%rd122, %rd121, 3;
	add.s64 	%rd123, %rd2, %rd122;
	st.global.u32 	[%rd123], %r854;
	st.global.u32 	[%rd123+4], %r855;
	st.global.u32 	[%rd123+256], %r861;
	st.global.u32 	[%rd123+260], %r862;
	st.global.u32 	[%rd123+512], %r868;
	st.global.u32 	[%rd123+516], %r869;
	st.global.u32 	[%rd123+768], %r875;
	st.global.u32 	[%rd123+772], %r876;
	st.global.u32 	[%rd123+1024], %r882;
	st.global.u32 	[%rd123+1028], %r883;
	st.global.u32 	[%rd123+1280], %r889;
	st.global.u32 	[%rd123+1284], %r890;
	st.global.u32 	[%rd123+1536], %r896;
	st.global.u32 	[%rd123+1540], %r897;
	st.global.u32 	[%rd123+1792], %r903;
	st.global.u32 	[%rd123+1796], %r904;
	bra.uni 	$L__BB9_233;
$L__BB9_92:
	ld.param.u64 	%rd128, [_ZN3cub18CUB_300001_SM_10006detail10merge_sort26DeviceMergeSortMergeKernelINS2_10policy_hubIN6thrust24THRUST_300001_SM_1000_NS10device_ptrI10IndividualEEE9Policy600ES9_PNS0_8NullTypeES9_SD_mN4cuda3std3__44lessIS8_EES8_SC_EEvbT2_T3_T4_PT6_PT7_T5_PSL_SL_NS1_7vsmem_tE_param_8];
	ld.param.u64 	%rd126, [_ZN3cub18CUB_300001_SM_10006detail10merge_sort26DeviceMergeSortMergeKernelINS2_10policy_hubIN6thrust24THRUST_300001_SM_1000_NS10device_ptrI10IndividualEEE9Policy600ES9_PNS0_8NullTypeES9_SD_mN4cuda3std3__44lessIS8_EES8_SC_EEvbT2_T3_T4_PT6_PT7_T5_PSL_SL_NS1_7vsmem_tE_param_7];
	ld.param.u64 	%rd124, [_ZN3cub18CUB_300001_SM_10006detail10merge_sort26DeviceMergeSortMergeKernelINS2_10policy_hubIN6thrust24THRUST_300001_SM_1000_NS10device_ptrI10IndividualEEE9Policy600ES9_PNS0_8NullTypeES9_SD_mN4cuda3std3__44lessIS8_EES8_SC_EEvbT2_T3_T4_PT6_PT7_T5_PSL_SL_NS1_7vsmem_tE_param_3];
	ld.param.s8 	%rs2, [_ZN3cub18CUB_300001_SM_10006detail10merge_sort26DeviceMergeSortMergeKernelINS2_10policy_hubIN6thrust24THRUST_300001_SM_1000_NS10device_ptrI10IndividualEEE9Policy600ES9_PNS0_8NullTypeES9_SD_mN4cuda3std3__44lessIS8_EES8_SC_EEvbT2_T3_T4_PT6_PT7_T5_PSL_SL_NS1_7vsmem_tE_param_0];
	cvta.to.global.u64 	%rd28, %rd126;
	shl.b64 	%rd29, %rd3, 3;
	add.s64 	%rd30, %rd28, %rd29;
	ld.global.u64 	%rd13, [%rd30];
	ld.global.u64 	%rd31, [%rd30+8];
	neg.s64 	%rd32, %rd128;
	and.b64  	%rd33, %rd32, %rd3;
	shl.b64 	%rd14, %rd33, 11;
	shl.b64 	%rd34, %rd128, 10;
	and.b64  	%rd15, %rd34, -2048;
	sub.s64 	%rd35, %rd3, %rd33;
	shl.b64 	%rd36, %rd35, 11;
	sub.s64 	%rd37, %rd13, %rd14;
	sub.s64 	%rd38, %rd31, %rd14;
	sub.s64 	%rd39, %rd124, %rd14;
	max.u64 	%rd40, %rd39, %rd15;
	sub.s64 	%rd41, %rd40, %rd15;
	sub.s64 	%rd42, %rd36, %rd37;
	min.u64 	%rd16, %rd42, %rd41;
	setp.eq.s64 	%p34, %rd35, -1;
	selp.b64 	%rd43, 2047, 2048, %p34;
	add.s64 	%rd44, %rd43, %rd36;
	sub.s64 	%rd45, %rd44, %rd38;
	or.b64  	%rd46, %rd32, %rd3;
	setp.eq.s64 	%p35, %rd46, -1;
	min.u64 	%rd47, %rd15, %rd39;
	selp.b64 	%rd48, %rd47, %rd38, %p35;
	selp.b64 	%rd49, %rd15, %rd45, %p35;
	min.u64 	%rd50, %rd49, %rd41;
	cvt.u32.u64 	%r413, %rd37;
	cvt.u32.u64 	%r414, %rd48;
	sub.s32 	%r178, %r414, %r413;
	cvt.u32.u64 	%r415, %rd50;
	cvt.u32.u64 	%r416, %rd16;
	sub.s32 	%r179, %r415, %r416;
	// begin inline asm
	griddepcontrol.wait;
	// end inline asm
	setp.eq.s16 	%p36, %rs2, 0;
	@%p36 bra 	$L__BB9_125;
	add.s64 	%rd51, %rd14, %rd15;
	add.s64 	%rd52, %rd51, %rd16;
	add.s32 	%r180, %r179, %r178;
	setp.ge.s32 	%p37, %r1, %r180;
	cvt.u64.u32 	%rd53, %r1;
	add.s64 	%rd54, %rd13, %rd53;
	shl.b64 	%rd55, %rd54, 3;
	add.s64 	%rd17, %rd2, %rd55;
	sub.s32 	%r418, %r1, %r178;
	cvt.s64.s32 	%rd56, %r418;
	add.s64 	%rd57, %rd52, %rd56;
	shl.b64 	%rd58, %rd57, 3;
	add.s64 	%rd18, %rd2, %rd58;
	@%p37 bra 	$L__BB9_97;
	setp.ge.s32 	%p38, %r1, %r178;
	@%p38 bra 	$L__BB9_96;
	ld.global.u32 	%r1010, [%rd17];
	ld.global.u32 	%r1009, [%rd17+4];
	bra.uni 	$L__BB9_97;
$L__BB9_96:
	ld.global.u32 	%r1010, [%rd18];
	ld.global.u32 	%r1009, [%rd18+4];
$L__BB9_97:
	add.s32 	%r187, %r1, 256;
	setp.ge.s32 	%p39, %r187, %r180;
	@%p39 bra 	$L__BB9_101;
	setp.lt.s32 	%p40, %r187, %r178;
	@%p40 bra 	$L__BB9_100;
	ld.global.u32 	%r1008, [%rd18+2048];
	ld.global.u32 	%r1007, [%rd18+2052];
	bra.uni 	$L__BB9_101;
$L__BB9_100:
	ld.global.u32 	%r1008, [%rd17+2048];
	ld.global.u32 	%r1007, [%rd17+2052];
$L__BB9_101:
	add.s32 	%r194, %r1, 512;
	setp.ge.s32 	%p41, %r194, %r180;
	@%p41 bra 	$L__BB9_105;
	setp.lt.s32 	%p42, %r194, %r178;
	@%p42 bra 	$L__BB9_104;
	ld.global.u32 	%r1006, [%rd18+4096];
	ld.global.u32 	%r1005, [%rd18+4100];
	bra.uni 	$L__BB9_105;
$L__BB9_104:
	ld.global.u32 	%r1006, [%rd17+4096];
	ld.global.u32 	%r1005, [%rd17+4100];
$L__BB9_105:
	add.s32 	%r201, %r1, 768;
	setp.ge.s32 	%p43, %r201, %r180;
	@%p43 bra 	$L__BB9_109;
	setp.lt.s32 	%p44, %r201, %r178;
	@%p44 bra 	$L__BB9_108;
	ld.global.u32 	%r1004, [%rd18+6144];
	ld.global.u32 	%r1003, [%rd18+6148];
	bra.uni 	$L__BB9_109;
$L__BB9_108:
	ld.global.u32 	%r1004, [%rd17+6144];
	ld.global.u32 	%r1003, [%rd17+6148];
$L__BB9_109:
	or.b32  	%r208, %r1, 1024;
	setp.ge.s32 	%p45, %r208, %r180;
	@%p45 bra 	$L__BB9_113;
	setp.lt.s32 	%p46, %r208, %r178;
	@%p46 bra 	$L__BB9_112;
	ld.global.u32 	%r1002, [%rd18+8192];
	ld.global.u32 	%r1001, [%rd18+8196];
	bra.uni 	$L__BB9_113;
$L__BB9_112:
	ld.global.u32 	%r1002, [%rd17+8192];
	ld.global.u32 	%r1001, [%rd17+8196];
$L__BB9_113:
	add.s32 	%r215, %r1, 1280;
	setp.ge.s32 	%p47, %r215, %r180;
	@%p47 bra 	$L__BB9_117;
	setp.lt.s32 	%p48, %r215, %r178;
	@%p48 bra 	$L__BB9_116;
	ld.global.u32 	%r1000, [%rd18+10240];
	ld.global.u32 	%r999, [%rd18+10244];
	bra.uni 	$L__BB9_117;
$L__BB9_116:
	ld.global.u32 	%r1000, [%rd17+10240];
	ld.global.u32 	%r999, [%rd17+10244];
$L__BB9_117:
	add.s32 	%r222, %r1, 1536;
	setp.ge.s32 	%p49, %r222, %r180;
	@%p49 bra 	$L__BB9_121;
	setp.lt.s32 	%p50, %r222, %r178;
	@%p50 bra 	$L__BB9_120;
	ld.global.u32 	%r998, [%rd18+12288];
	ld.global.u32 	%r997, [%rd18+12292];
	bra.uni 	$L__BB9_121;
$L__BB9_120:
	ld.global.u32 	%r998, [%rd17+12288];
	ld.global.u32 	%r997, [%rd17+12292];
$L__BB9_121:
	add.s32 	%r229, %r1, 1792;
	setp.ge.s32 	%p51, %r229, %r180;
	@%p51 bra 	$L__BB9_157;
	setp.lt.s32 	%p52, %r229, %r178;
	@%p52 bra 	$L__BB9_124;
	ld.global.u32 	%r996, [%rd18+14336];
	ld.global.u32 	%r995, [%rd18+14340];
	bra.uni 	$L__BB9_157;
$L__BB9_124:
	ld.global.u32 	%r996, [%rd17+14336];
	ld.global.u32 	%r995, [%rd17+14340];
	bra.uni 	$L__BB9_157;
$L__BB9_125:
	add.s64 	%rd59, %rd14, %rd15;
	add.s64 	%rd60, %rd59, %rd16;
	add.s32 	%r234, %r179, %r178;
	setp.ge.s32 	%p53, %r1, %r234;
	cvt.u64.u32 	%rd61, %r1;
	add.s64 	%rd62, %rd13, %rd61;
	shl.b64 	%rd63, %rd62, 3;
	add.s64 	%rd19, %rd1, %rd63;
	sub.s32 	%r427, %r1, %r178;
	cvt.s64.s32 	%rd64, %r427;
	add.s64 	%rd65, %rd60, %rd64;
	shl.b64 	%rd66, %rd65, 3;
	add.s64 	%rd20, %rd1, %rd66;
	@%p53 bra 	$L__BB9_129;
	setp.ge.s32 	%p54, %r1, %r178;
	@%p54 bra 	$L__BB9_128;
	ld.global.u32 	%r1010, [%rd19];
	ld.global.u32 	%r1009, [%rd19+4];
	bra.uni 	$L__BB9_129;
$L__BB9_128:
	ld.global.u32 	%r1010, [%rd20];
	ld.global.u32 	%r1009, [%rd20+4];
$L__BB9_129:
	add.s32 	%r241, %r1, 256;
	setp.ge.s32 	%p55, %r241, %r234;
	@%p55 bra 	$L__BB9_133;
	setp.lt.s32 	%p56, %r241, %r178;
	@%p56 bra 	$L__BB9_132;
	ld.global.u32 	%r1008, [%rd20+2048];
	ld.global.u32 	%r1007, [%rd20+2052];
	bra.uni 	$L__BB9_133;
$L__BB9_132:
	ld.global.u32 	%r1008, [%rd19+2048];
	ld.global.u32 	%r1007, [%rd19+2052];
$L__BB9_133:
	add.s32 	%r248, %r1, 512;
	setp.ge.s32 	%p57, %r248, %r234;
	@%p57 bra 	$L__BB9_137;
	setp.lt.s32 	%p58, %r248, %r178;
	@%p58 bra 	$L__BB9_136;
	ld.global.u32 	%r1006, [%rd20+4096];
	ld.global.u32 	%r1005, [%rd20+4100];
	bra.uni 	$L__BB9_137;
$L__BB9_136:
	ld.global.u32 	%r1006, [%rd19+4096];
	ld.global.u32 	%r1005, [%rd19+4100];
$L__BB9_137:
	add.s32 	%r255, %r1, 768;
	setp.ge.s32 	%p59, %r255, %r234;
	@%p59 bra 	$L__BB9_141;
	setp.lt.s32 	%p60, %r255, %r178;
	@%p60 bra 	$L__BB9_140;
	ld.global.u32 	%r1004, [%rd20+6144];
	ld.global.u32 	%r1003, [%rd20+6148];
	bra.uni 	$L__BB9_141;
$L__BB9_140:
	ld.global.u32 	%r1004, [%rd19+6144];
	ld.global.u32 	%r1003, [%rd19+6148];
$L__BB9_141:
	or.b32  	%r262, %r1, 1024;
	setp.ge.s32 	%p61, %r262, %r234;
	@%p61 bra 	$L__BB9_145;
	setp.lt.s32 	%p62, %r262, %r178;
	@%p62 bra 	$L__BB9_144;
	ld.global.u32 	%r1002, [%rd20+8192];
	ld.global.u32 	%r1001, [%rd20+8196];
	bra.uni 	$L__BB9_145;
$L__BB9_144:
	ld.global.u32 	%r1002, [%rd19+8192];
	ld.global.u32 	%r1001, [%rd19+8196];
$L__BB9_145:
	add.s32 	%r269, %r1, 1280;
	setp.ge.s32 	%p63, %r269, %r234;
	@%p63 bra 	$L__BB9_149;
	setp.lt.s32 	%p64, %r269, %r178;
	@%p64 bra 	$L__BB9_148;
	ld.global.u32 	%r1000, [%rd20+10240];
	ld.global.u32 	%r999, [%rd20+10244];
	bra.uni 	$L__BB9_149;
$L__BB9_148:
	ld.global.u32 	%r1000, [%rd19+10240];
	ld.global.u32 	%r999, [%rd19+10244];
$L__BB9_149:
	add.s32 	%r276, %r1, 1536;
	setp.ge.s32 	%p65, %r276, %r234;
	@%p65 bra 	$L__BB9_153;
	setp.lt.s32 	%p66, %r276, %r178;
	@%p66 bra 	$L__BB9_152;
	ld.global.u32 	%r998, [%rd20+12288];
	ld.global.u32 	%r997, [%rd20+12292];
	bra.uni 	$L__BB9_153;
$L__BB9_152:
	ld.global.u32 	%r998, [%rd19+12288];
	ld.global.u32 	%r997, [%rd19+12292];
$L__BB9_153:
	add.s32 	%r283, %r1, 1792;
	setp.ge.s32 	%p67, %r283, %r234;
	@%p67 bra 	$L__BB9_157;
	setp.lt.s32 	%p68, %r283, %r178;
	@%p68 bra 	$L__BB9_156;
	ld.global.u32 	%r996, [%rd20+14336];
	ld.global.u32 	%r995, [%rd20+14340];
	bra.uni 	$L__BB9_157;
$L__BB9_156:
	ld.global.u32 	%r996, [%rd19+14336];
	ld.global.u32 	%r995, [%rd19+14340];
$L__BB9_157:
	shl.b32 	%r305, %r1, 3;
	mov.u32 	%r435, _ZZN3cub18CUB_300001_SM_10006detail10merge_sort26DeviceMergeSortMergeKernelINS2_10policy_hubIN6thrust24THRUST_300001_SM_1000_NS10device_ptrI10IndividualEEE9Policy600ES9_PNS0_8NullTypeES9_SD_mN4cuda3std3__44lessIS8_EES8_SC_EEvbT2_T3_T4_PT6_PT7_T5_PSL_SL_NS1_7vsmem_tEE19static_temp_storage;
	add.s32 	%r436, %r435, %r305;
	st.shared.v2.u32 	[%r436], {%r1010, %r1009};
	st.shared.v2.u32 	[%r436+2048], {%r1008, %r1007};
	st.shared.v2.u32 	[%r436+4096], {%r1006, %r1005};
	st.shared.v2.u32 	[%r436+6144], {%r1004, %r1003};
	st.shared.v2.u32 	[%r436+8192], {%r1002, %r1001};
	st.shared.v2.u32 	[%r436+10240], {%r1000, %r999};
	st.shared.v2.u32 	[%r436+12288], {%r998, %r997};
	st.shared.v2.u32 	[%r436+14336], {%r996, %r995};
	bar.sync 	0;
	// begin inline asm
	griddepcontrol.launch_dependents;
	// end inline asm
	add.s32 	%r304, %r179, %r178;
	min.s32 	%r306, %r305, %r304;
	shl.b32 	%r437, %r178, 3;
	add.s32 	%r307, %r435, %r437;
	setp.lt.s32 	%p69, %r306, %r179;
	sub.s32 	%r438, %r306, %r179;
	selp.b32 	%r1013, 0, %r438, %p69;
	min.s32 	%r1011, %r306, %r178;
	setp.ge.s32 	%p70, %r1013, %r1011;
	@%p70 bra 	$L__BB9_159;
$L__BB9_158:
	sub.s32 	%r439, %r1011, %r1013;
	shr.u32 	%r440, %r439, 31;
	add.s32 	%r441, %r439, %r440;
	shr.s32 	%r442, %r441, 1;
	add.s32 	%r443, %r442, %r1013;
	shl.b32 	%r444, %r443, 3;
	add.s32 	%r446, %r435, %r444;
	ld.shared.f32 	%f77, [%r446];
	not.b32 	%r447, %r443;
	add.s32 	%r448, %r306, %r447;
	shl.b32 	%r449, %r448, 3;
	add.s32 	%r450, %r307, %r449;
	ld.shared.f32 	%f78, [%r450];
	setp.leu.f32 	%p71, %f78, %f77;
	add.s32 	%r451, %r443, 1;
	selp.b32 	%r1013, %r451, %r1013, %p71;
	selp.b32 	%r1011, %r1011, %r443, %p71;
	setp.lt.s32 	%p72, %r1013, %r1011;
	@%p72 bra 	$L__BB9_158;
$L__BB9_159:
	sub.s32 	%r452, %r306, %r1013;
	add.s32 	%r315, %r452, %r178;
	shl.b32 	%r453, %r452, 3;
	add.s32 	%r316, %r307, %r453;
	ld.shared.v2.u32 	{%r454, %r1014}, [%r316];
	mov.b32 	%f95, %r454;
	shl.b32 	%r455, %r1013, 3;
	add.s32 	%r318, %r435, %r455;
	ld.shared.v2.u32 	{%r457, %r1017}, [%r318];
	mov.b32 	%f98, %r457;
	setp.ge.s32 	%p74, %r315, %r304;
	mov.pred 	%p202, 0;
	@%p74 bra 	$L__BB9_161;
	setp.ge.s32 	%p75, %r1013, %r178;
	setp.gt.f32 	%p76, %f95, %f98;
	or.pred  	%p202, %p75, %p76;
$L__BB9_161:
	selp.b32 	%r320, %r1014, %r1017, %p202;
	selp.f32 	%f41, %f95, %f98, %p202;
	selp.u32 	%r458, 1, 0, %p202;
	add.s32 	%r321, %r315, %r458;
	not.pred 	%p77, %p202;
	selp.u32 	%r459, 1, 0, %p77;
	add.s32 	%r322, %r1013, %r459;
	@%p77 bra 	$L__BB9_163;
	ld.shared.v2.u32 	{%r461, %r1014}, [%r316+8];
	mov.b32 	%f95, %r461;
	bra.uni 	$L__BB9_164;
$L__BB9_163:
	ld.shared.v2.u32 	{%r460, %r1017}, [%r318+8];
	mov.b32 	%f98, %r460;
$L__BB9_164:
	setp.ge.s32 	%p79, %r321, %r304;
	mov.pred 	%p203, 0;
	@%p79 bra 	$L__BB9_166;
	setp.ge.s32 	%p80, %r322, %r178;
	setp.gt.f32 	%p81, %f95, %f98;
	or.pred  	%p203, %p80, %p81;
$L__BB9_166:
	selp.b32 	%r327, %r1014, %r1017, %p203;
	selp.f32 	%f46, %f95, %f98, %p203;
	selp.u32 	%r462, 1, 0, %p203;
	add.s32 	%r328, %r321, %r462;
	not.pred 	%p82, %p203;
	selp.u32 	%r463, 1, 0, %p82;
	add.s32 	%r329, %r322, %r463;
	@%p203 bra 	$L__BB9_168;
	shl.b32 	%r464, %r329, 3;
	add.s32 	%r466, %r435, %r464;
	ld.shared.v2.u32 	{%r467, %r1017}, [%r466];
	mov.b32 	%f98, %r467;
	bra.uni 	$L__BB9_169;
$L__BB9_168:
	shl.b32 	%r468, %r328, 3;
	add.s32 	%r470, %r435, %r468;
	ld.shared.v2.u32 	{%r471, %r1014}, [%r470];
	mov.b32 	%f95, %r471;
$L__BB9_169:
	setp.ge.s32 	%p84, %r328, %r304;
	mov.pred 	%p204, 0;
	@%p84 bra 	$L__BB9_171;
	setp.ge.s32 	%p85, %r329, %r178;
	setp.gt.f32 	%p86, %f95, %f98;
	or.pred  	%p204, %p85, %p86;
$L__BB9_171:
	selp.b32 	%r334, %r1014, %r1017, %p204;
	selp.f32 	%f51, %f95, %f98, %p204;
	selp.u32 	%r472, 1, 0, %p204;
	add.s32 	%r335, %r328, %r472;
	not.pred 	%p87, %p204;
	selp.u32 	%r473, 1, 0, %p87;
	add.s32 	%r336, %r329, %r473;
	@%p204 bra 	$L__BB9_173;
	shl.b32 	%r474, %r336, 3;
	add.s32 	%r476, %r435, %r474;
	ld.shared.v2.u32 	{%r477, %r1017}, [%r476];
	mov.b32 	%f98, %r477;
	bra.uni 	$L__BB9_174;
$L__BB9_173:
	shl.b32 	%r478, %r335, 3;
	add.s32 	%r480, %r435, %r478;
	ld.shared.v2.u32 	{%r481, %r1014}, [%r480];
	mov.b32 	%f95, %r481;
$L__BB9_174:
	setp.ge.s32 	%p89, %r335, %r304;
	mov.pred 	%p205, 0;
	@%p89 bra 	$L__BB9_176;
	setp.ge.s32 	%p90, %r336, %r178;
	setp.gt.f32 	%p91, %f95, %f98;
	or.pred  	%p205, %p90, %p91;
$L__BB9_176:
	selp.b32 	%r341, %r1014, %r1017, %p205;
	selp.f32 	%f56, %f95, %f98, %p205;
	selp.u32 	%r482, 1, 0, %p205;
	add.s32 	%r342, %r335, %r482;
	not.pred 	%p92, %p205;
	selp.u32 	%r483, 1, 0, %p92;
	add.s32 	%r343, %r336, %r483;
	@%p205 bra 	$L__BB9_178;
	shl.b32 	%r484, %r343, 3;
	add.s32 	%r486, %r435, %r484;
	ld.shared.v2.u32 	{%r487, %r1017}, [%r486];
	mov.b32 	%f98, %r487;
	bra.uni 	$L__BB9_179;
$L__BB9_178:
	shl.b32 	%r488, %r342, 3;
	add.s32 	%r490, %r435, %r488;
	ld.shared.v2.u32 	{%r491, %r1014}, [%r490];
	mov.b32 	%f95, %r491;
$L__BB9_179:
	setp.ge.s32 	%p94, %r342, %r304;
	mov.pred 	%p206, 0;
	@%p94 bra 	$L__BB9_181;
	setp.ge.s32 	%p95, %r343, %r178;
	setp.gt.f32 	%p96, %f95, %f98;
	or.pred  	%p206, %p95, %p96;
$L__BB9_181:
	selp.b32 	%r348, %r1014, %r1017, %p206;
	selp.f32 	%f61, %f95, %f98, %p206;
	selp.u32 	%r492, 1, 0, %p206;
	add.s32 	%r349, %r342, %r492;
	not.pred 	%p97, %p206;
	selp.u32 	%r493, 1, 0, %p97;
	add.s32 	%r350, %r343, %r493;
	@%p206 bra 	$L__BB9_183;
	shl.b32 	%r494, %r350, 3;
	add.s32 	%r496, %r435, %r494;
	ld.shared.v2.u32 	{%r497, %r1017}, [%r496];
	mov.b32 	%f98, %r497;
	bra.uni 	$L__BB9_184;
$L__BB9_183:
	shl.b32 	%r498, %r349, 3;
	add.s32 	%r500, %r435, %r498;
	ld.shared.v2.u32 	{%r501, %r1014}, [%r500];
	mov.b32 	%f95, %r501;
$L__BB9_184:
	setp.ge.s32 	%p99, %r349, %r304;
	mov.pred 	%p207, 0;
	@%p99 bra 	$L__BB9_186;
	setp.ge.s32 	%p100, %r350, %r178;
	setp.gt.f32 	%p101, %f95, %f98;
	or.pred  	%p207, %p100, %p101;
$L__BB9_186:
	selp.b32 	%r355, %r1014, %r1017, %p207;
	selp.f32 	%f66, %f95, %f98, %p207;
	selp.u32 	%r502, 1, 0, %p207;
	add.s32 	%r356, %r349, %r502;
	not.pred 	%p102, %p207;
	selp.u32 	%r503, 1, 0, %p102;
	add.s32 	%r357, %r350, %r503;
	@%p207 bra 	$L__BB9_188;
	shl.b32 	%r504, %r357, 3;
	add.s32 	%r506, %r435, %r504;
	ld.shared.v2.u32 	{%r507, %r1017}, [%r506];
	mov.b32 	%f98, %r507;
	bra.uni 	$L__BB9_189;
$L__BB9_188:
	shl.b32 	%r508, %r356, 3;
	add.s32 	%r510, %r435, %r508;
	ld.shared.v2.u32 	{%r511, %r1014}, [%r510];
	mov.b32 	%f95, %r511;
$L__BB9_189:
	setp.ge.s32 	%p104, %r356, %r304;
	mov.pred 	%p208, 0;
	@%p104 bra 	$L__BB9_191;
	setp.ge.s32 	%p105, %r357, %r178;
	setp.gt.f32 	%p106, %f95, %f98;
	or.pred  	%p208, %p105, %p106;
$L__BB9_191:
	selp.b32 	%r362, %r1014, %r1017, %p208;
	selp.f32 	%f71, %f95, %f98, %p208;
	selp.u32 	%r512, 1, 0, %p208;
	add.s32 	%r363, %r356, %r512;
	not.pred 	%p107, %p208;
	selp.u32 	%r513, 1, 0, %p107;
	add.s32 	%r364, %r357, %r513;
	@%p208 bra 	$L__BB9_193;
	shl.b32 	%r514, %r364, 3;
	mov.u32 	%r515, _ZZN3cub18CUB_300001_SM_10006detail10merge_sort26DeviceMergeSortMergeKernelINS2_10policy_hubIN6thrust24THRUST_300001_SM_1000_NS10device_ptrI10IndividualEEE9Policy600ES9_PNS0_8NullTypeES9_SD_mN4cuda3std3__44lessIS8_EES8_SC_EEvbT2_T3_T4_PT6_PT7_T5_PSL_SL_NS1_7vsmem_tEE19static_temp_storage;
	add.s32 	%r516, %r515, %r514;
	ld.shared.v2.u32 	{%r517, %r1017}, [%r516];
	mov.b32 	%f98, %r517;
	bra.uni 	$L__BB9_194;
$L__BB9_193:
	shl.b32 	%r518, %r363, 3;
	mov.u32 	%r519, _ZZN3cub18CUB_300001_SM_10006detail10merge_sort26DeviceMergeSortMergeKernelINS2_10policy_hubIN6thrust24THRUST_300001_SM_1000_NS10device_ptrI10IndividualEEE9Policy600ES9_PNS0_8NullTypeES9_SD_mN4cuda3std3__44lessIS8_EES8_SC_EEvbT2_T3_T4_PT6_PT7_T5_PSL_SL_NS1_7vsmem_tEE19static_temp_storage;
	add.s32 	%r520, %r519, %r518;
	ld.shared.v2.u32 	{%r521, %r1014}, [%r520];
	mov.b32 	%f95, %r521;
$L__BB9_194:
	setp.ge.s32 	%p109, %r363, %r304;
	mov.pred 	%p209, 0;
	@%p109 bra 	$L__BB9_196;
	setp.ge.s32 	%p110, %r364, %r178;
	setp.gt.f32 	%p111, %f95, %f98;
	or.pred  	%p209, %p110, %p111;
$L__BB9_196:
	ld.param.s8 	%rs3, [_ZN3cub18CUB_300001_SM_10006detail10merge_sort26DeviceMergeSortMergeKernelINS2_10policy_hubIN6thrust24THRUST_300001_SM_1000_NS10device_ptrI10IndividualEEE9Policy600ES9_PNS0_8NullTypeES9_SD_mN4cuda3std3__44lessIS8_EES8_SC_EEvbT2_T3_T4_PT6_PT7_T5_PSL_SL_NS1_7vsmem_tE_param_0];
	setp.eq.s16 	%p112, %rs3, 0;
	selp.b32 	%r369, %r1014, %r1017, %p209;
	selp.f32 	%f76, %f95, %f98, %p209;
	bar.sync 	0;
	@%p112 bra 	$L__BB9_215;
	// begin inline asm
	mov.u32 %r522, %laneid;
	// end inline asm
	and.b32  	%r370, %r305, 7936;
	shl.b32 	%r523, %r522, 3;
	add.s32 	%r524, %r523, %r370;
	shr.s32 	%r525, %r524, 5;
	add.s32 	%r526, %r525, %r524;
	shl.b32 	%r527, %r526, 3;
	mov.u32 	%r528, _ZZN3cub18CUB_300001_SM_10006detail10merge_sort26DeviceMergeSortMergeKernelINS2_10policy_hubIN6thrust24THRUST_300001_SM_1000_NS10device_ptrI10IndividualEEE9Policy600ES9_PNS0_8NullTypeES9_SD_mN4cuda3std3__44lessIS8_EES8_SC_EEvbT2_T3_T4_PT6_PT7_T5_PSL_SL_NS1_7vsmem_tEE19static_temp_storage;
	add.s32 	%r529, %r528, %r527;
	mov.b32 	%r530, %f41;
	st.shared.v2.u32 	[%r529], {%r530, %r320};
	mov.b32 	%r531, %f46;
	st.shared.v2.u32 	[%r529+8], {%r531, %r327};
	mov.b32 	%r532, %f51;
	st.shared.v2.u32 	[%r529+16], {%r532, %r334};
	mov.b32 	%r533, %f56;
	st.shared.v2.u32 	[%r529+24], {%r533, %r341};
	mov.b32 	%r534, %f61;
	st.shared.v2.u32 	[%r529+32], {%r534, %r348};
	mov.b32 	%r535, %f66;
	st.shared.v2.u32 	[%r529+40], {%r535, %r355};
	mov.b32 	%r536, %f71;
	st.shared.v2.u32 	[%r529+48], {%r536, %r362};
	mov.b32 	%r537, %f76;
	st.shared.v2.u32 	[%r529+56], {%r537, %r369};
	bar.warp.sync 	-1;
	mad.lo.s32 	%r538, %r522, -7, %r524;
	shr.s32 	%r539, %r538, 5;
	add.s32 	%r540, %r539, %r538;
	shl.b32 	%r541, %r540, 3;
	add.s32 	%r542, %r528, %r541;
	ld.shared.v2.u32 	{%r371, %r372}, [%r542];
	add.s32 	%r543, %r538, 32;
	shr.s32 	%r544, %r543, 5;
	add.s32 	%r545, %r544, %r538;
	shl.b32 	%r546, %r545, 3;
	add.s32 	%r547, %r528, %r546;
	ld.shared.v2.u32 	{%r373, %r375}, [%r547+256];
	add.s32 	%r548, %r538, 64;
	shr.s32 	%r549, %r548, 5;
	add.s32 	%r550, %r549, %r538;
	shl.b32 	%r551, %r550, 3;
	add.s32 	%r552, %r528, %r551;
	ld.shared.v2.u32 	{%r376, %r378}, [%r552+512];
	add.s32 	%r553, %r538, 96;
	shr.s32 	%r554, %r553, 5;
	add.s32 	%r555, %r554, %r538;
	shl.b32 	%r556, %r555, 3;
	add.s32 	%r557, %r528, %r556;
	ld.shared.v2.u32 	{%r379, %r380}, [%r557+768];
	add.s32 	%r558, %r538, 128;
	shr.s32 	%r559, %r558, 5;
	add.s32 	%r560, %r559, %r538;
	shl.b32 	%r561, %r560, 3;
	add.s32 	%r562, %r528, %r561;
	ld.shared.v2.u32 	{%r381, %r382}, [%r562+1024];
	add.s32 	%r563, %r538, 160;
	shr.s32 	%r564, %r563, 5;
	add.s32 	%r565, %r564, %r538;
	shl.b32 	%r566, %r565, 3;
	add.s32 	%r567, %r528, %r566;
	ld.shared.v2.u32 	{%r383, %r384}, [%r567+1280];
	add.s32 	%r568, %r538, 192;
	shr.s32 	%r569, %r568, 5;
	add.s32 	%r570, %r569, %r538;
	shl.b32 	%r571, %r570, 3;
	add.s32 	%r572, %r528, %r571;
	ld.shared.v2.u32 	{%r385, %r386}, [%r572+1536];
	add.s32 	%r573, %r538, 224;
	shr.s32 	%r574, %r573, 5;
	add.s32 	%r575, %r574, %r538;
	shl.b32 	%r576, %r575, 3;
	add.s32 	%r577, %r528, %r576;
	ld.shared.v2.u32 	{%r387, %r388}, [%r577+1792];
	setp.ne.s32 	%p113, %r1, 0;
	@%p113 bra 	$L__BB9_199;
	st.volatile.shared.u32 	[_ZZN3cub18CUB_300001_SM_10006detail10merge_sort26DeviceMergeSortMergeKernelINS2_10policy_hubIN6thrust24THRUST_300001_SM_1000_NS10device_ptrI10IndividualEEE9Policy600ES9_PNS0_8NullTypeES9_SD_mN4cuda3std3__44lessIS8_EES8_SC_EEvbT2_T3_T4_PT6_PT7_T5_PSL_SL_NS1_7vsmem_tEE19static_temp_storage+16896], %r304;
$L__BB9_199:
	bar.sync 	0;
	ld.volatile.shared.u32 	%r389, [_ZZN3cub18CUB_300001_SM_10006detail10merge_sort26DeviceMergeSortMergeKernelINS2_10policy_hubIN6thrust24THRUST_300001_SM_1000_NS10device_ptrI10IndividualEEE9Policy600ES9_PNS0_8NullTypeES9_SD_mN4cuda3std3__44lessIS8_EES8_SC_EEvbT2_T3_T4_PT6_PT7_T5_PSL_SL_NS1_7vsmem_tEE19static_temp_storage+16896];
	and.b32  	%r578, %r1, 31;
	add.s32 	%r390, %r370, %r578;
	setp.ge.s32 	%p114, %r390, %r389;
	cvt.u64.u32 	%rd67, %r390;
	add.s64 	%rd68, %rd4, %rd67;
	shl.b64 	%rd69, %rd68, 3;
	add.s64 	%rd21, %rd1, %rd69;
	@%p114 bra 	$L__BB9_201;
	st.global.u32 	[%rd21], %r371;
	st.global.u32 	[%rd21+4], %r372;
$L__BB9_201:
	add.s32 	%r579, %r390, 32;
	setp.ge.s32 	%p115, %r579, %r389;
	@%p115 bra 	$L__BB9_203;
	st.global.u32 	[%rd21+256], %r373;
	st.global.u32 	[%rd21+260], %r375;
$L__BB9_203:
	add.s32 	%r580, %r390, 64;
	setp.ge.s32 	%p116, %r580, %r389;
	@%p116 bra 	$L__BB9_205;
	st.global.u32 	[%rd21+512], %r376;
	st.global.u32 	[%rd21+516], %r378;
$L__BB9_205:
	add.s32 	%r581, %r390, 96;
	setp.ge.s32 	%p117, %r581, %r389;
	@%p117 bra 	$L__BB9_207;
	st.global.u32 	[%rd21+768], %r379;
	st.global.u32 	[%rd21+772], %r380;
$L__BB9_207:
	add.s32 	%r582, %r390, 128;
	setp.ge.s32 	%p118, %r582, %r389;
	@%p118 bra 	$L__BB9_209;
	st.global.u32 	[%rd21+1024], %r381;
	st.global.u32 	[%rd21+1028], %r382;
$L__BB9_209:
	add.s32 	%r583, %r390, 160;
	setp.ge.s32 	%p119, %r583, %r389;
	@%p119 bra 	$L__BB9_211;
	st.global.u32 	[%rd21+1280], %r383;
	st.global.u32 	[%rd21+1284], %r384;
$L__BB9_211:
	add.s32 	%r584, %r390, 192;
	setp.ge.s32 	%p120, %r584, %r389;
	@%p120 bra 	$L__BB9_213;
	st.global.u32 	[%rd21+1536], %r385;
	st.global.u32 	[%rd21+1540], %r386;
$L__BB9_213:
	add.s32 	%r585, %r390, 224;
	setp.ge.s32 	%p121, %r585, %r389;
	@%p121 bra 	$L__BB9_233;
	st.global.u32 	[%rd21+1792], %r387;
	st.global.u32 	[%rd21+1796], %r388;
	bra.uni 	$L__BB9_233;
$L__BB9_215:
	// begin inline asm
	mov.u32 %r586, %laneid;
	// end inline asm
	and.b32  	%r391, %r305, 7936;
	shl.b32 	%r587, %r586, 3;
	add.s32 	%r588, %r587, %r391;
	shr.s32 	%r589, %r588, 5;
	add.s32 	%r590, %r589, %r588;
	shl.b32 	%r591, %r590, 3;
	mov.u32 	%r592, _ZZN3cub18CUB_300001_SM_10006detail10merge_sort26DeviceMergeSortMergeKernelINS2_10policy_hubIN6thrust24THRUST_300001_SM_1000_NS10device_ptrI10IndividualEEE9Policy600ES9_PNS0_8NullTypeES9_SD_mN4cuda3std3__44lessIS8_EES8_SC_EEvbT2_T3_T4_PT6_PT7_T5_PSL_SL_NS1_7vsmem_tEE19static_temp_storage;
	add.s32 	%r593, %r592, %r591;
	mov.b32 	%r594, %f41;
	st.shared.v2.u32 	[%r593], {%r594, %r320};
	mov.b32 	%r595, %f46;
	st.shared.v2.u32 	[%r593+8], {%r595, %r327};
	mov.b32 	%r596, %f51;
	st.shared.v2.u32 	[%r593+16], {%r596, %r334};
	mov.b32 	%r597, %f56;
	st.shared.v2.u32 	[%r593+24], {%r597, %r341};
	mov.b32 	%r598, %f61;
	st.shared.v2.u32 	[%r593+32], {%r598, %r348};
	mov.b32 	%r599, %f66;
	st.shared.v2.u32 	[%r593+40], {%r599, %r355};
	mov.b32 	%r600, %f71;
	st.shared.v2.u32 	[%r593+48], {%r600, %r362};
	mov.b32 	%r601, %f76;
	st.shared.v2.u32 	[%r593+56], {%r601, %r369};
	bar.warp.sync 	-1;
	mad.lo.s32 	%r602, %r586, -7, %r588;
	shr.s32 	%r603, %r602, 5;
	add.s32 	%r604, %r603, %r602;
	shl.b32 	%r605, %r604, 3;
	add.s32 	%r606, %r592, %r605;
	ld.shared.v2.u32 	{%r392, %r393}, [%r606];
	add.s32 	%r607, %r602, 32;
	shr.s32 	%r608, %r607, 5;
	add.s32 	%r609, %r608, %r602;
	shl.b32 	%r610, %r609, 3;
	add.s32 	%r611, %r592, %r610;
	ld.shared.v2.u32 	{%r394, %r395}, [%r611+256];
	add.s32 	%r612, %r602, 64;
	shr.s32 	%r613, %r612, 5;
	add.s32 	%r614, %r613, %r602;
	shl.b32 	%r615, %r614, 3;
	add.s32 	%r616, %r592, %r615;
	ld.shared.v2.u32 	{%r396, %r397}, [%r616+512];
	add.s32 	%r617, %r602, 96;
	shr.s32 	%r618, %r617, 5;
	add.s32 	%r619, %r618, %r602;
	shl.b32 	%r620, %r619, 3;
	add.s32 	%r621, %r592, %r620;
	ld.shared.v2.u32 	{%r398, %r399}, [%r621+768];
	add.s32 	%r622, %r602, 128;
	shr.s32 	%r623, %r622, 5;
	add.s32 	%r624, %r623, %r602;
	shl.b32 	%r625, %r624, 3;
	add.s32 	%r626, %r592, %r625;
	ld.shared.v2.u32 	{%r400, %r401}, [%r626+1024];
	add.s32 	%r627, %r602, 160;
	shr.s32 	%r628, %r627, 5;
	add.s32 	%r629, %r628, %r602;
	shl.b32 	%r630, %r629, 3;
	add.s32 	%r631, %r592, %r630;
	ld.shared.v2.u32 	{%r402, %r403}, [%r631+1280];
	add.s32 	%r632, %r602, 192;
	shr.s32 	%r633, %r632, 5;
	add.s32 	%r634, %r633, %r602;
	shl.b32 	%r635, %r634, 3;
	add.s32 	%r636, %r592, %r635;
	ld.shared.v2.u32 	{%r404, %r405}, [%r636+1536];
	add.s32 	%r637, %r602, 224;
	shr.s32 	%r638, %r637, 5;
	add.s32 	%r639, %r638, %r602;
	shl.b32 	%r640, %r639, 3;
	add.s32 	%r641, %r592, %r640;
	ld.shared.v2.u32 	{%r406, %r407}, [%r641+1792];
	setp.ne.s32 	%p122, %r1, 0;
	@%p122 bra 	$L__BB9_217;
	st.volatile.shared.u32 	[_ZZN3cub18CUB_300001_SM_10006detail10merge_sort26DeviceMergeSortMergeKernelINS2_10policy_hubIN6thrust24THRUST_300001_SM_1000_NS10device_ptrI10IndividualEEE9Policy600ES9_PNS0_8NullTypeES9_SD_mN4cuda3std3__44lessIS8_EES8_SC_EEvbT2_T3_T4_PT6_PT7_T5_PSL_SL_NS1_7vsmem_tEE19static_temp_storage+16896], %r304;
$L__BB9_217:
	bar.sync 	0;
	ld.volatile.shared.u32 	%r408, [_ZZN3cub18CUB_300001_SM_10006detail10merge_sort26DeviceMergeSortMergeKernelINS2_10policy_hubIN6thrust24THRUST_300001_SM_1000_NS10device_ptrI10IndividualEEE9Policy600ES9_PNS0_8NullTypeES9_SD_mN4cuda3std3__44lessIS8_EES8_SC_EEvbT2_T3_T4_PT6_PT7_T5_PSL_SL_NS1_7vsmem_tEE19static_temp_storage+16896];
	and.b32  	%r642, %r1, 31;
	cvt.u64.u32 	%rd70, %r391;
	cvt.u64.u32 	%rd71, %r642;
	add.s32 	%r409, %r391, %r642;
	add.s64 	%rd72, %rd4, %rd71;
	add.s64 	%rd73, %rd72, %rd70;
	setp.ge.s32 	%p123, %r409, %r408;
	shl.b64 	%rd74, %rd73, 3;
	add.s64 	%rd22, %rd2, %rd74;
	@%p123 bra 	$L__BB9_219;
	st.global.u32 	[%rd22], %r392;
	st.global.u32 	[%rd22+4], %r393;
$L__BB9_219:
	add.s32 	%r643, %r409, 32;
	setp.ge.s32 	%p124, %r643, %r408;
	@%p124 bra 	$L__BB9_221;
	st.global.u32 	[%rd22+256], %r394;
	st.global.u32 	[%rd22+260], %r395;
$L__BB9_221:
	add.s32 	%r644, %r409, 64;
	setp.ge.s32 	%p125, %r644, %r408;
	@%p125 bra 	$L__BB9_223;
	st.global.u32 	[%rd22+512], %r396;
	st.global.u32 	[%rd22+516], %r397;
$L__BB9_223:
	add.s32 	%r645, %r409, 96;
	setp.ge.s32 	%p126, %r645, %r408;
	@%p126 bra 	$L__BB9_225;
	st.global.u32 	[%rd22+768], %r398;
	st.global.u32 	[%rd22+772], %r399;
$L__BB9_225:
	add.s32 	%r646, %r409, 128;
	setp.ge.s32 	%p127, %r646, %r408;
	@%p127 bra 	$L__BB9_227;
	st.global.u32 	[%rd22+1024], %r400;
	st.global.u32 	[%rd22+1028], %r401;
$L__BB9_227:
	add.s32 	%r647, %r409, 160;
	setp.ge.s32 	%p128, %r647, %r408;
	@%p128 bra 	$L__BB9_229;
	st.global.u32 	[%rd22+1280], %r402;
	st.global.u32 	[%rd22+1284], %r403;
$L__BB9_229:
	add.s32 	%r648, %r409, 192;
	setp.ge.s32 	%p129, %r648, %r408;
	@%p129 bra 	$L__BB9_231;
	st.global.u32 	[%rd22+1536], %r404;
	st.global.u32 	[%rd22+1540], %r405;
$L__BB9_231:
	add.s32 	%r649, %r409, 224;
	setp.ge.s32 	%p130, %r649, %r408;
	@%p130 bra 	$L__BB9_233;
	st.global.u32 	[%rd22+1792], %r406;
	st.global.u32 	[%rd22+1796], %r407;
$L__BB9_233:
	ret;

}


// ===== COMPILED SASS (sm_100) =====

	.target	sm_100

	.elftype	@"ET_EXEC"


//--------------------- .note.nv.tkinfo           --------------------------
	.section	.note.nv.tkinfo,"",@"SHT_NOTE"
	.sectionflags	@"SHF_NOTE_NV_TKINFO"
	.tkinfo
        /*0018*/ 	.word	0x00000002
        /*0030*/ 	.string	""
        /*0030*/ 	.string	"ptxas"
        /*0030*/ 	.string	"Cuda compilation tools, release 13.0, V13.0.88"
        /*0030*/ 	.string	"Build cuda_13.0.r13.0/compiler.36424714_0"
        /*0030*/ 	.string	"-arch sm_100 -m 64 "



//--------------------- .note.nv.cuinfo           --------------------------
	.section	.note.nv.cuinfo,"",@"SHT_NOTE"
	.sectionflags	@"SHF_NOTE_NV_CUINFO"
        /*0018*/ 	.short	0x0002
        /*001a*/ 	.short	0x0064
        /*001c*/ 	.short	0x0082
	.zero		2


//--------------------- .nv.info                  --------------------------
	.section	.nv.info,"",@"SHT_CUDA_INFO"
	.align	4


	//----- nvinfo : EIATTR_REGCOUNT
	.align		4
        /*0000*/ 	.byte	0x04, 0x2f
        /*0002*/ 	.short	(.L_55 - .L_54)
	.align		4
.L_54:
        /*0004*/ 	.word	index@(_Z16createPopulationP10IndividualjP17curandStateXORWOW)
        /*0008*/ 	.word	0x00000020


	//----- nvinfo : EIATTR_FRAME_SIZE
	.align		4
.L_55:
        /*000c*/ 	.byte	0x04, 0x11
        /*000e*/ 	.short	(.L_57 - .L_56)
	.align		4
.L_56:
        /*0010*/ 	.word	index@(_Z16createPopulationP10IndividualjP17curandStateXORWOW)
        /*0014*/ 	.word	0x00000000


	//----- nvinfo : EIATTR_REGCOUNT
	.align		4
.L_57:
        /*0018*/ 	.byte	0x04, 0x2f
        /*001a*/ 	.short	(.L_59 - .L_58)
	.align		4
.L_58:
        /*001c*/ 	.word	index@(_Z7fitnessP10IndividualPf)
        /*0020*/ 	.word	0x00000010


	//----- nvinfo : EIATTR_FRAME_SIZE
	.align		4
.L_59:
        /*0024*/ 	.byte	0x04, 0x11
        /*0026*/ 	.short	(.L_61 - .L_60)
	.align		4
.L_60:
        /*0028*/ 	.word	index@($__internal_1_$__cuda_sm3x_div_rn_noftz_f32_slowpath)
        /*002c*/ 	.word	0x00000000


	//----- nvinfo : EIATTR_FRAME_SIZE
	.align		4
.L_61:
        /*0030*/ 	.byte	0x04, 0x11
        /*0032*/ 	.short	(.L_63 - .L_62)
	.align		4
.L_62:
        /*0034*/ 	.word	index@($__internal_0_$__cuda_sm20_rcp_rn_f32_slowpath)
        /*0038*/ 	.word	0x00000000


	//----- nvinfo : EIATTR_FRAME_SIZE
	.align		4
.L_63:
        /*003c*/ 	.byte	0x04, 0x11
        /*003e*/ 	.short	(.L_65 - .L_64)
	.align		4
.L_64:
        /*0040*/ 	.word	index@(_Z7fitnessP10IndividualPf)
        /*0044*/ 	.word	0x00000000


	//----- nvinfo : EIATTR_REGCOUNT
	.align		4
.L_65:
        /*0048*/ 	.byte	0x04, 0x2f
        /*004a*/ 	.short	(.L_67 - .L_66)
	.align		4
.L_66:
        /*004c*/ 	.word	index@(_Z9reproduceP10IndividualS0_iPfP17curandStateXORWOW)
        /*0050*/ 	.word	0x00000018


	//----- nvinfo : EIATTR_FRAME_SIZE
	.align		4
.L_67:
        /*0054*/ 	.byte	0x04, 0x11
        /*0056*/ 	.short	(.L_69 - .L_68)
	.align		4
.L_68:
        /*0058*/ 	.word	index@(_Z9reproduceP10IndividualS0_iPfP17curandStateXORWOW)
        /*005c*/ 	.word	0x00000000


	//----- nvinfo : EIATTR_REGCOUNT
	.align		4
.L_69:
        /*0060*/ 	.byte	0x04, 0x2f
        /*0062*/ 	.short	(.L_71 - .L_70)
	.align		4
.L_70:
        /*0064*/ 	.word	index@(_ZN3cub18CUB_300001_SM_10006detail11EmptyKernelIvEEvv)
        /*0068*/ 	.word	0x00000004


	//----- nvinfo : EIATTR_FRAME_SIZE
	.align		4
.L_71:
        /*006c*/ 	.byte	0x04, 0x11
        /*006e*/ 	.short	(.L_73 - .L_72)
	.align		4
.L_72:
        /*0070*/ 	.word	index@(_ZN3cub18CUB_300001_SM_10006detail11EmptyKernelIvEEvv)
        /*0074*/ 	.word	0x00000000


	//----- nvinfo : EIATTR_REGCOUNT
	.align		4
.L_73:
        /*0078*/ 	.byte	0x04, 0x2f
        /*007a*/ 	.short	(.L_75 - .L_74)
	.align		4
.L_74:
        /*007c*/ 	.word	index@(_ZN3cub18CUB_300001_SM_10006detail10merge_sort30DeviceMergeSortBlockSortKernelINS2_10policy_hubIN6thrust24THRUST_300001_SM_1000_NS10device_ptrI10IndividualEEE9Policy600ES9_PNS0_8NullTypeES9_SD_jN4cuda3std3__44lessIS8_EES8_SC_EEvbT0_T1_T2_T3_T4_PT6_PT7_T5_NS1_7vsmem_tE)
        /*0080*/ 	.word	0x00000030


	//----- nvinfo : EIATTR_FRAME_SIZE
	.align		4
.L_75:
        /*0084*/ 	.byte	0x04, 0x11
        /*0086*/ 	.short	(.L_77 - .L_76)
	.align		4
.L_76:
        /*0088*/ 	.word	index@(_ZN3cub18CUB_300001_SM_10006detail10merge_sort30DeviceMergeSortBlockSortKernelINS2_10policy_hubIN6thrust24THRUST_300001_SM_1000_NS10device_ptrI10IndividualEEE9Policy600ES9_PNS0_8NullTypeES9_SD_jN4cuda3std3__44lessIS8_EES8_SC_EEvbT0_T1_T2_T3_T4_PT6_PT7_T5_NS1_7vsmem_tE)
        /*008c*/ 	.word	0x00000000


	//----- nvinfo : EIATTR_REGCOUNT
	.align		4
.L_77:
        /*0090*/ 	.byte	0x04, 0x2f
        /*0092*/ 	.short	(.L_79 - .L_78)
	.align		4
.L_78:
        /*0094*/ 	.word	index@(_ZN3cub18CUB_300001_SM_10006detail10merge_sort30DeviceMergeSortPartitionKernelIN6thrust24THRUST_300001_SM_1000_NS10device_ptrI10IndividualEEjN4cuda3std3__44lessIS7_EES7_EEvbT_PT2_T0_SH_PSH_T1_SH_i)
        /*0098*/ 	.word	0x00000013


	//----- nvinfo : EIATTR_FRAME_SIZE
	.align		4
.L_79:
        /*009c*/ 	.byte	0x04, 0x11
        /*009e*/ 	.short	(.L_81 - .L_80)
	.align		4
.L_80:
        /*00a0*/ 	.word	index@(_ZN3cub18CUB_300001_SM_10006detail10merge_sort30DeviceMergeSortPartitionKernelIN6thrust24THRUST_300001_SM_1000_NS10device_ptrI10IndividualEEjN4cuda3std3__44lessIS7_EES7_EEvbT_PT2_T0_SH_PSH_T1_SH_i)
        /*00a4*/ 	.word	0x00000000


	//----- nvinfo : EIATTR_REGCOUNT
	.align		4
.L_81:
        /*00a8*/ 	.byte	0x04, 0x2f
        /*00aa*/ 	.short	(.L_83 - .L_82)
	.align		4
.L_82:
        /*00ac*/ 	.word	index@(_ZN3cub18CUB_300001_SM_10006detail10merge_sort26DeviceMergeSortMergeKernelINS2_10policy_hubIN6thrust24THRUST_300001_SM_1000_NS10device_ptrI10IndividualEEE9Policy600ES9_PNS0_8NullTypeES9_SD_jN4cuda3std3__44lessIS8_EES8_SC_EEvbT2_T3_T4_PT6_PT7_T5_PSL_SL_NS1_7vsmem_tE)
        /*00b0*/ 	.word	0x00000020


	//----- nvinfo : EIATTR_FRAME_SIZE
	.align		4
.L_83:
        /*00b4*/ 	.byte	0x04, 0x11
        /*00b6*/ 	.short	(.L_85 - .L_84)
	.align		4
.L_84:
        /*00b8*/ 	.word	index@(_ZN3cub18CUB_300001_SM_10006detail10merge_sort26DeviceMergeSortMergeKernelINS2_10policy_hubIN6thrust24THRUST_300001_SM_1000_NS10device_ptrI10IndividualEEE9Policy600ES9_PNS0_8NullTypeES9_SD_jN4cuda3std3__44lessIS8_EES8_SC_EEvbT2_T3_T4_PT6_PT7_T5_PSL_SL_NS1_7vsmem_tE)
        /*00bc*/ 	.word	0x00000000


	//----- nvinfo : EIATTR_REGCOUNT
	.align		4
.L_85:
        /*00c0*/ 	.byte	0x04, 0x2f
        /*00c2*/ 	.short	(.L_87 - .L_86)
	.align		4
.L_86:
        /*00c4*/ 	.word	index@(_ZN3cub18CUB_300001_SM_10006detail10merge_sort30DeviceMergeSortBlockSortKernelINS2_10policy_hubIN6thrust24THRUST_300001_SM_1000_NS10device_ptrI10IndividualEEE9Policy600ES9_PNS0_8NullTypeES9_SD_mN4cuda3std3__44lessIS8_EES8_SC_EEvbT0_T1_T2_T3_T4_PT6_PT7_T5_NS1_7vsmem_tE)
        /*00c8*/ 	.word	0x00000030


	//----- nvinfo : EIATTR_FRAME_SIZE
	.align		4
.L_87:
        /*00cc*/ 	.byte	0x04, 0x11
        /*00ce*/ 	.short	(.L_89 - .L_88)
	.align		4
.L_88:
        /*00d0*/ 	.word	index@(_ZN3cub18CUB_300001_SM_10006detail10merge_sort30DeviceMergeSortBlockSortKernelINS2_10policy_hubIN6thrust24THRUST_300001_SM_1000_NS10device_ptrI10IndividualEEE9Policy600ES9_PNS0_8NullTypeES9_SD_mN4cuda3std3__44lessIS8_EES8_SC_EEvbT0_T1_T2_T3_T4_PT6_PT7_T5_NS1_7vsmem_tE)
        /*00d4*/ 	.word	0x00000000


	//----- nvinfo : EIATTR_REGCOUNT
	.align		4
.L_89:
        /*00d8*/ 	.byte	0x04, 0x2f
        /*00da*/ 	.short	(.L_91 - .L_90)
	.align		4
.L_90:
        /*00dc*/ 	.word	index@(_ZN3cub18CUB_300001_SM_10006detail10merge_sort30DeviceMergeSortPartitionKernelIN6thrust24THRUST_300001_SM_1000_NS10device_ptrI10IndividualEEmN4cuda3std3__44lessIS7_EES7_EEvbT_PT2_T0_SH_PSH_T1_SH_i)
        /*00e0*/ 	.word	0x00000016


	//----- nvinfo : EIATTR_FRAME_SIZE
	.align		4
.L_91:
        /*00e4*/ 	.byte	0x04, 0x11
        /*00e6*/ 	.short	(.L_93 - .L_92)
	.align		4
.L_92:
        /*00e8*/ 	.word	index@(_ZN3cub18CUB_300001_SM_10006detail10merge_sort30DeviceMergeSortPartitionKernelIN6thrust24THRUST_300001_SM_1000_NS10device_ptrI10IndividualEEmN4cuda3std3__44lessIS7_EES7_EEvbT_PT2_T0_SH_PSH_T1_SH_i)
        /*00ec*/ 	.word	0x00000000


	//----- nvinfo : EIATTR_REGCOUNT
	.align		4
.L_93:
        /*00f0*/ 	.byte	0x04, 0x2f
        /*00f2*/ 	.short	(.L_95 - .L_94)
	.align		4
.L_94:
        /*00f4*/ 	.word	index@(_ZN3cub18CUB_300001_SM_10006detail10merge_sort26DeviceMergeSortMergeKernelINS2_10policy_hubIN6thrust24THRUST_300001_SM_1000_NS10device_ptrI10IndividualEEE9Policy600ES9_PNS0_8NullTypeES9_SD_mN4cuda3std3__44lessIS8_EES8_SC_EEvbT2_T3_T4_PT6_PT7_T5_PSL_SL_NS1_7vsmem_tE)
        /*00f8*/ 	.word	0x00000020


	//----- nvinfo : EIATTR_FRAME_SIZE
	.align		4
.L_95:
        /*00fc*/ 	.byte	0x04, 0x11
        /*00fe*/ 	.short	(.L_97 - .L_96)
	.align		4
.L_96:
        /*0100*/ 	.word	index@(_ZN3cub18CUB_300001_SM_10006detail10merge_sort26DeviceMergeSortMergeKernelINS2_10policy_hubIN6thrust24THRUST_300001_SM_1000_NS10device_ptrI10IndividualEEE9Policy600ES9_PNS0_8NullTypeES9_SD_mN4cuda3std3__44lessIS8_EES8_SC_EEvbT2_T3_T4_PT6_PT7_T5_PSL_SL_NS1_7vsmem_tE)
        /*0104*/ 	.word	0x00000000


	//----- nvinfo : EIATTR_MIN_STACK_SIZE
	.align		4
.L_97:
        /*0108*/ 	.byte	0x04, 0x12
        /*010a*/ 	.short	(.L_99 - .L_98)
	.align		4
.L_98:
        /*010c*/ 	.word	index@(_ZN3cub18CUB_300001_SM_10006detail10merge_sort26DeviceMergeSortMergeKernelINS2_10policy_hubIN6thrust24THRUST_300001_SM_1000_NS10device_ptrI10IndividualEEE9Policy600ES9_PNS0_8NullTypeES9_SD_mN4cuda3std3__44lessIS8_EES8_SC_EEvbT2_T3_T4_PT6_PT7_T5_PSL_SL_NS1_7vsmem_tE)
        /*0110*/ 	.word	0x00000000


	//----- nvinfo : EIATTR_MIN_STACK_SIZE
	.align		4
.L_99:
        /*0114*/ 	.byte	0x04, 0x12
        /*0116*/ 	.short	(.L_101 - .L_100)
	.align		4
.L_100:
        /*0118*/ 	.word	index@(_ZN3cub18CUB_300001_SM_10006detail10merge_sort30DeviceMergeSortPartitionKernelIN6thrust24THRUST_300001_SM_1000_NS10device_ptrI10IndividualEEmN4cuda3std3__44lessIS7_EES7_EEvbT_PT2_T0_SH_PSH_T1_SH_i)
        /*011c*/ 	.word	0x00000000


	//----- nvinfo : EIATTR_MIN_STACK_SIZE
	.align		4
.L_101:
        /*0120*/ 	.byte	0x04, 0x12
        /*0122*/ 	.short	(.L_103 - .L_102)
	.align		4
.L_102:
        /*0124*/ 	.word	index@(_ZN3cub18CUB_300001_SM_10006detail10merge_sort30DeviceMergeSortBlockSortKernelINS2_10policy_hubIN6thrust24THRUST_300001_SM_1000_NS10device_ptrI10IndividualEEE9Policy600ES9_PNS0_8NullTypeES9_SD_mN4cuda3std3__44lessIS8_EES8_SC_EEvbT0_T1_T2_T3_T4_PT6_PT7_T5_NS1_7vsmem_tE)
        /*0128*/ 	.word	0x00000000


	//----- nvinfo : EIATTR_MIN_STACK_SIZE
	.align		4
.L_103:
        /*012c*/ 	.byte	0x04, 0x12
        /*012e*/ 	.short	(.L_105 - .L_104)
	.align		4
.L_104:
        /*0130*/ 	.word	index@(_ZN3cub18CUB_300001_SM_10006detail10merge_sort26DeviceMergeSortMergeKernelINS2_10policy_hubIN6thrust24THRUST_300001_SM_1000_NS10device_ptrI10IndividualEEE9Policy600ES9_PNS0_8NullTypeES9_SD_jN4cuda3std3__44lessIS8_EES8_SC_EEvbT2_T3_T4_PT6_PT7_T5_PSL_SL_NS1_7vsmem_tE)
        /*0134*/ 	.word	0x00000000


	//----- nvinfo : EIATTR_MIN_STACK_SIZE
	.align		4
.L_105:
        /*0138*/ 	.byte	0x04, 0x12
        /*013a*/ 	.short	(.L_107 - .L_106)
	.align		4
.L_106:
        /*013c*/ 	.word	index@(_ZN3cub18CUB_300001_SM_10006detail10merge_sort30DeviceMergeSortPartitionKernelIN6thrust24THRUST_300001_SM_1000_NS10device_ptrI10IndividualEEjN4cuda3std3__44lessIS7_EES7_EEvbT_PT2_T0_SH_PSH_T1_SH_i)
        /*0140*/ 	.word	0x00000000


	//----- nvinfo : EIATTR_MIN_STACK_SIZE
	.align		4
.L_107:
        /*0144*/ 	.byte	0x04, 0x12
        /*0146*/ 	.short	(.L_109 - .L_108)
	.align		4
.L_108:
        /*0148*/ 	.word	index@(_ZN3cub18CUB_300001_SM_10006detail10merge_sort30DeviceMergeSortBlockSortKernelINS2_10policy_hubIN6thrust24THRUST_300001_SM_1000_NS10device_ptrI10IndividualEEE9Policy600ES9_PNS0_8NullTypeES9_SD_jN4cuda3std3__44lessIS8_EES8_SC_EEvbT0_T1_T2_T3_T4_PT6_PT7_T5_NS1_7vsmem_tE)
        /*014c*/ 	.word	0x00000000


	//----- nvinfo : EIATTR_MIN_STACK_SIZE
	.align		4
.L_109:
        /*0150*/ 	.byte	0x04, 0x12
        /*0152*/ 	.short	(.L_111 - .L_110)
	.align		4
.L_110:
        /*0154*/ 	.word	index@(_ZN3cub18CUB_300001_SM_10006detail11EmptyKernelIvEEvv)
        /*0158*/ 	.word	0x00000000


	//----- nvinfo : EIATTR_MIN_STACK_SIZE
	.align		4
.L_111:
        /*015c*/ 	.byte	0x04, 0x12
        /*015e*/ 	.short	(.L_113 - .L_112)
	.align		4
.L_112:
        /*0160*/ 	.word	index@(_Z9reproduceP10IndividualS0_iPfP17curandStateXORWOW)
        /*0164*/ 	.word	0x00000000


	//----- nvinfo : EIATTR_MIN_STACK_SIZE
	.align		4
.L_113:
        /*0168*/ 	.byte	0x04, 0x12
        /*016a*/ 	.short	(.L_115 - .L_114)
	.align		4
.L_114:
        /*016c*/ 	.word	index@(_Z7fitnessP10IndividualPf)
        /*0170*/ 	.word	0x00000000


	//----- nvinfo : EIATTR_MIN_STACK_SIZE
	.align		4
.L_115:
        /*0174*/ 	.byte	0x04, 0x12
        /*0176*/ 	.short	(.L_117 - .L_116)
	.align		4
.L_116:
        /*0178*/ 	.word	index@(_Z16createPopulationP10IndividualjP17curandStateXORWOW)
        /*017c*/ 	.word	0x00000000
.L_117:


//--------------------- .nv.compat                --------------------------
	.section	.nv.compat,"",@"SHT_CUDA_COMPAT_INFO"
	.align	4
        /*0000*/ 	.byte	0x02, 0x09, 0x00, 0x00, 0x02, 0x02, 0x01, 0x00, 0x02, 0x05, 0x05, 0x00, 0x03, 0x07, 0x01, 0x01
        /*0010*/ 	.byte	0x02, 0x03, 0x00, 0x00, 0x02, 0x06, 0x01, 0x00, 0x04, 0x0b, 0x08, 0x00, 0x01, 0x00, 0x00, 0x00
        /*0020*/ 	.byte	0x00, 0x00, 0x00, 0x00


//--------------------- .nv.info._ZN3cub18CUB_300001_SM_10006detail10merge_sort26DeviceMergeSortMergeKernelINS2_10policy_hubIN6thrust24THRUST_300001_SM_1000_NS10device_ptrI10IndividualEEE9Policy600ES9_PNS0_8NullTypeES9_SD_mN4cuda3std3__44lessIS8_EES8_SC_EEvbT2_T3_T4_PT6_PT7_T5_PSL_SL_NS1_7vsmem_tE --------------------------
	.section	.nv.info._ZN3cub18CUB_300001_SM_10006detail10merge_sort26DeviceMergeSortMergeKernelINS2_10policy_hubIN6thrust24THRUST_300001_SM_1000_NS10device_ptrI10IndividualEEE9Policy600ES9_PNS0_8NullTypeES9_SD_mN4cuda3std3__44lessIS8_EES8_SC_EEvbT2_T3_T4_PT6_PT7_T5_PSL_SL_NS1_7vsmem_tE,"",@"SHT_CUDA_INFO"
	.sectionflags	@""
	.align	4


	//----- nvinfo : EIATTR_CUDA_API_VERSION
	.align		4
        /*0000*/ 	.byte	0x04, 0x37
        /*0002*/ 	.short	(.L_119 - .L_118)
.L_118:
        /*0004*/ 	.word	0x00000082


	//----- nvinfo : EIATTR_KPARAM_INFO
	.align		4
.L_119:
        /*0008*/ 	.byte	0x04, 0x17
        /*000a*/ 	.short	(.L_121 - .L_120)
.L_120:
        /*000c*/ 	.word	0x00000000
        /*0010*/ 	.short	0x0009
        /*0012*/ 	.short	0x0048
        /*0014*/ 	.byte	0x00, 0xf0, 0x21, 0x00


	//----- nvinfo : EIATTR_KPARAM_INFO
	.align		4
.L_121:
        /*0018*/ 	.byte	0x04, 0x17
        /*001a*/ 	.short	(.L_123 - .L_122)
.L_122:
        /*001c*/ 	.word	0x00000000
        /*0020*/ 	.short	0x0008
        /*0022*/ 	.short	0x0040
        /*0024*/ 	.byte	0x00, 0xf0, 0x21, 0x00


	//----- nvinfo : EIATTR_KPARAM_INFO
	.align		4
.L_123:
        /*0028*/ 	.byte	0x04, 0x17
        /*002a*/ 	.short	(.L_125 - .L_124)
.L_124:
        /*002c*/ 	.word	0x00000000
        /*0030*/ 	.short	0x0007
        /*0032*/ 	.short	0x0038
        /*0034*/ 	.byte	0x00, 0xf5, 0x21, 0x00


	//----- nvinfo : EIATTR_KPARAM_INFO
	.align		4
.L_125:
        /*0038*/ 	.byte	0x04, 0x17
        /*003a*/ 	.short	(.L_127 - .L_126)
.L_126:
        /*003c*/ 	.word	0x00000000
        /*0040*/ 	.short	0x0006
        /*0042*/ 	.short	0x0030
        /*0044*/ 	.byte	0x00, 0xf0, 0x05, 0x00


	//----- nvinfo : EIATTR_KPARAM_INFO
	.align		4
.L_127:
        /*0048*/ 	.byte	0x04, 0x17
        /*004a*/ 	.short	(.L_129 - .L_128)
.L_128:
        /*004c*/ 	.word	0x00000000
        /*0050*/ 	.short	0x0005
        /*0052*/ 	.short	0x0028
        /*0054*/ 	.byte	0x00, 0xf5, 0x21, 0x00


	//----- nvinfo : EIATTR_KPARAM_INFO
	.align		4
.L_129:
        /*0058*/ 	.byte	0x04, 0x17
        /*005a*/ 	.short	(.L_131 - .L_130)
.L_130:
        /*005c*/ 	.word	0x00000000
        /*0060*/ 	.short	0x0004
        /*0062*/ 	.short	0x0020
        /*0064*/ 	.byte	0x00, 0xf5, 0x21, 0x00


	//----- nvinfo : EIATTR_KPARAM_INFO
	.align		4
.L_131:
        /*0068*/ 	.byte	0x04, 0x17
        /*006a*/ 	.short	(.L_133 - .L_132)
.L_132:
        /*006c*/ 	.word	0x00000000
        /*0070*/ 	.short	0x0003
        /*0072*/ 	.short	0x0018
        /*0074*/ 	.byte	0x00, 0xf0, 0x21, 0x00


	//----- nvinfo : EIATTR_KPARAM_INFO
	.align		4
.L_133:
        /*0078*/ 	.byte	0x04, 0x17
        /*007a*/ 	.short	(.L_135 - .L_134)
.L_134:
        /*007c*/ 	.word	0x00000000
        /*0080*/ 	.short	0x0002
        /*0082*/ 	.short	0x0010
        /*0084*/ 	.byte	0x00, 0xf5, 0x21, 0x00


	//----- nvinfo : EIATTR_KPARAM_INFO
	.align		4
.L_135:
        /*0088*/ 	.byte	0x04, 0x17
        /*008a*/ 	.short	(.L_137 - .L_136)
.L_136:
        /*008c*/ 	.word	0x00000000
        /*0090*/ 	.short	0x0001
        /*0092*/ 	.short	0x0008
        /*0094*/ 	.byte	0x00, 0xf0, 0x21, 0x00


	//----- nvinfo : EIATTR_KPARAM_INFO
	.align		4
.L_137:
        /*0098*/ 	.byte	0x04, 0x17
        /*009a*/ 	.short	(.L_139 - .L_138)
.L_138:
        /*009c*/ 	.word	0x00000000
        /*00a0*/ 	.short	0x0000
        /*00a2*/ 	.short	0x0000
        /*00a4*/ 	.byte	0x00, 0xf0, 0x05, 0x00


	//----- nvinfo : EIATTR_SPARSE_MMA_MASK
	.align		4
.L_139:
        /*00a8*/ 	.byte	0x03, 0x50
        /*00aa*/ 	.short	0x0000


	//----- nvinfo : EIATTR_MAXREG_COUNT
	.align		4
        /*00ac*/ 	.byte	0x03, 0x1b
        /*00ae*/ 	.short	0x00ff


	//----- nvinfo : EIATTR_NUM_BARRIERS
	.align		4
        /*00b0*/ 	.byte	0x02, 0x4c
        /*00b2*/ 	.byte	0x01
	.zero		1


	//----- nvinfo : EIATTR_MERCURY_ISA_VERSION
	.align		4
        /*00b4*/ 	.byte	0x03, 0x5f
        /*00b6*/ 	.short	0x0101


	//----- nvinfo : EIATTR_COOP_GROUP_MASK_REGIDS
	.align		4
        /*00b8*/ 	.byte	0x04, 0x29
        /*00ba*/ 	.short	(.L_141 - .L_140)


	//   ....[0]....
.L_140:
        /*00bc*/ 	.word	0xffffffff


	//   ....[1]....
        /*00c0*/ 	.word	0xffffffff


	//   ....[2]....
        /*00c4*/ 	.word	0xffffffff


	//   ....[3]....
        /*00c8*/ 	.word	0xffffffff


	//----- nvinfo : EIATTR_COOP_GROUP_INSTR_OFFSETS
	.align		4
.L_141:
        /*00cc*/ 	.byte	0x04, 0x28
        /*00ce*/ 	.short	(.L_143 - .L_142)


	//   ....[0]....
.L_142:
        /*00d0*/ 	.word	0x00001750


	//   ....[1]....
        /*00d4*/ 	.word	0x00001b80


	//   ....[2]....
        /*00d8*/ 	.word	0x00003870


	//   ....[3]....
        /*00dc*/ 	.word	0x00003e10


	//----- nvinfo : EIATTR_VRC_CTA_INIT_COUNT
	.align		4
.L_143:
        /*00e0*/ 	.byte	0x02, 0x4a
	.zero		1
	.zero		1


	//----- nvinfo : EIATTR_EXIT_INSTR_OFFSETS
	.align		4
        /*00e4*/ 	.byte	0x04, 0x1c
        /*00e6*/ 	.short	(.L_145 - .L_144)


	//   ....[0]....
.L_144:
        /*00e8*/ 	.word	0x00001970


	//   ....[1]....
        /*00ec*/ 	.word	0x00001de0


	//   ....[2]....
        /*00f0*/ 	.word	0x00003bd0


	//   ....[3]....
        /*00f4*/ 	.word	0x00003c00


	//   ....[4]....
        /*00f8*/ 	.word	0x00004190


	//   ....[5]....
        /*00fc*/ 	.word	0x000041c0


	//----- nvinfo : EIATTR_MAX_THREADS
	.align		4
.L_145:
        /*0100*/ 	.byte	0x04, 0x05
        /*0102*/ 	.short	(.L_147 - .L_146)
.L_146:
        /*0104*/ 	.word	0x00000100
        /*0108*/ 	.word	0x00000001
        /*010c*/ 	.word	0x00000001


	//----- nvinfo : EIATTR_CRS_STACK_SIZE
	.align		4
.L_147:
        /*0110*/ 	.byte	0x04, 0x1e
        /*0112*/ 	.short	(.L_149 - .L_148)
.L_148:
        /*0114*/ 	.word	0x00000000


	//----- nvinfo : EIATTR_CBANK_PARAM_SIZE
	.align		4
.L_149:
        /*0118*/ 	.byte	0x03, 0x19
        /*011a*/ 	.short	0x0050


	//----- nvinfo : EIATTR_PARAM_CBANK
	.align		4
        /*011c*/ 	.byte	0x04, 0x0a
        /*011e*/ 	.short	(.L_151 - .L_150)
	.align		4
.L_150:
        /*0120*/ 	.word	index@(.nv.constant0._ZN3cub18CUB_300001_SM_10006detail10merge_sort26DeviceMergeSortMergeKernelINS2_10policy_hubIN6thrust24THRUST_300001_SM_1000_NS10device_ptrI10IndividualEEE9Policy600ES9_PNS0_8NullTypeES9_SD_mN4cuda3std3__44lessIS8_EES8_SC_EEvbT2_T3_T4_PT6_PT7_T5_PSL_SL_NS1_7vsmem_tE)
        /*0124*/ 	.short	0x0380
        /*0126*/ 	.short	0x0050


	//----- nvinfo : EIATTR_SW_WAR
	.align		4
.L_151:
        /*0128*/ 	.byte	0x04, 0x36
        /*012a*/ 	.short	(.L_153 - .L_152)
.L_152:
        /*012c*/ 	.word	0x00000008
.L_153:


//--------------------- .nv.info._ZN3cub18CUB_300001_SM_10006detail10merge_sort30DeviceMergeSortPartitionKernelIN6thrust24THRUST_300001_SM_1000_NS10device_ptrI10IndividualEEmN4cuda3std3__44lessIS7_EES7_EEvbT_PT2_T0_SH_PSH_T1_SH_i --------------------------
	.section	.nv.info._ZN3cub18CUB_300001_SM_10006detail10merge_sort30DeviceMergeSortPartitionKernelIN6thrust24THRUST_300001_SM_1000_NS10device_ptrI10IndividualEEmN4cuda3std3__44lessIS7_EES7_EEvbT_PT2_T0_SH_PSH_T1_SH_i,"",@"SHT_CUDA_INFO"
	.sectionflags	@""
	.align	4


	//----- nvinfo : EIATTR_CUDA_API_VERSION
	.align		4
        /*0000*/ 	.byte	0x04, 0x37
        /*0002*/ 	.short	(.L_155 - .L_154)
.L_154:
        /*0004*/ 	.word	0x00000082


	//----- nvinfo : EIATTR_KPARAM_INFO
	.align		4
.L_155:
        /*0008*/ 	.byte	0x04, 0x17
        /*000a*/ 	.short	(.L_157 - .L_156)
.L_156:
        /*000c*/ 	.word	0x00000000
        /*0010*/ 	.short	0x0008
        /*0012*/ 	.short	0x0040
        /*0014*/ 	.byte	0x00, 0xf0, 0x11, 0x00


	//----- nvinfo : EIATTR_KPARAM_INFO
	.align		4
.L_157:
        /*0018*/ 	.byte	0x04, 0x17
        /*001a*/ 	.short	(.L_159 - .L_158)
.L_158:
        /*001c*/ 	.word	0x00000000
        /*0020*/ 	.short	0x0007
        /*0022*/ 	.short	0x0038
        /*0024*/ 	.byte	0x00, 0xf0, 0x21, 0x00


	//----- nvinfo : EIATTR_KPARAM_INFO
	.align		4
.L_159:
        /*0028*/ 	.byte	0x04, 0x17
        /*002a*/ 	.short	(.L_161 - .L_160)
.L_160:
        /*002c*/ 	.word	0x00000000
        /*0030*/ 	.short	0x0006
        /*0032*/ 	.short	0x0030
        /*0034*/ 	.byte	0x00, 0xf0, 0x05, 0x00


	//----- nvinfo : EIATTR_KPARAM_INFO
	.align		4
.L_161:
        /*0038*/ 	.byte	0x04, 0x17
        /*003a*/ 	.short	(.L_163 - .L_162)
.L_162:
        /*003c*/ 	.word	0x00000000
        /*0040*/ 	.short	0x0005
        /*0042*/ 	.short	0x0028
        /*0044*/ 	.byte	0x00, 0xf5, 0x21, 0x00


	//----- nvinfo : EIATTR_KPARAM_INFO
	.align		4
.L_163:
        /*0048*/ 	.byte	0x04, 0x17
        /*004a*/ 	.short	(.L_165 - .L_164)
.L_164:
        /*004c*/ 	.word	0x00000000
        /*0050*/ 	.short	0x0004
        /*0052*/ 	.short	0x0020
        /*0054*/ 	.byte	0x00, 0xf0, 0x21, 0x00


	//----- nvinfo : EIATTR_KPARAM_INFO
	.align		4
.L_165:
        /*0058*/ 	.byte	0x04, 0x17
        /*005a*/ 	.short	(.L_167 - .L_166)
.L_166:
        /*005c*/ 	.word	0x00000000
        /*0060*/ 	.short	0x0003
        /*0062*/ 	.short	0x0018
        /*0064*/ 	.byte	0x00, 0xf0, 0x21, 0x00


	//----- nvinfo : EIATTR_KPARAM_INFO
	.align		4
.L_167:
        /*0068*/ 	.byte	0x04, 0x17
        /*006a*/ 	.short	(.L_169 - .L_168)
.L_168:
        /*006c*/ 	.word	0x00000000
        /*0070*/ 	.short	0x0002
        /*0072*/ 	.short	0x0010
        /*0074*/ 	.byte	0x00, 0xf5, 0x21, 0x00


	//----- nvinfo : EIATTR_KPARAM_INFO
	.align		4
.L_169:
        /*0078*/ 	.byte	0x04, 0x17
        /*007a*/ 	.short	(.L_171 - .L_170)
.L_170:
        /*007c*/ 	.word	0x00000000
        /*0080*/ 	.short	0x0001
        /*0082*/ 	.short	0x0008
        /*0084*/ 	.byte	0x00, 0xf0, 0x21, 0x00


	//----- nvinfo : EIATTR_KPARAM_INFO
	.align		4
.L_171:
        /*0088*/ 	.byte	0x04, 0x17
        /*008a*/ 	.short	(.L_173 - .L_172)
.L_172:
        /*008c*/ 	.word	0x00000000
        /*0090*/ 	.short	0x0000
        /*0092*/ 	.short	0x0000
        /*0094*/ 	.byte	0x00, 0xf0, 0x05, 0x00


	//----- nvinfo : EIATTR_SPARSE_MMA_MASK
	.align		4
.L_173:
        /*0098*/ 	.byte	0x03, 0x50
        /*009a*/ 	.short	0x0000


	//----- nvinfo : EIATTR_MAXREG_COUNT
	.align		4
        /*009c*/ 	.byte	0x03, 0x1b
        /*009e*/ 	.short	0x00ff


	//----- nvinfo : EIATTR_MERCURY_ISA_VERSION
	.align		4
        /*00a0*/ 	.byte	0x03, 0x5f
        /*00a2*/ 	.short	0x0101


	//----- nvinfo : EIATTR_VRC_CTA_INIT_COUNT
	.align		4
        /*00a4*/ 	.byte	0x02, 0x4a
	.zero		1
	.zero		1


	//----- nvinfo : EIATTR_EXIT_INSTR_OFFSETS
	.align		4
        /*00a8*/ 	.byte	0x04, 0x1c
        /*00aa*/ 	.short	(.L_175 - .L_174)


	//   ....[0]....
.L_174:
        /*00ac*/ 	.word	0x00000080


	//   ....[1]....
        /*00b0*/ 	.word	0x000003d0


	//   ....[2]....
        /*00b4*/ 	.word	0x00000b70


	//----- nvinfo : EIATTR_CRS_STACK_SIZE
	.align		4
.L_175:
        /*00b8*/ 	.byte	0x04, 0x1e
        /*00ba*/ 	.short	(.L_177 - .L_176)
.L_176:
        /*00bc*/ 	.word	0x00000000


	//----- nvinfo : EIATTR_CBANK_PARAM_SIZE
	.align		4
.L_177:
        /*00c0*/ 	.byte	0x03, 0x19
        /*00c2*/ 	.short	0x0044


	//----- nvinfo : EIATTR_PARAM_CBANK
	.align		4
        /*00c4*/ 	.byte	0x04, 0x0a
        /*00c6*/ 	.short	(.L_179 - .L_178)
	.align		4
.L_178:
        /*00c8*/ 	.word	index@(.nv.constant0._ZN3cub18CUB_300001_SM_10006detail10merge_sort30DeviceMergeSortPartitionKernelIN6thrust24THRUST_300001_SM_1000_NS10device_ptrI10IndividualEEmN4cuda3std3__44lessIS7_EES7_EEvbT_PT2_T0_SH_PSH_T1_SH_i)
        /*00cc*/ 	.short	0x0380
        /*00ce*/ 	.short	0x0044


	//----- nvinfo : EIATTR_SW_WAR
	.align		4
.L_179:
        /*00d0*/ 	.byte	0x04, 0x36
        /*00d2*/ 	.short	(.L_181 - .L_180)
.L_180:
        /*00d4*/ 	.word	0x00000008
.L_181:


//--------------------- .nv.info._ZN3cub18CUB_300001_SM_10006detail10merge_sort30DeviceMergeSortBlockSortKernelINS2_10policy_hubIN6thrust24THRUST_300001_SM_1000_NS10device_ptrI10IndividualEEE9Policy600ES9_PNS0_8NullTypeES9_SD_mN4cuda3std3__44lessIS8_EES8_SC_EEvbT0_T1_T2_T3_T4_PT6_PT7_T5_NS1_7vsmem_tE --------------------------
	.section	.nv.info._ZN3cub18CUB_300001_SM_10006detail10merge_sort30DeviceMergeSortBlockSortKernelINS2_10policy_hubIN6thrust24THRUST_300001_SM_1000_NS10device_ptrI10IndividualEEE9Policy600ES9_PNS0_8NullTypeES9_SD_mN4cuda3std3__44lessIS8_EES8_SC_EEvbT0_T1_T2_T3_T4_PT6_PT7_T5_NS1_7vsmem_tE,"",@"SHT_CUDA_INFO"
	.sectionflags	@""
	.align	4


	//----- nvinfo : EIATTR_CUDA_API_VERSION
	.align		4
        /*0000*/ 	.byte	0x04, 0x37
        /*0002*/ 	.short	(.L_183 - .L_182)
.L_182:
        /*0004*/ 	.word	0x00000082


	//----- nvinfo : EIATTR_KPARAM_INFO
	.align		4
.L_183:
        /*0008*/ 	.byte	0x04, 0x17
        /*000a*/ 	.short	(.L_185 - .L_184)
.L_184:
        /*000c*/ 	.word	0x00000000
        /*0010*/ 	.short	0x0009
        /*0012*/ 	.short	0x0048
        /*0014*/ 	.byte	0x00, 0xf0, 0x21, 0x00


	//----- nvinfo : EIATTR_KPARAM_INFO
	.align		4
.L_185:
        /*0018*/ 	.byte	0x04, 0x17
        /*001a*/ 	.short	(.L_187 - .L_186)
.L_186:
        /*001c*/ 	.word	0x00000000
        /*0020*/ 	.short	0x0008
        /*0022*/ 	.short	0x0040
        /*0024*/ 	.byte	0x00, 0xf0, 0x05, 0x00


	//----- nvinfo : EIATTR_KPARAM_INFO
	.align		4
.L_187:
        /*0028*/ 	.byte	0x04, 0x17
        /*002a*/ 	.short	(.L_189 - .L_188)
.L_188:
        /*002c*/ 	.word	0x00000000
        /*0030*/ 	.short	0x0007
        /*0032*/ 	.short	0x0038
        /*0034*/ 	.byte	0x00, 0xf5, 0x21, 0x00


	//----- nvinfo : EIATTR_KPARAM_INFO
	.align		4
.L_189:
        /*0038*/ 	.byte	0x04, 0x17
        /*003a*/ 	.short	(.L_191 - .L_190)
.L_190:
        /*003c*/ 	.word	0x00000000
        /*0040*/ 	.short	0x0006
        /*0042*/ 	.short	0x0030
        /*0044*/ 	.byte	0x00, 0xf5, 0x21, 0x00


	//----- nvinfo : EIATTR_KPARAM_INFO
	.align		4
.L_191:
        /*0048*/ 	.byte	0x04, 0x17
        /*004a*/ 	.short	(.L_193 - .L_192)
.L_192:
        /*004c*/ 	.word	0x00000000
        /*0050*/ 	.short	0x0005
        /*0052*/ 	.short	0x0028
        /*0054*/ 	.byte	0x00, 0xf0, 0x21, 0x00


	//----- nvinfo : EIATTR_KPARAM_INFO
	.align		4
.L_193:
        /*0058*/ 	.byte	0x04, 0x17
        /*005a*/ 	.short	(.L_195 - .L_194)
.L_194:
        /*005c*/ 	.word	0x00000000
        /*0060*/ 	.short	0x0004
        /*0062*/ 	.short	0x0020
        /*0064*/ 	.byte	0x00, 0xf5, 0x21, 0x00


	//----- nvinfo : EIATTR_KPARAM_INFO
	.align		4
.L_195:
        /*0068*/ 	.byte	0x04, 0x17
        /*006a*/ 	.short	(.L_197 - .L_196)
.L_196:
        /*006c*/ 	.word	0x00000000
        /*0070*/ 	.short	0x0003
        /*0072*/ 	.short	0x0018
        /*0074*/ 	.byte	0x00, 0xf0, 0x21, 0x00


	//----- nvinfo : EIATTR_KPARAM_INFO
	.align		4
.L_197:
        /*0078*/ 	.byte	0x04, 0x17
        /*007a*/ 	.short	(.L_199 - .L_198)
.L_198:
        /*007c*/ 	.word	0x00000000
        /*0080*/ 	.short	0x0002
        /*0082*/ 	.short	0x0010
        /*0084*/ 	.byte	0x00, 0xf5, 0x21, 0x00


	//----- nvinfo : EIATTR_KPARAM_INFO
	.align		4
.L_199:
        /*0088*/ 	.byte	0x04, 0x17
        /*008a*/ 	.short	(.L_201 - .L_200)
.L_200:
        /*008c*/ 	.word	0x00000000
        /*0090*/ 	.short	0x0001
        /*0092*/ 	.short	0x0008
        /*0094*/ 	.byte	0x00, 0xf0, 0x21, 0x00


	//----- nvinfo : EIATTR_KPARAM_INFO
	.align		4
.L_201:
        /*0098*/ 	.byte	0x04, 0x17
        /*009a*/ 	.short	(.L_203 - .L_202)
.L_202:
        /*009c*/ 	.word	0x00000000
        /*00a0*/ 	.short	0x0000
        /*00a2*/ 	.short	0x0000
        /*00a4*/ 	.byte	0x00, 0xf0, 0x05, 0x00


	//----- nvinfo : EIATTR_SPARSE_MMA_MASK
	.align		4
.L_203:
        /*00a8*/ 	.byte	0x03, 0x50
        /*00aa*/ 	.short	0x0000


	//----- nvinfo : EIATTR_MAXREG_COUNT
	.align		4
        /*00ac*/ 	.byte	0x03, 0x1b
        /*00ae*/ 	.short	0x00ff


	//----- nvinfo : EIATTR_NUM_BARRIERS
	.align		4
        /*00b0*/ 	.byte	0x02, 0x4c
        /*00b2*/ 	.byte	0x01
	.zero		1


	//----- nvinfo : EIATTR_MERCURY_ISA_VERSION
	.align		4
        /*00b4*/ 	.byte	0x03, 0x5f
        /*00b6*/ 	.short	0x0101


	//----- nvinfo : EIATTR_COOP_GROUP_MASK_REGIDS
	.align		4
        /*00b8*/ 	.byte	0x04, 0x29
        /*00ba*/ 	.short	(.L_205 - .L_204)


	//   ....[0]....
.L_204:
        /*00bc*/ 	.word	0xffffffff


	//   ....[1]....
        /*00c0*/ 	.word	0xffffffff


	//   ....[2]....
        /*00c4*/ 	.word	0xffffffff


	//   ....[3]....
        /*00c8*/ 	.word	0xffffffff


	//   ....[4]....
        /*00cc*/ 	.word	0xffffffff


	//   ....[5]....
        /*00d0*/ 	.word	0xffffffff


	//----- nvinfo : EIATTR_COOP_GROUP_INSTR_OFFSETS
	.align		4
.L_205:
        /*00d4*/ 	.byte	0x04, 0x28
        /*00d6*/ 	.short	(.L_207 - .L_206)


	//   ....[0]....
.L_206:
        /*00d8*/ 	.word	0x00000630


	//   ....[1]....
        /*00dc*/ 	.word	0x00001e40


	//   ....[2]....
        /*00e0*/ 	.word	0x000020f0


	//   ....[3]....
        /*00e4*/ 	.word	0x00002a20


	//   ....[4]....
        /*00e8*/ 	.word	0x00004790


	//   ....[5]....
        /*00ec*/ 	.word	0x00004b60


	//----- nvinfo : EIATTR_VRC_CTA_INIT_COUNT
	.align		4
.L_207:
        /*00f0*/ 	.byte	0x02, 0x4a
	.zero		1
	.zero		1


	//----- nvinfo : EIATTR_EXIT_INSTR_OFFSETS
	.align		4
        /*00f4*/ 	.byte	0x04, 0x1c
        /*00f6*/ 	.short	(.L_209 - .L_208)


	//   ....[0]....
.L_208:
        /*00f8*/ 	.word	0x00002050


	//   ....[1]....
        /*00fc*/ 	.word	0x000022a0


	//   ....[2]....
        /*0100*/ 	.word	0x00004a70


	//   ....[3]....
        /*0104*/ 	.word	0x00004aa0


	//   ....[4]....
        /*0108*/ 	.word	0x00004e10


	//   ....[5]....
        /*010c*/ 	.word	0x00004e40


	//----- nvinfo : EIATTR_MAX_THREADS
	.align		4
.L_209:
        /*0110*/ 	.byte	0x04, 0x05
        /*0112*/ 	.short	(.L_211 - .L_210)
.L_210:
        /*0114*/ 	.word	0x00000100
        /*0118*/ 	.word	0x00000001
        /*011c*/ 	.word	0x00000001


	//----- nvinfo : EIATTR_CRS_STACK_SIZE
	.align		4
.L_211:
        /*0120*/ 	.byte	0x04, 0x1e
        /*0122*/ 	.short	(.L_213 - .L_212)
.L_212:
        /*0124*/ 	.word	0x00000000


	//----- nvinfo : EIATTR_CBANK_PARAM_SIZE
	.align		4
.L_213:
        /*0128*/ 	.byte	0x03, 0x19
        /*012a*/ 	.short	0x0050


	//----- nvinfo : EIATTR_PARAM_CBANK
	.align		4
        /*012c*/ 	.byte	0x04, 0x0a
        /*012e*/ 	.short	(.L_215 - .L_214)
	.align		4
.L_214:
        /*0130*/ 	.word	index@(.nv.constant0._ZN3cub18CUB_300001_SM_10006detail10merge_sort30DeviceMergeSortBlockSortKernelINS2_10policy_hubIN6thrust24THRUST_300001_SM_1000_NS10device_ptrI10IndividualEEE9Policy600ES9_PNS0_8NullTypeES9_SD_mN4cuda3std3__44lessIS8_EES8_SC_EEvbT0_T1_T2_T3_T4_PT6_PT7_T5_NS1_7vsmem_tE)
        /*0134*/ 	.short	0x0380
        /*0136*/ 	.short	0x0050


	//----- nvinfo : EIATTR_SW_WAR
	.align		4
.L_215:
        /*0138*/ 	.byte	0x04, 0x36
        /*013a*/ 	.short	(.L_217 - .L_216)
.L_216:
        /*013c*/ 	.word	0x00000008
.L_217:


//--------------------- .nv.info._ZN3cub18CUB_300001_SM_10006detail10merge_sort26DeviceMergeSortMergeKernelINS2_10policy_hubIN6thrust24THRUST_300001_SM_1000_NS10device_ptrI10IndividualEEE9Policy600ES9_PNS0_8NullTypeES9_SD_jN4cuda3std3__44lessIS8_EES8_SC_EEvbT2_T3_T4_PT6_PT7_T5_PSL_SL_NS1_7vsmem_tE --------------------------
	.section	.nv.info._ZN3cub18CUB_300001_SM_10006detail10merge_sort26DeviceMergeSortMergeKernelINS2_10policy_hubIN6thrust24THRUST_300001_SM_1000_NS10device_ptrI10IndividualEEE9Policy600ES9_PNS0_8NullTypeES9_SD_jN4cuda3std3__44lessIS8_EES8_SC_EEvbT2_T3_T4_PT6_PT7_T5_PSL_SL_NS1_7vsmem_tE,"",@"SHT_CUDA_INFO"
	.sectionflags	@""
	.align	4


	//----- nvinfo : EIATTR_CUDA_API_VERSION
	.align		4
        /*0000*/ 	.byte	0x04, 0x37
        /*0002*/ 	.short	(.L_219 - .L_218)
.L_218:
        /*0004*/ 	.word	0x00000082


	//----- nvinfo : EIATTR_KPARAM_INFO
	.align		4
.L_219:
        /*0008*/ 	.byte	0x04, 0x17
        /*000a*/ 	.short	(.L_221 - .L_220)
.L_220:
        /*000c*/ 	.word	0x00000000
        /*0010*/ 	.short	0x0009
        /*0012*/ 	.short	0x0048
        /*0014*/ 	.byte	0x00, 0xf0, 0x21, 0x00


	//----- nvinfo : EIATTR_KPARAM_INFO
	.align		4
.L_221:
        /*0018*/ 	.byte	0x04, 0x17
        /*001a*/ 	.short	(.L_223 - .L_222)
.L_222:
        /*001c*/ 	.word	0x00000000
        /*0020*/ 	.short	0x0008
        /*0022*/ 	.short	0x0040
        /*0024*/ 	.byte	0x00, 0xf0, 0x11, 0x00


	//----- nvinfo : EIATTR_KPARAM_INFO
	.align		4
.L_223:
        /*0028*/ 	.byte	0x04, 0x17
        /*002a*/ 	.short	(.L_225 - .L_224)
.L_224:
        /*002c*/ 	.word	0x00000000
        /*0030*/ 	.short	0x0007
        /*0032*/ 	.short	0x0038
        /*0034*/ 	.byte	0x00, 0xf5, 0x21, 0x00


	//----- nvinfo : EIATTR_KPARAM_INFO
	.align		4
.L_225:
        /*0038*/ 	.byte	0x04, 0x17
        /*003a*/ 	.short	(.L_227 - .L_226)
.L_226:
        /*003c*/ 	.word	0x00000000
        /*0040*/ 	.short	0x0006
        /*0042*/ 	.short	0x0030
        /*0044*/ 	.byte	0x00, 0xf0, 0x05, 0x00


	//----- nvinfo : EIATTR_KPARAM_INFO
	.align		4
.L_227:
        /*0048*/ 	.byte	0x04, 0x17
        /*004a*/ 	.short	(.L_229 - .L_228)
.L_228:
        /*004c*/ 	.word	0x00000000
        /*0050*/ 	.short	0x0005
        /*0052*/ 	.short	0x0028
        /*0054*/ 	.byte	0x00, 0xf5, 0x21, 0x00


	//----- nvinfo : EIATTR_KPARAM_INFO
	.align		4
.L_229:
        /*0058*/ 	.byte	0x04, 0x17
        /*005a*/ 	.short	(.L_231 - .L_230)
.L_230:
        /*005c*/ 	.word	0x00000000
        /*0060*/ 	.short	0x0004
        /*0062*/ 	.short	0x0020
        /*0064*/ 	.byte	0x00, 0xf5, 0x21, 0x00


	//----- nvinfo : EIATTR_KPARAM_INFO
	.align		4
.L_231:
        /*0068*/ 	.byte	0x04, 0x17
        /*006a*/ 	.short	(.L_233 - .L_232)
.L_232:
        /*006c*/ 	.word	0x00000000
        /*0070*/ 	.short	0x0003
        /*0072*/ 	.short	0x0018
        /*0074*/ 	.byte	0x00, 0xf0, 0x11, 0x00


	//----- nvinfo : EIATTR_KPARAM_INFO
	.align		4
.L_233:
        /*0078*/ 	.byte	0x04, 0x17
        /*007a*/ 	.short	(.L_235 - .L_234)
.L_234:
        /*007c*/ 	.word	0x00000000
        /*0080*/ 	.short	0x0002
        /*0082*/ 	.short	0x0010
        /*0084*/ 	.byte	0x00, 0xf5, 0x21, 0x00


	//----- nvinfo : EIATTR_KPARAM_INFO
	.align		4
.L_235:
        /*0088*/ 	.byte	0x04, 0x17
        /*008a*/ 	.short	(.L_237 - .L_236)
.L_236:
        /*008c*/ 	.word	0x00000000
        /*0090*/ 	.short	0x0001
        /*0092*/ 	.short	0x0008
        /*0094*/ 	.byte	0x00, 0xf0, 0x21, 0x00


	//----- nvinfo : EIATTR_KPARAM_INFO
	.align		4
.L_237:
        /*0098*/ 	.byte	0x04, 0x17
        /*009a*/ 	.short	(.L_239 - .L_238)
.L_238:
        /*009c*/ 	.word	0x00000000
        /*00a0*/ 	.short	0x0000
        /*00a2*/ 	.short	0x0000
        /*00a4*/ 	.byte	0x00, 0xf0, 0x05, 0x00


	//----- nvinfo : EIATTR_SPARSE_MMA_MASK
	.align		4
.L_239:
        /*00a8*/ 	.byte	0x03, 0x50
        /*00aa*/ 	.short	0x0000


	//----- nvinfo : EIATTR_MAXREG_COUNT
	.align		4
        /*00ac*/ 	.byte	0x03, 0x1b
        /*00ae*/ 	.short	0x00ff


	//----- nvinfo : EIATTR_NUM_BARRIERS
	.align		4
        /*00b0*/ 	.byte	0x02, 0x4c
        /*00b2*/ 	.byte	0x01
	.zero		1


	//----- nvinfo : EIATTR_MERCURY_ISA_VERSION
	.align		4
        /*00b4*/ 	.byte	0x03, 0x5f
        /*00b6*/ 	.short	0x0101


	//----- nvinfo : EIATTR_COOP_GROUP_MASK_REGIDS
	.align		4
        /*00b8*/ 	.byte	0x04, 0x29
        /*00ba*/ 	.short	(.L_241 - .L_240)


	//   ....[0]....
.L_240:
        /*00bc*/ 	.word	0xffffffff


	//   ....[1]....
        /*00c0*/ 	.word	0xffffffff


	//   ....[2]....
        /*00c4*/ 	.word	0xffffffff


	//   ....[3]....
        /*00c8*/ 	.word	0xffffffff


	//----- nvinfo : EIATTR_COOP_GROUP_INSTR_OFFSETS
	.align		4
.L_241:
        /*00cc*/ 	.byte	0x04, 0x28
        /*00ce*/ 	.short	(.L_243 - .L_242)


	//   ....[0]....
.L_242:
        /*00d0*/ 	.word	0x000015e0


	//   ....[1]....
        /*00d4*/ 	.word	0x000019e0


	//   ....[2]....
        /*00d8*/ 	.word	0x000034f0


	//   ....[3]....
        /*00dc*/ 	.word	0x00003aa0


	//----- nvinfo : EIATTR_VRC_CTA_INIT_COUNT
	.align		4
.L_243:
        /*00e0*/ 	.byte	0x02, 0x4a
	.zero		1
	.zero		1


	//----- nvinfo : EIATTR_EXIT_INSTR_OFFSETS
	.align		4
        /*00e4*/ 	.byte	0x04, 0x1c
        /*00e6*/ 	.short	(.L_245 - .L_244)


	//   ....[0]....
.L_244:
        /*00e8*/ 	.word	0x000017c0


	//   ....[1]....
        /*00ec*/ 	.word	0x00001c20


	//   ....[2]....
        /*00f0*/ 	.word	0x00003850


	//   ....[3]....
        /*00f4*/ 	.word	0x00003880


	//   ....[4]....
        /*00f8*/ 	.word	0x00003e00


	//   ....[5]....
        /*00fc*/ 	.word	0x00003e30


	//----- nvinfo : EIATTR_MAX_THREADS
	.align		4
.L_245:
        /*0100*/ 	.byte	0x04, 0x05
        /*0102*/ 	.short	(.L_247 - .L_246)
.L_246:
        /*0104*/ 	.word	0x00000100
        /*0108*/ 	.word	0x00000001
        /*010c*/ 	.word	0x00000001


	//----- nvinfo : EIATTR_CRS_STACK_SIZE
	.align		4
.L_247:
        /*0110*/ 	.byte	0x04, 0x1e
        /*0112*/ 	.short	(.L_249 - .L_248)
.L_248:
        /*0114*/ 	.word	0x00000000


	//----- nvinfo : EIATTR_CBANK_PARAM_SIZE
	.align		4
.L_249:
        /*0118*/ 	.byte	0x03, 0x19
        /*011a*/ 	.short	0x0050


	//----- nvinfo : EIATTR_PARAM_CBANK
	.align		4
        /*011c*/ 	.byte	0x04, 0x0a
        /*011e*/ 	.short	(.L_251 - .L_250)
	.align		4
.L_250:
        /*0120*/ 	.word	index@(.nv.constant0._ZN3cub18CUB_300001_SM_10006detail10merge_sort26DeviceMergeSortMergeKernelINS2_10policy_hubIN6thrust24THRUST_300001_SM_1000_NS10device_ptrI10IndividualEEE9Policy600ES9_PNS0_8NullTypeES9_SD_jN4cuda3std3__44lessIS8_EES8_SC_EEvbT2_T3_T4_PT6_PT7_T5_PSL_SL_NS1_7vsmem_tE)
        /*0124*/ 	.short	0x0380
        /*0126*/ 	.short	0x0050


	//----- nvinfo : EIATTR_SW_WAR
	.align		4
.L_251:
        /*0128*/ 	.byte	0x04, 0x36
        /*012a*/ 	.short	(.L_253 - .L_252)
.L_252:
        /*012c*/ 	.word	0x00000008
.L_253:


//--------------------- .nv.info._ZN3cub18CUB_300001_SM_10006detail10merge_sort30DeviceMergeSortPartitionKernelIN6thrust24THRUST_300001_SM_1000_NS10device_ptrI10IndividualEEjN4cuda3std3__44lessIS7_EES7_EEvbT_PT2_T0_SH_PSH_T1_SH_i --------------------------
	.section	.nv.info._ZN3cub18CUB_300001_SM_10006detail10merge_sort30DeviceMergeSortPartitionKernelIN6thrust24THRUST_300001_SM_1000_NS10device_ptrI10IndividualEEjN4cuda3std3__44lessIS7_EES7_EEvbT_PT2_T0_SH_PSH_T1_SH_i,"",@"SHT_CUDA_INFO"
	.sectionflags	@""
	.align	4


	//----- nvinfo : EIATTR_CUDA_API_VERSION
	.align		4
        /*0000*/ 	.byte	0x04, 0x37
        /*0002*/ 	.short	(.L_255 - .L_254)
.L_254:
        /*0004*/ 	.word	0x00000082


	//----- nvinfo : EIATTR_KPARAM_INFO
	.align		4
.L_255:
        /*0008*/ 	.byte	0x04, 0x17
        /*000a*/ 	.short	(.L_257 - .L_256)
.L_256:
        /*000c*/ 	.word	0x00000000
        /*0010*/ 	.short	0x0008
        /*0012*/ 	.short	0x0030
        /*0014*/ 	.byte	0x00, 0xf0, 0x11, 0x00


	//----- nvinfo : EIATTR_KPARAM_INFO
	.align		4
.L_257:
        /*0018*/ 	.byte	0x04, 0x17
        /*001a*/ 	.short	(.L_259 - .L_258)
.L_258:
        /*001c*/ 	.word	0x00000000
        /*0020*/ 	.short	0x0007
        /*0022*/ 	.short	0x002c
        /*0024*/ 	.byte	0x00, 0xf0, 0x11, 0x00


	//----- nvinfo : EIATTR_KPARAM_INFO
	.align		4
.L_259:
        /*0028*/ 	.byte	0x04, 0x17
        /*002a*/ 	.short	(.L_261 - .L_260)
.L_260:
        /*002c*/ 	.word	0x00000000
        /*0030*/ 	.short	0x0006
        /*0032*/ 	.short	0x0028
        /*0034*/ 	.byte	0x00, 0xf0, 0x05, 0x00


	//----- nvinfo : EIATTR_KPARAM_INFO
	.align		4
.L_261:
        /*0038*/ 	.byte	0x04, 0x17
        /*003a*/ 	.short	(.L_263 - .L_262)
.L_262:
        /*003c*/ 	.word	0x00000000
        /*0040*/ 	.short	0x0005
        /*0042*/ 	.short	0x0020
        /*0044*/ 	.byte	0x00, 0xf5, 0x21, 0x00


	//----- nvinfo : EIATTR_KPARAM_INFO
	.align		4
.L_263:
        /*0048*/ 	.byte	0x04, 0x17
        /*004a*/ 	.short	(.L_265 - .L_264)
.L_264:
        /*004c*/ 	.word	0x00000000
        /*0050*/ 	.short	0x0004
        /*0052*/ 	.short	0x001c
        /*0054*/ 	.byte	0x00, 0xf0, 0x11, 0x00


	//----- nvinfo : EIATTR_KPARAM_INFO
	.align		4
.L_265:
        /*0058*/ 	.byte	0x04, 0x17
        /*005a*/ 	.short	(.L_267 - .L_266)
.L_266:
        /*005c*/ 	.word	0x00000000
        /*0060*/ 	.short	0x0003
        /*0062*/ 	.short	0x0018
        /*0064*/ 	.byte	0x00, 0xf0, 0x11, 0x00


	//----- nvinfo : EIATTR_KPARAM_INFO
	.align		4
.L_267:
        /*0068*/ 	.byte	0x04, 0x17
        /*006a*/ 	.short	(.L_269 - .L_268)
.L_268:
        /*006c*/ 	.word	0x00000000
        /*0070*/ 	.short	0x0002
        /*0072*/ 	.short	0x0010
        /*0074*/ 	.byte	0x00, 0xf5, 0x21, 0x00


	//----- nvinfo : EIATTR_KPARAM_INFO
	.align		4
.L_269:
        /*0078*/ 	.byte	0x04, 0x17
        /*007a*/ 	.short	(.L_271 - .L_270)
.L_270:
        /*007c*/ 	.word	0x00000000
        /*0080*/ 	.short	0x0001
        /*0082*/ 	.short	0x0008
        /*0084*/ 	.byte	0x00, 0xf0, 0x21, 0x00


	//----- nvinfo : EIATTR_KPARAM_INFO
	.align		4
.L_271:
        /*0088*/ 	.byte	0x04, 0x17
        /*008a*/ 	.short	(.L_273 - .L_272)
.L_272:
        /*008c*/ 	.word	0x00000000
        /*0090*/ 	.short	0x0000
        /*0092*/ 	.short	0x0000
        /*0094*/ 	.byte	0x00, 0xf0, 0x05, 0x00


	//----- nvinfo : EIATTR_SPARSE_MMA_MASK
	.align		4
.L_273:
        /*0098*/ 	.byte	0x03, 0x50
        /*009a*/ 	.short	0x0000


	//----- nvinfo : EIATTR_MAXREG_COUNT
	.align		4
        /*009c*/ 	.byte	0x03, 0x1b
        /*009e*/ 	.short	0x00ff


	//----- nvinfo : EIATTR_MERCURY_ISA_VERSION
	.align		4
        /*00a0*/ 	.byte	0x03, 0x5f
        /*00a2*/ 	.short	0x0101


	//----- nvinfo : EIATTR_VRC_CTA_INIT_COUNT
	.align		4
        /*00a4*/ 	.byte	0x02, 0x4a
	.zero		1
	.zero		1


	//----- nvinfo : EIATTR_EXIT_INSTR_OFFSETS
	.align		4
        /*00a8*/ 	.byte	0x04, 0x1c
        /*00aa*/ 	.short	(.L_275 - .L_274)


	//   ....[0]....
.L_274:
        /*00ac*/ 	.word	0x00000070


	//   ....[1]....
        /*00b0*/ 	.word	0x000001e0


	//   ....[2]....
        /*00b4*/ 	.word	0x00000650


	//----- nvinfo : EIATTR_CRS_STACK_SIZE
	.align		4
.L_275:
        /*00b8*/ 	.byte	0x04, 0x1e
        /*00ba*/ 	.short	(.L_277 - .L_276)
.L_276:
        /*00bc*/ 	.word	0x00000000


	//----- nvinfo : EIATTR_CBANK_PARAM_SIZE
	.align		4
.L_277:
        /*00c0*/ 	.byte	0x03, 0x19
        /*00c2*/ 	.short	0x0034


	//----- nvinfo : EIATTR_PARAM_CBANK
	.align		4
        /*00c4*/ 	.byte	0x04, 0x0a
        /*00c6*/ 	.short	(.L_279 - .L_278)
	.align		4
.L_278:
        /*00c8*/ 	.word	index@(.nv.constant0._ZN3cub18CUB_300001_SM_10006detail10merge_sort30DeviceMergeSortPartitionKernelIN6thrust24THRUST_300001_SM_1000_NS10device_ptrI10IndividualEEjN4cuda3std3__44lessIS7_EES7_EEvbT_PT2_T0_SH_PSH_T1_SH_i)
        /*00cc*/ 	.short	0x0380
        /*00ce*/ 	.short	0x0034


	//----- nvinfo : EIATTR_SW_WAR
	.align		4
.L_279:
        /*00d0*/ 	.byte	0x04, 0x36
        /*00d2*/ 	.short	(.L_281 - .L_280)
.L_280:
        /*00d4*/ 	.word	0x00000008
.L_281:


//--------------------- .nv.info._ZN3cub18CUB_300001_SM_10006detail10merge_sort30DeviceMergeSortBlockSortKernelINS2_10policy_hubIN6thrust24THRUST_300001_SM_1000_NS10device_ptrI10IndividualEEE9Policy600ES9_PNS0_8NullTypeES9_SD_jN4cuda3std3__44lessIS8_EES8_SC_EEvbT0_T1_T2_T3_T4_PT6_PT7_T5_NS1_7vsmem_tE --------------------------
	.section	.nv.info._ZN3cub18CUB_300001_SM_10006detail10merge_sort30DeviceMergeSortBlockSortKernelINS2_10policy_hubIN6thrust24THRUST_300001_SM_1000_NS10device_ptrI10IndividualEEE9Policy600ES9_PNS0_8NullTypeES9_SD_jN4cuda3std3__44lessIS8_EES8_SC_EEvbT0_T1_T2_T3_T4_PT6_PT7_T5_NS1_7vsmem_tE,"",@"SHT_CUDA_INFO"
	.sectionflags	@""
	.align	4


	//----- nvinfo : EIATTR_CUDA_API_VERSION
	.align		4
        /*0000*/ 	.byte	0x04, 0x37
        /*0002*/ 	.short	(.L_283 - .L_282)
.L_282:
        /*0004*/ 	.word	0x00000082


	//----- nvinfo : EIATTR_KPARAM_INFO
	.align		4
.L_283:
        /*0008*/ 	.byte	0x04, 0x17
        /*000a*/ 	.short	(.L_285 - .L_284)
.L_284:
        /*000c*/ 	.word	0x00000000
        /*0010*/ 	.short	0x0009
        /*0012*/ 	.short	0x0048
        /*0014*/ 	.byte	0x00, 0xf0, 0x21, 0x00


	//----- nvinfo : EIATTR_KPARAM_INFO
	.align		4
.L_285:
        /*0018*/ 	.byte	0x04, 0x17
        /*001a*/ 	.short	(.L_287 - .L_286)
.L_286:
        /*001c*/ 	.word	0x00000000
        /*0020*/ 	.short	0x0008
        /*0022*/ 	.short	0x0040
        /*0024*/ 	.byte	0x00, 0xf0, 0x05, 0x00


	//----- nvinfo : EIATTR_KPARAM_INFO
	.align		4
.L_287:
        /*0028*/ 	.byte	0x04, 0x17
        /*002a*/ 	.short	(.L_289 - .L_288)
.L_288:
        /*002c*/ 	.word	0x00000000
        /*0030*/ 	.short	0x0007
        /*0032*/ 	.short	0x0038
        /*0034*/ 	.byte	0x00, 0xf5, 0x21, 0x00


	//----- nvinfo : EIATTR_KPARAM_INFO
	.align		4
.L_289:
        /*0038*/ 	.byte	0x04, 0x17
        /*003a*/ 	.short	(.L_291 - .L_290)
.L_290:
        /*003c*/ 	.word	0x00000000
        /*0040*/ 	.short	0x0006
        /*0042*/ 	.short	0x0030
        /*0044*/ 	.byte	0x00, 0xf5, 0x21, 0x00


	//----- nvinfo : EIATTR_KPARAM_INFO
	.align		4
.L_291:
        /*0048*/ 	.byte	0x04, 0x17
        /*004a*/ 	.short	(.L_293 - .L_292)
.L_292:
        /*004c*/ 	.word	0x00000000
        /*0050*/ 	.short	0x0005
        /*0052*/ 	.short	0x0028
        /*0054*/ 	.byte	0x00, 0xf0, 0x11, 0x00


	//----- nvinfo : EIATTR_KPARAM_INFO
	.align		4
.L_293:
        /*0058*/ 	.byte	0x04, 0x17
        /*005a*/ 	.short	(.L_295 - .L_294)
.L_294:
        /*005c*/ 	.word	0x00000000
        /*0060*/ 	.short	0x0004
        /*0062*/ 	.short	0x0020
        /*0064*/ 	.byte	0x00, 0xf5, 0x21, 0x00


	//----- nvinfo : EIATTR_KPARAM_INFO
	.align		4
.L_295:
        /*0068*/ 	.byte	0x04, 0x17
        /*006a*/ 	.short	(.L_297 - .L_296)
.L_296:
        /*006c*/ 	.word	0x00000000
        /*0070*/ 	.short	0x0003
        /*0072*/ 	.short	0x0018
        /*0074*/ 	.byte	0x00, 0xf0, 0x21, 0x00


	//----- nvinfo : EIATTR_KPARAM_INFO
	.align		4
.L_297:
        /*0078*/ 	.byte	0x04, 0x17
        /*007a*/ 	.short	(.L_299 - .L_298)
.L_298:
        /*007c*/ 	.word	0x00000000
        /*0080*/ 	.short	0x0002
        /*0082*/ 	.short	0x0010
        /*0084*/ 	.byte	0x00, 0xf5, 0x21, 0x00


	//----- nvinfo : EIATTR_KPARAM_INFO
	.align		4
.L_299:
        /*0088*/ 	.byte	0x04, 0x17
        /*008a*/ 	.short	(.L_301 - .L_300)
.L_300:
        /*008c*/ 	.word	0x00000000
        /*0090*/ 	.short	0x0001
        /*0092*/ 	.short	0x0008
        /*0094*/ 	.byte	0x00, 0xf0, 0x21, 0x00


	//----- nvinfo : EIATTR_KPARAM_INFO
	.align		4
.L_301:
        /*0098*/ 	.byte	0x04, 0x17
        /*009a*/ 	.short	(.L_303 - .L_302)
.L_302:
        /*009c*/ 	.word	0x00000000
        /*00a0*/ 	.short	0x0000
        /*00a2*/ 	.short	0x0000
        /*00a4*/ 	.byte	0x00, 0xf0, 0x05, 0x00


	//----- nvinfo : EIATTR_SPARSE_MMA_MASK
	.align		4
.L_303:
        /*00a8*/ 	.byte	0x03, 0x50
        /*00aa*/ 	.short	0x0000


	//----- nvinfo : EIATTR_MAXREG_COUNT
	.align		4
        /*00ac*/ 	.byte	0x03, 0x1b
        /*00ae*/ 	.short	0x00ff


	//----- nvinfo : EIATTR_NUM_BARRIERS
	.align		4
        /*00b0*/ 	.byte	0x02, 0x4c
        /*00b2*/ 	.byte	0x01
	.zero		1


	//----- nvinfo : EIATTR_MERCURY_ISA_VERSION
	.align		4
        /*00b4*/ 	.byte	0x03, 0x5f
        /*00b6*/ 	.short	0x0101


	//----- nvinfo : EIATTR_COOP_GROUP_MASK_REGIDS
	.align		4
        /*00b8*/ 	.byte	0x04, 0x29
        /*00ba*/ 	.short	(.L_305 - .L_304)


	//   ....[0]....
.L_304:
        /*00bc*/ 	.word	0xffffffff


	//   ....[1]....
        /*00c0*/ 	.word	0xffffffff


	//   ....[2]....
        /*00c4*/ 	.word	0xffffffff


	//   ....[3]....
        /*00c8*/ 	.word	0xffffffff


	//   ....[4]....
        /*00cc*/ 	.word	0xffffffff


	//   ....[5]....
        /*00d0*/ 	.word	0xffffffff


	//----- nvinfo : EIATTR_COOP_GROUP_INSTR_OFFSETS
	.align		4
.L_305:
        /*00d4*/ 	.byte	0x04, 0x28
        /*00d6*/ 	.short	(.L_307 - .L_306)


	//   ....[0]....
.L_306:
        /*00d8*/ 	.word	0x00000600


	//   ....[1]....
        /*00dc*/ 	.word	0x00001e10


	//   ....[2]....
        /*00e0*/ 	.word	0x000020c0


	//   ....[3]....
        /*00e4*/ 	.word	0x000029f0


	//   ....[4]....
        /*00e8*/ 	.word	0x00004760


	//   ....[5]....
        /*00ec*/ 	.word	0x00004b20


	//----- nvinfo : EIATTR_VRC_CTA_INIT_COUNT
	.align		4
.L_307:
        /*00f0*/ 	.byte	0x02, 0x4a
	.zero		1
	.zero		1


	//----- nvinfo : EIATTR_EXIT_INSTR_OFFSETS
	.align		4
        /*00f4*/ 	.byte	0x04, 0x1c
        /*00f6*/ 	.short	(.L_309 - .L_308)


	//   ....[0]....
.L_308:
        /*00f8*/ 	.word	0x00002020


	//   ....[1]....
        /*00fc*/ 	.word	0x00002270


	//   ....[2]....
        /*0100*/ 	.word	0x00004a40


	//   ....[3]....
        /*0104*/ 	.word	0x00004a70


	//   ....[4]....
        /*0108*/ 	.word	0x00004de0


	//   ....[5]....
        /*010c*/ 	.word	0x00004e10


	//----- nvinfo : EIATTR_MAX_THREADS
	.align		4
.L_309:
        /*0110*/ 	.byte	0x04, 0x05
        /*0112*/ 	.short	(.L_311 - .L_310)
.L_310:
        /*0114*/ 	.word	0x00000100
        /*0118*/ 	.word	0x00000001
        /*011c*/ 	.word	0x00000001


	//----- nvinfo : EIATTR_CRS_STACK_SIZE
	.align		4
.L_311:
        /*0120*/ 	.byte	0x04, 0x1e
        /*0122*/ 	.short	(.L_313 - .L_312)
.L_312:
        /*0124*/ 	.word	0x00000000


	//----- nvinfo : EIATTR_CBANK_PARAM_SIZE
	.align		4
.L_313:
        /*0128*/ 	.byte	0x03, 0x19
        /*012a*/ 	.short	0x0050


	//----- nvinfo : EIATTR_PARAM_CBANK
	.align		4
        /*012c*/ 	.byte	0x04, 0x0a
        /*012e*/ 	.short	(.L_315 - .L_314)
	.align		4
.L_314:
        /*0130*/ 	.word	index@(.nv.constant0._ZN3cub18CUB_300001_SM_10006detail10merge_sort30DeviceMergeSortBlockSortKernelINS2_10policy_hubIN6thrust24THRUST_300001_SM_1000_NS10device_ptrI10IndividualEEE9Policy600ES9_PNS0_8NullTypeES9_SD_jN4cuda3std3__44lessIS8_EES8_SC_EEvbT0_T1_T2_T3_T4_PT6_PT7_T5_NS1_7vsmem_tE)
        /*0134*/ 	.short	0x0380
        /*0136*/ 	.short	0x0050


	//----- nvinfo : EIATTR_SW_WAR
	.align		4
.L_315:
        /*0138*/ 	.byte	0x04, 0x36
        /*013a*/ 	.short	(.L_317 - .L_316)
.L_316:
        /*013c*/ 	.word	0x00000008
.L_317:


//--------------------- .nv.info._ZN3cub18CUB_300001_SM_10006detail11EmptyKernelIvEEvv --------------------------
	.section	.nv.info._ZN3cub18CUB_300001_SM_10006detail11EmptyKernelIvEEvv,"",@"SHT_CUDA_INFO"
	.sectionflags	@""
	.align	4


	//----- nvinfo : EIATTR_CUDA_API_VERSION
	.align		4
        /*0000*/ 	.byte	0x04, 0x37
        /*0002*/ 	.short	(.L_319 - .L_318)
.L_318:
        /*0004*/ 	.word	0x00000082


	//----- nvinfo : EIATTR_SPARSE_MMA_MASK
	.align		4
.L_319:
        /*0008*/ 	.byte	0x03, 0x50
        /*000a*/ 	.short	0x0000


	//----- nvinfo : EIATTR_MAXREG_COUNT
	.align		4
        /*000c*/ 	.byte	0x03, 0x1b
        /*000e*/ 	.short	0x00ff


	//----- nvinfo : EIATTR_MERCURY_ISA_VERSION
	.align		4
        /*0010*/ 	.byte	0x03, 0x5f
        /*0012*/ 	.short	0x0101


	//----- nvinfo : EIATTR_VRC_CTA_INIT_COUNT
	.align		4
        /*0014*/ 	.byte	0x02, 0x4a
	.zero		1
	.zero		1


	//----- nvinfo : EIATTR_EXIT_INSTR_OFFSETS
	.align		4
        /*0018*/ 	.byte	0x04, 0x1c
        /*001a*/ 	.short	(.L_321 - .L_320)


	//   ....[0]....
.L_320:
        /*001c*/ 	.word	0x00000010


	//----- nvinfo : EIATTR_SW_WAR
	.align		4
.L_321:
        /*0020*/ 	.byte	0x04, 0x36
        /*0022*/ 	.short	(.L_323 - .L_322)
.L_322:
        /*0024*/ 	.word	0x00000008
.L_323:


//--------------------- .nv.info._Z9reproduceP10IndividualS0_iPfP17curandStateXORWOW --------------------------
	.section	.nv.info._Z9reproduceP10IndividualS0_iPfP17curandStateXORWOW,"",@"SHT_CUDA_INFO"
	.sectionflags	@""
	.align	4


	//----- nvinfo : EIATTR_CUDA_API_VERSION
	.align		4
        /*0000*/ 	.byte	0x04, 0x37
        /*0002*/ 	.short	(.L_325 - .L_324)
.L_324:
        /*0004*/ 	.word	0x00000082


	//----- nvinfo : EIATTR_KPARAM_INFO
	.align		4
.L_325:
        /*0008*/ 	.byte	0x04, 0x17
        /*000a*/ 	.short	(.L_327 - .L_326)
.L_326:
        /*000c*/ 	.word	0x00000000
        /*0010*/ 	.short	0x0004
        /*0012*/ 	.short	0x0020
        /*0014*/ 	.byte	0x00, 0xf5, 0x21, 0x00


	//----- nvinfo : EIATTR_KPARAM_INFO
	.align		4
.L_327:
        /*0018*/ 	.byte	0x04, 0x17
        /*001a*/ 	.short	(.L_329 - .L_328)
.L_328:
        /*001c*/ 	.word	0x00000000
        /*0020*/ 	.short	0x0003
        /*0022*/ 	.short	0x0018
        /*0024*/ 	.byte	0x00, 0xf5, 0x21, 0x00


	//----- nvinfo : EIATTR_KPARAM_INFO
	.align		4
.L_329:
        /*0028*/ 	.byte	0x04, 0x17
        /*002a*/ 	.short	(.L_331 - .L_330)
.L_330:
        /*002c*/ 	.word	0x00000000
        /*0030*/ 	.short	0x0002
        /*0032*/ 	.short	0x0010
        /*0034*/ 	.byte	0x00, 0xf0, 0x11, 0x00


	//----- nvinfo : EIATTR_KPARAM_INFO
	.align		4
.L_331:
        /*0038*/ 	.byte	0x04, 0x17
        /*003a*/ 	.short	(.L_333 - .L_332)
.L_332:
        /*003c*/ 	.word	0x00000000
        /*0040*/ 	.short	0x0001
        /*0042*/ 	.short	0x0008
        /*0044*/ 	.byte	0x00, 0xf5, 0x21, 0x00


	//----- nvinfo : EIATTR_KPARAM_INFO
	.align		4
.L_333:
        /*0048*/ 	.byte	0x04, 0x17
        /*004a*/ 	.short	(.L_335 - .L_334)
.L_334:
        /*004c*/ 	.word	0x00000000
        /*0050*/ 	.short	0x0000
        /*0052*/ 	.short	0x0000
        /*0054*/ 	.byte	0x00, 0xf5, 0x21, 0x00


	//----- nvinfo : EIATTR_SPARSE_MMA_MASK
	.align		4
.L_335:
        /*0058*/ 	.byte	0x03, 0x50
        /*005a*/ 	.short	0x0000


	//----- nvinfo : EIATTR_MAXREG_COUNT
	.align		4
        /*005c*/ 	.byte	0x03, 0x1b
        /*005e*/ 	.short	0x00ff


	//----- nvinfo : EIATTR_MERCURY_ISA_VERSION
	.align		4
        /*0060*/ 	.byte	0x03, 0x5f
        /*0062*/ 	.short	0x0101


	//----- nvinfo : EIATTR_VRC_CTA_INIT_COUNT
	.align		4
        /*0064*/ 	.byte	0x02, 0x4a
	.zero		1
	.zero		1


	//----- nvinfo : EIATTR_EXIT_INSTR_OFFSETS
	.align		4
        /*0068*/ 	.byte	0x04, 0x1c
        /*006a*/ 	.short	(.L_337 - .L_336)


	//   ....[0]....
.L_336:
        /*006c*/ 	.word	0x00000ad0


	//   ....[1]....
        /*0070*/ 	.word	0x00000b40


	//----- nvinfo : EIATTR_CRS_STACK_SIZE
	.align		4
.L_337:
        /*0074*/ 	.byte	0x04, 0x1e
        /*0076*/ 	.short	(.L_339 - .L_338)
.L_338:
        /*0078*/ 	.word	0x00000000


	//----- nvinfo : EIATTR_CBANK_PARAM_SIZE
	.align		4
.L_339:
        /*007c*/ 	.byte	0x03, 0x19
        /*007e*/ 	.short	0x0028


	//----- nvinfo : EIATTR_PARAM_CBANK
	.align		4
        /*0080*/ 	.byte	0x04, 0x0a
        /*0082*/ 	.short	(.L_341 - .L_340)
	.align		4
.L_340:
        /*0084*/ 	.word	index@(.nv.constant0._Z9reproduceP10IndividualS0_iPfP17curandStateXORWOW)
        /*0088*/ 	.short	0x0380
        /*008a*/ 	.short	0x0028


	//----- nvinfo : EIATTR_SW_WAR
	.align		4
.L_341:
        /*008c*/ 	.byte	0x04, 0x36
        /*008e*/ 	.short	(.L_343 - .L_342)
.L_342:
        /*0090*/ 	.word	0x00000008
.L_343:


//--------------------- .nv.info._Z7fitnessP10IndividualPf --------------------------
	.section	.nv.info._Z7fitnessP10IndividualPf,"",@"SHT_CUDA_INFO"
	.sectionflags	@""
	.align	4


	//----- nvinfo : EIATTR_CUDA_API_VERSION
	.align		4
        /*0000*/ 	.byte	0x04, 0x37
        /*0002*/ 	.short	(.L_345 - .L_344)
.L_344:
        /*0004*/ 	.word	0x00000082


	//----- nvinfo : EIATTR_KPARAM_INFO
	.align		4
.L_345:
        /*0008*/ 	.byte	0x04, 0x17
        /*000a*/ 	.short	(.L_347 - .L_346)
.L_346:
        /*000c*/ 	.word	0x00000000
        /*0010*/ 	.short	0x0001
        /*0012*/ 	.short	0x0008
        /*0014*/ 	.byte	0x00, 0xf5, 0x21, 0x00


	//----- nvinfo : EIATTR_KPARAM_INFO
	.align		4
.L_347:
        /*0018*/ 	.byte	0x04, 0x17
        /*001a*/ 	.short	(.L_349 - .L_348)
.L_348:
        /*001c*/ 	.word	0x00000000
        /*0020*/ 	.short	0x0000
        /*0022*/ 	.short	0x0000
        /*0024*/ 	.byte	0x00, 0xf5, 0x21, 0x00


	//----- nvinfo : EIATTR_SPARSE_MMA_MASK
	.align		4
.L_349:
        /*0028*/ 	.byte	0x03, 0x50
        /*002a*/ 	.short	0x0000


	//----- nvinfo : EIATTR_MAXREG_COUNT
	.align		4
        /*002c*/ 	.byte	0x03, 0x1b
        /*002e*/ 	.short	0x00ff


	//----- nvinfo : EIATTR_NUM_BARRIERS
	.align		4
        /*0030*/ 	.byte	0x02, 0x4c
        /*0032*/ 	.byte	0x01
	.zero		1


	//----- nvinfo : EIATTR_MERCURY_ISA_VERSION
	.align		4
        /*0034*/ 	.byte	0x03, 0x5f
        /*0036*/ 	.short	0x0101


	//----- nvinfo : EIATTR_UNUSED_LOAD_BYTE_OFFSET
	.align		4
        /*0038*/ 	.byte	0x04, 0x44
        /*003a*/ 	.short	(.L_351 - .L_350)


	//   ....[0]....
.L_350:
        /*003c*/ 	.word	0x00000270
        /*0040*/ 	.word	0x00000fff


	//----- nvinfo : EIATTR_VRC_CTA_INIT_COUNT
	.align		4
.L_351:
        /*0044*/ 	.byte	0x02, 0x4a
	.zero		1
	.zero		1


	//----- nvinfo : EIATTR_EXIT_INSTR_OFFSETS
	.align		4
        /*0048*/ 	.byte	0x04, 0x1c
        /*004a*/ 	.short	(.L_353 - .L_352)


	//   ....[0]....
.L_352:
        /*004c*/ 	.word	0x00000230


	//   ....[1]....
        /*0050*/ 	.word	0x00000390


	//----- nvinfo : EIATTR_CRS_STACK_SIZE
	.align		4
.L_353:
        /*0054*/ 	.byte	0x04, 0x1e
        /*0056*/ 	.short	(.L_355 - .L_354)
.L_354:
        /*0058*/ 	.word	0x00000000


	//----- nvinfo : EIATTR_CBANK_PARAM_SIZE
	.align		4
.L_355:
        /*005c*/ 	.byte	0x03, 0x19
        /*005e*/ 	.short	0x0010


	//----- nvinfo : EIATTR_PARAM_CBANK
	.align		4
        /*0060*/ 	.byte	0x04, 0x0a
        /*0062*/ 	.short	(.L_357 - .L_356)
	.align		4
.L_356:
        /*0064*/ 	.word	index@(.nv.constant0._Z7fitnessP10IndividualPf)
        /*0068*/ 	.short	0x0380
        /*006a*/ 	.short	0x0010


	//----- nvinfo : EIATTR_SW_WAR
	.align		4
.L_357:
        /*006c*/ 	.byte	0x04, 0x36
        /*006e*/ 	.short	(.L_359 - .L_358)
.L_358:
        /*0070*/ 	.word	0x00000008
.L_359:


//--------------------- .nv.info._Z16createPopulationP10IndividualjP17curandStateXORWOW --------------------------
	.section	.nv.info._Z16createPopulationP10IndividualjP17curandStateXORWOW,"",@"SHT_CUDA_INFO"
	.sectionflags	@""
	.align	4


	//----- nvinfo : EIATTR_CUDA_API_VERSION
	.align		4
        /*0000*/ 	.byte	0x04, 0x37
        /*0002*/ 	.short	(.L_361 - .L_360)
.L_360:
        /*0004*/ 	.word	0x00000082


	//----- nvinfo : EIATTR_KPARAM_INFO
	.align		4
.L_361:
        /*0008*/ 	.byte	0x04, 0x17
        /*000a*/ 	.short	(.L_363 - .L_362)
.L_362:
        /*000c*/ 	.word	0x00000000
        /*0010*/ 	.short	0x0002
        /*0012*/ 	.short	0x0010
        /*0014*/ 	.byte	0x00, 0xf5, 0x21, 0x00


	//----- nvinfo : EIATTR_KPARAM_INFO
	.align		4
.L_363:
        /*0018*/ 	.byte	0x04, 0x17
        /*001a*/ 	.short	(.L_365 - .L_364)
.L_364:
        /*001c*/ 	.word	0x00000000
        /*0020*/ 	.short	0x0001
        /*0022*/ 	.short	0x0008
        /*0024*/ 	.byte	0x00, 0xf0, 0x11, 0x00


	//----- nvinfo : EIATTR_KPARAM_INFO
	.align		4
.L_365:
        /*0028*/ 	.byte	0x04, 0x17
        /*002a*/ 	.short	(.L_367 - .L_366)
.L_366:
        /*002c*/ 	.word	0x00000000
        /*0030*/ 	.short	0x0000
        /*0032*/ 	.short	0x0000
        /*0034*/ 	.byte	0x00, 0xf5, 0x21, 0x00


	//----- nvinfo : EIATTR_SPARSE_MMA_MASK
	.align		4
.L_367:
        /*0038*/ 	.byte	0x03, 0x50
        /*003a*/ 	.short	0x0000


	//----- nvinfo : EIATTR_MAXREG_COUNT
	.align		4
        /*003c*/ 	.byte	0x03, 0x1b
        /*003e*/ 	.short	0x00ff


	//----- nvinfo : EIATTR_MERCURY_ISA_VERSION
	.align		4
        /*0040*/ 	.byte	0x03, 0x5f
        /*0042*/ 	.short	0x0101


	//----- nvinfo : EIATTR_VRC_CTA_INIT_COUNT
	.align		4
        /*0044*/ 	.byte	0x02, 0x4a
	.zero		1
	.zero		1


	//----- nvinfo : EIATTR_EXIT_INSTR_OFFSETS
	.align		4
        /*0048*/ 	.byte	0x04, 0x1c
        /*004a*/ 	.short	(.L_369 - .L_368)


	//   ....[0]....
.L_368:
        /*004c*/ 	.word	0x00001030


	//----- nvinfo : EIATTR_CRS_STACK_SIZE
	.align		4
.L_369:
        /*0050*/ 	.byte	0x04, 0x1e
        /*0052*/ 	.short	(.L_371 - .L_370)
.L_370:
        /*0054*/ 	.word	0x00000000


	//----- nvinfo : EIATTR_CBANK_PARAM_SIZE
	.align		4
.L_371:
        /*0058*/ 	.byte	0x03, 0x19
        /*005a*/ 	.short	0x0018


	//----- nvinfo : EIATTR_PARAM_CBANK
	.align		4
        /*005c*/ 	.byte	0x04, 0x0a
        /*005e*/ 	.short	(.L_373 - .L_372)
	.align		4
.L_372:
        /*0060*/ 	.word	index@(.nv.constant0._Z16createPopulationP10IndividualjP17curandStateXORWOW)
        /*0064*/ 	.short	0x0380
        /*0066*/ 	.short	0x0018


	//----- nvinfo : EIATTR_SW_WAR
	.align		4
.L_373:
        /*0068*/ 	.byte	0x04, 0x36
        /*006a*/ 	.short	(.L_375 - .L_374)
.L_374:
        /*006c*/ 	.word	0x00000008
.L_375:


//--------------------- .nv.callgraph             --------------------------
	.section	.nv.callgraph,"",@"SHT_CUDA_CALLGRAPH"
	.align	4
	.sectionentsize	8
	.align		4
        /*0000*/ 	.word	0x00000000
	.align		4
        /*0004*/ 	.word	0xffffffff
	.align		4
        /*0008*/ 	.word	0x00000000
	.align		4
        /*000c*/ 	.word	0xfffffffe
	.align		4
        /*0010*/ 	.word	0x00000000
	.align		4
        /*0014*/ 	.word	0xfffffffd
	.align		4
        /*0018*/ 	.word	0x00000000
	.align		4
        /*001c*/ 	.word	0xfffffffc


//--------------------- .nv.constant4             --------------------------
	.section	.nv.constant4,"a",@progbits
	.align	8
	.align		8
.nv.constant4:
        /*0000*/ 	.dword	precalc_xorwow_matrix
	.align		8
        /*0008*/ 	.dword	precalc_xorwow_offset_matrix
	.align		8
        /*0010*/ 	.dword	mrg32k3aM1
	.align		8
        /*0018*/ 	.dword	mrg32k3aM2
	.align		8
        /*0020*/ 	.dword	mrg32k3aM1SubSeq
	.align		8
        /*0028*/ 	.dword	mrg32k3aM2SubSeq
	.align		8
        /*0030*/ 	.dword	mrg32k3aM1Seq
	.align		8
        /*0038*/ 	.dword	mrg32k3aM2Seq
	.align		8
        /*0040*/ 	.dword	_ZN34_INTERNAL_6538132f_4_k_cu_95e02e424cuda3std3__45__cpo5beginE
	.align		8
        /*0048*/ 	.dword	_ZN34_INTERNAL_6538132f_4_k_cu_95e02e424cuda3std3__45__cpo3endE
	.align		8
        /*0050*/ 	.dword	_ZN34_INTERNAL_6538132f_4_k_cu_95e02e424cuda3std3__45__cpo6cbeginE
	.align		8
        /*0058*/ 	.dword	_ZN34_INTERNAL_6538132f_4_k_cu_95e02e424cuda3std3__45__cpo4cendE
	.align		8
        /*0060*/ 	.dword	_ZN34_INTERNAL_6538132f_4_k_cu_95e02e424cuda3std3__45__cpo6rbeginE
	.align		8
        /*0068*/ 	.dword	_ZN34_INTERNAL_6538132f_4_k_cu_95e02e424cuda3std3__45__cpo4rendE
	.align		8
        /*0070*/ 	.dword	_ZN34_INTERNAL_6538132f_4_k_cu_95e02e424cuda3std3__45__cpo7crbeginE
	.align		8
        /*0078*/ 	.dword	_ZN34_INTERNAL_6538132f_4_k_cu_95e02e424cuda3std3__45__cpo5crendE
	.align		8
        /*0080*/ 	.dword	_ZN34_INTERNAL_6538132f_4_k_cu_95e02e424cuda3std3__436_GLOBAL__N__6538132f_4_k_cu_95e02e426ignoreE
	.align		8
        /*0088*/ 	.dword	_ZN34_INTERNAL_6538132f_4_k_cu_95e02e424cuda3std3__419piecewise_constructE
	.align		8
        /*0090*/ 	.dword	_ZN34_INTERNAL_6538132f_4_k_cu_95e02e424cuda3std3__48in_placeE
	.align		8
        /*0098*/ 	.dword	_ZN34_INTERNAL_6538132f_4_k_cu_95e02e424cuda3std3__420unreachable_sentinelE
	.align		8
        /*00a0*/ 	.dword	_ZN34_INTERNAL_6538132f_4_k_cu_95e02e424cuda3std3__47nulloptE
	.align		8
        /*00a8*/ 	.dword	_ZN34_INTERNAL_6538132f_4_k_cu_95e02e424cuda3std3__48unexpectE
	.align		8
        /*00b0*/ 	.dword	_ZN34_INTERNAL_6538132f_4_k_cu_95e02e424cuda3std6ranges3__45__cpo4swapE
	.align		8
        /*00b8*/ 	.dword	_ZN34_INTERNAL_6538132f_4_k_cu_95e02e424cuda3std6ranges3__45__cpo9iter_moveE
	.align		8
        /*00c0*/ 	.dword	_ZN34_INTERNAL_6538132f_4_k_cu_95e02e424cuda3std6ranges3__45__cpo5beginE
	.align		8
        /*00c8*/ 	.dword	_ZN34_INTERNAL_6538132f_4_k_cu_95e02e424cuda3std6ranges3__45__cpo3endE
	.align		8
        /*00d0*/ 	.dword	_ZN34_INTERNAL_6538132f_4_k_cu_95e02e424cuda3std6ranges3__45__cpo6cbeginE
	.align		8
        /*00d8*/ 	.dword	_ZN34_INTERNAL_6538132f_4_k_cu_95e02e424cuda3std6ranges3__45__cpo4cendE
	.align		8
        /*00e0*/ 	.dword	_ZN34_INTERNAL_6538132f_4_k_cu_95e02e424cuda3std6ranges3__45__cpo7advanceE
	.align		8
        /*00e8*/ 	.dword	_ZN34_INTERNAL_6538132f_4_k_cu_95e02e424cuda3std6ranges3__45__cpo9iter_swapE
	.align		8
        /*00f0*/ 	.dword	_ZN34_INTERNAL_6538132f_4_k_cu_95e02e424cuda3std6ranges3__45__cpo4nextE
	.align		8
        /*00f8*/ 	.dword	_ZN34_INTERNAL_6538132f_4_k_cu_95e02e424cuda3std6ranges3__45__cpo4prevE
	.align		8
        /*0100*/ 	.dword	_ZN34_INTERNAL_6538132f_4_k_cu_95e02e424cuda3std6ranges3__45__cpo4dataE
	.align		8
        /*0108*/ 	.dword	_ZN34_INTERNAL_6538132f_4_k_cu_95e02e424cuda3std6ranges3__45__cpo5cdataE
	.align		8
        /*0110*/ 	.dword	_ZN34_INTERNAL_6538132f_4_k_cu_95e02e424cuda3std6ranges3__45__cpo4sizeE
	.align		8
        /*0118*/ 	.dword	_ZN34_INTERNAL_6538132f_4_k_cu_95e02e424cuda3std6ranges3__45__cpo5ssizeE
	.align		8
        /*0120*/ 	.dword	_ZN34_INTERNAL_6538132f_4_k_cu_95e02e424cuda3std6ranges3__45__cpo8distanceE
	.align		8
        /*0128*/ 	.dword	_ZN34_INTERNAL_6538132f_4_k_cu_95e02e426thrust24THRUST_300001_SM_1000_NS8cuda_cub3parE
	.align		8
        /*0130*/ 	.dword	_ZN34_INTERNAL_6538132f_4_k_cu_95e02e426thrust24THRUST_300001_SM_1000_NS8cuda_cub10par_nosyncE
	.align		8
        /*0138*/ 	.dword	_ZN34_INTERNAL_6538132f_4_k_cu_95e02e426thrust24THRUST_300001_SM_1000_NS6system6detail10sequential3seqE
	.align		8
        /*0140*/ 	.dword	_ZN34_INTERNAL_6538132f_4_k_cu_95e02e426thrust24THRUST_300001_SM_1000_NS6system3cpp3parE
	.align		8
        /*0148*/ 	.dword	_ZN34_INTERNAL_6538132f_4_k_cu_95e02e426thrust24THRUST_300001_SM_1000_NS12placeholders2_1E
	.align		8
        /*0150*/ 	.dword	_ZN34_INTERNAL_6538132f_4_k_cu_95e02e426thrust24THRUST_300001_SM_1000_NS12placeholders2_2E
	.align		8
        /*0158*/ 	.dword	_ZN34_INTERNAL_6538132f_4_k_cu_95e02e426thrust24THRUST_300001_SM_1000_NS12placeholders2_3E
	.align		8
        /*0160*/ 	.dword	_ZN34_INTERNAL_6538132f_4_k_cu_95e02e426thrust24THRUST_300001_SM_1000_NS12placeholders2_4E
	.align		8
        /*0168*/ 	.dword	_ZN34_INTERNAL_6538132f_4_k_cu_95e02e426thrust24THRUST_300001_SM_1000_NS12placeholders2_5E
	.align		8
        /*0170*/ 	.dword	_ZN34_INTERNAL_6538132f_4_k_cu_95e02e426thrust24THRUST_300001_SM_1000_NS12placeholders2_6E
	.align		8
        /*0178*/ 	.dword	_ZN34_INTERNAL_6538132f_4_k_cu_95e02e426thrust24THRUST_300001_SM_1000_NS12placeholders2_7E
	.align		8
        /*0180*/ 	.dword	_ZN34_INTERNAL_6538132f_4_k_cu_95e02e426thrust24THRUST_300001_SM_1000_NS12placeholders2_8E
	.align		8
        /*0188*/ 	.dword	_ZN34_INTERNAL_6538132f_4_k_cu_95e02e426thrust24THRUST_300001_SM_1000_NS12placeholders2_9E
	.align		8
        /*0190*/ 	.dword	_ZN34_INTERNAL_6538132f_4_k_cu_95e02e426thrust24THRUST_300001_SM_1000_NS12placeholders3_10E
	.align		8
        /*0198*/ 	.dword	_ZN34_INTERNAL_6538132f_4_k_cu_95e02e426thrust24THRUST_300001_SM_1000_NS3seqE
	.align		8
        /*01a0*/ 	.dword	_ZN34_INTERNAL_6538132f_4_k_cu_95e02e426thrust24THRUST_300001_SM_1000_NS6deviceE


//--------------------- .nv.constant3             --------------------------
	.section	.nv.constant3,"a",@progbits
	.align	8
.nv.constant3:
	.type		__cr_lgamma_table,@object
	.size		__cr_lgamma_table,(.L_8 - __cr_lgamma_table)
__cr_lgamma_table:
        /*0000*/ 	.byte	0x00, 0x00, 0x00, 0x00, 0x00, 0x00, 0x00, 0x00, 0x00, 0x00, 0x00, 0x00, 0x00, 0x00, 0x00, 0x00
        /*0010*/ 	.byte	0xef, 0x39, 0xfa, 0xfe, 0x42, 0x2e, 0xe6, 0x3f, 0x02, 0x20, 0x2a, 0xfa, 0x0b, 0xab, 0xfc, 0x3f
        /*0020*/ 	.byte	0xf9, 0x2c, 0x92, 0x7c, 0xa7, 0x6c, 0x09, 0x40, 0xc9, 0x79, 0x44, 0x3c, 0x64, 0x26, 0x13, 0x40
        /*0030*/ 	.byte	0xca, 0x01, 0xcf, 0x3a, 0x27, 0x51, 0x1a, 0x40, 0x30, 0xcc, 0x2d, 0xf3, 0xe1, 0x0c, 0x21, 0x40
        /*0040*/ 	.byte	0x0d, 0xb7, 0xfc, 0x82, 0x8e, 0x35, 0x25, 0x40
.L_8:


//--------------------- .text._ZN3cub18CUB_300001_SM_10006detail10merge_sort26DeviceMergeSortMergeKernelINS2_10policy_hubIN6thrust24THRUST_300001_SM_1000_NS10device_ptrI10IndividualEEE9Policy600ES9_PNS0_8NullTypeES9_SD_mN4cuda3std3__44lessIS8_EES8_SC_EEvbT2_T3_T4_PT6_PT7_T5_PSL_SL_NS1_7vsmem_tE --------------------------
	.section	.text._ZN3cub18CUB_300001_SM_10006detail10merge_sort26DeviceMergeSortMergeKernelINS2_10policy_hubIN6thrust24THRUST_300001_SM_1000_NS10device_ptrI10IndividualEEE9Policy600ES9_PNS0_8NullTypeES9_SD_mN4cuda3std3__44lessIS8_EES8_SC_EEvbT2_T3_T4_PT6_PT7_T5_PSL_SL_NS1_7vsmem_tE,"ax",@progbits
	.align	128
        .global         _ZN3cub18CUB_300001_SM_10006detail10merge_sort26DeviceMergeSortMergeKernelINS2_10policy_hubIN6thrust24THRUST_300001_SM_1000_NS10device_ptrI10IndividualEEE9Policy600ES9_PNS0_8NullTypeES9_SD_mN4cuda3std3__44lessIS8_EES8_SC_EEvbT2_T3_T4_PT6_PT7_T5_PSL_SL_NS1_7vsmem_tE
        .type           _ZN3cub18CUB_300001_SM_10006detail10merge_sort26DeviceMergeSortMergeKernelINS2_10policy_hubIN6thrust24THRUST_300001_SM_1000_NS10device_ptrI10IndividualEEE9Policy600ES9_PNS0_8NullTypeES9_SD_mN4cuda3std3__44lessIS8_EES8_SC_EEvbT2_T3_T4_PT6_PT7_T5_PSL_SL_NS1_7vsmem_tE,@function
        .size           _ZN3cub18CUB_300001_SM_10006detail10merge_sort26DeviceMergeSortMergeKernelINS2_10policy_hubIN6thrust24THRUST_300001_SM_1000_NS10device_ptrI10IndividualEEE9Policy600ES9_PNS0_8NullTypeES9_SD_mN4cuda3std3__44lessIS8_EES8_SC_EEvbT2_T3_T4_PT6_PT7_T5_PSL_SL_NS1_7vsmem_tE,(.L_x_200 - _ZN3cub18CUB_300001_SM_10006detail10merge_sort26DeviceMergeSortMergeKernelINS2_10policy_hubIN6thrust24THRUST_300001_SM_1000_NS10device_ptrI10IndividualEEE9Policy600ES9_PNS0_8NullTypeES9_SD_mN4cuda3std3__44lessIS8_EES8_SC_EEvbT2_T3_T4_PT6_PT7_T5_PSL_SL_NS1_7vsmem_tE)
        .other          _ZN3cub18CUB_300001_SM_10006detail10merge_sort26DeviceMergeSortMergeKernelINS2_10policy_hubIN6thrust24THRUST_300001_SM_1000_NS10device_ptrI10IndividualEEE9Policy600ES9_PNS0_8NullTypeES9_SD_mN4cuda3std3__44lessIS8_EES8_SC_EEvbT2_T3_T4_PT6_PT7_T5_PSL_SL_NS1_7vsmem_tE,@"STO_CUDA_ENTRY STV_DEFAULT"
_ZN3cub18CUB_300001_SM_10006detail10merge_sort26DeviceMergeSortMergeKernelINS2_10policy_hubIN6thrust24THRUST_300001_SM_1000_NS10device_ptrI10IndividualEEE9Policy600ES9_PNS0_8NullTypeES9_SD_mN4cuda3std3__44lessIS8_EES8_SC_EEvbT2_T3_T4_PT6_PT7_T5_PSL_SL_NS1_7vsmem_tE:
.text._ZN3cub18CUB_300001_SM_10006detail10merge_sort26DeviceMergeSortMergeKernelINS2_10policy_hubIN6thrust24THRUST_300001_SM_1000_NS10device_ptrI10IndividualEEE9Policy600ES9_PNS0_8NullTypeES9_SD_mN4cuda3std3__44lessIS8_EES8_SC_EEvbT2_T3_T4_PT6_PT7_T5_PSL_SL_NS1_7vsmem_tE:
[----:B------:R-:W-:Y:S01]  /*0000*/  LDC R1, c[0x0][0x37c] ;  /* 0x0000df00ff017b82 */ /* 0x000fe20000000800 */
[----:B------:R-:W0:Y:S01]  /*0010*/  S2R R18, SR_CTAID.X ;  /* 0x0000000000127919 */ /* 0x000e220000002500 */
[----:B------:R-:W1:Y:S06]  /*0020*/  LDCU UR4, c[0x0][0x370] ;  /* 0x00006e00ff0477ac */ /* 0x000e6c0008000800 */
[----:B------:R-:W2:Y:S01]  /*0030*/  LDC.64 R2, c[0x0][0x3c0] ;  /* 0x0000f000ff027b82 */ /* 0x000ea20000000a00 */
[----:B------:R-:W3:Y:S01]  /*0040*/  S2R R0, SR_TID.X ;  /* 0x0000000000007919 */ /* 0x000ee20000002100 */
[----:B------:R-:W4:Y:S01]  /*0050*/  LDCU.64 UR6, c[0x0][0x358] ;  /* 0x00006b00ff0677ac */ /* 0x000f220008000a00 */
[----:B-1----:R-:W-:-:S06]  /*0060*/  UIADD3 UR4, UPT, UPT, UR4, -0x1, URZ ;  /* 0xffffffff04047890 */ /* 0x002fcc000fffe0ff */
[----:B0-----:R-:W-:-:S13]  /*0070*/  ISETP.GE.U32.AND P0, PT, R18, UR4, PT ;  /* 0x0000000412007c0c */ /* 0x001fda000bf06070 */
[----:B---34-:R-:W-:Y:S05]  /*0080*/  @P0 BRA `(.L_x_0) ;  /* 0x0000001c00580947 */ /* 0x018fea0003800000 */
[----:B------:R-:W0:Y:S01]  /*0090*/  LDC.64 R16, c[0x0][0x3b8] ;  /* 0x0000ee00ff107b82 */ /* 0x000e220000000a00 */
[----:B--2---:R-:W-:-:S07]  /*00a0*/  IADD3 R21, P2, PT, RZ, -R2, RZ ;  /* 0x80000002ff157210 */ /* 0x004fce0007f5e0ff */
[----:B------:R-:W1:Y:S01]  /*00b0*/  LDC.64 R10, c[0x0][0x398] ;  /* 0x0000e600ff0a7b82 */ /* 0x000e620000000a00 */
[----:B------:R-:W-:Y:S01]  /*00c0*/  IMAD.WIDE.U32 R14, R2, 0x400, RZ ;  /* 0x00000400020e7825 */ /* 0x000fe200078e00ff */
[----:B------:R-:W2:Y:S01]  /*00d0*/  LDCU.U8 UR4, c[0x0][0x380] ;  /* 0x00007000ff0477ac */ /* 0x000ea20008000000 */
[----:B0-----:R-:W-:-:S04]  /*00e0*/  LEA R16, P0, R18, R16, 0x3 ;  /* 0x0000001012107211 */ /* 0x001fc800078018ff */
[----:B------:R-:W-:-:S05]  /*00f0*/  LEA.HI.X R17, R18, R17, RZ, 0x3, P0 ;  /* 0x0000001112117211 */ /* 0x000fca00000f1cff */
[----:B------:R-:W3:Y:S04]  /*0100*/  LDG.E.64 R12, desc[UR6][R16.64+0x8] ;  /* 0x00000806100c7981 */ /* 0x000ee8000c1e1b00 */
[----:B------:R0:W4:Y:S01]  /*0110*/  LDG.E.64 R4, desc[UR6][R16.64] ;  /* 0x0000000610047981 */ /* 0x000122000c1e1b00 */
[-C--:B------:R-:W-:Y:S01]  /*0120*/  LOP3.LUT R19, R21, R18.reuse, RZ, 0xc0, !PT ;  /* 0x0000001215137212 */ /* 0x080fe200078ec0ff */
[----:B------:R-:W-:Y:S01]  /*0130*/  IMAD.SHL.U32 R7, R3, 0x400, RZ ;  /* 0x0000040003077824 */ /* 0x000fe200078e00ff */
[----:B------:R-:W-:Y:S01]  /*0140*/  LOP3.LUT R8, R14, 0xfffff800, RZ, 0xc0, !PT ;  /* 0xfffff8000e087812 */ /* 0x000fe200078ec0ff */
[----:B--2---:R-:W-:Y:S01]  /*0150*/  UPRMT UR4, UR4, 0x8880, URZ ;  /* 0x0000888004047896 */ /* 0x004fe200080000ff */
[C---:B------:R-:W-:Y:S01]  /*0160*/  SHF.L.U64.HI R6, R19.reuse, 0xb, RZ ;  /* 0x0000000b13067819 */ /* 0x040fe200000102ff */
[----:B------:R-:W-:Y:S01]  /*0170*/  IMAD.SHL.U32 R9, R19, 0x800, RZ ;  /* 0x0000080013097824 */ /* 0x000fe200078e00ff */
[----:B------:R-:W-:Y:S01]  /*0180*/  ACQBULK ;  /* 0x000000000000782e */ /* 0x000fe20000000000 */
[----:B------:R-:W-:Y:S01]  /*0190*/  IMAD.IADD R7, R15, 0x1, R7 ;  /* 0x000000010f077824 */ /* 0x000fe200078e0207 */
[----:B------:R-:W-:Y:S01]  /*01a0*/  LOP3.LUT R15, R21, R18, RZ, 0xfc, !PT ;  /* 0x00000012150f7212 */ /* 0x000fe200078efcff */
[----:B0-----:R-:W-:Y:S01]  /*01b0*/  IMAD.X R17, RZ, RZ, ~R3, P2 ;  /* 0x000000ffff117224 */ /* 0x001fe200010e0e03 */
[----:B------:R-:W-:Y:S01]  /*01c0*/  IADD3 R16, P3, PT, R18, -R19, RZ ;  /* 0x8000001312107210 */ /* 0x000fe20007f7e0ff */
[----:B------:R-:W-:Y:S01]  /*01d0*/  UISETP.NE.AND UP0, UPT, UR4, URZ, UPT ;  /* 0x000000ff0400728c */ /* 0x000fe2000bf05270 */
[----:B------:R-:W-:-:S03]  /*01e0*/  ISETP.NE.U32.AND P0, PT, R15, -0x1, PT ;  /* 0xffffffff0f00780c */ /* 0x000fc60003f05070 */
[----:B------:R-:W-:Y:S01]  /*01f0*/  IMAD.X R19, RZ, RZ, -0x1, P3 ;  /* 0xffffffffff137424 */ /* 0x000fe200018e06ff */
[----:B------:R-:W-:Y:S02]  /*0200*/  ISETP.NE.AND.EX P0, PT, R17, -0x1, PT, P0 ;  /* 0xffffffff1100780c */ /* 0x000fe40003f05300 */
[-C--:B---3--:R-:W-:Y:S02]  /*0210*/  IADD3 R2, P1, PT, R12, -R9.reuse, RZ ;  /* 0x800000090c027210 */ /* 0x088fe40007f3e0ff */
[----:B----4-:R-:W-:-:S03]  /*0220*/  IADD3 R3, P3, PT, R4, -R9, RZ ;  /* 0x8000000904037210 */ /* 0x010fc60007f7e0ff */
[--C-:B------:R-:W-:Y:S01]  /*0230*/  IMAD.X R12, R13, 0x1, ~R6.reuse, P1 ;  /* 0x000000010d0c7824 */ /* 0x100fe200008e0e06 */
[----:B-1----:R-:W-:Y:S02]  /*0240*/  IADD3 R13, P4, PT, -R9, R10, RZ ;  /* 0x0000000a090d7210 */ /* 0x002fe40007f9e1ff */
[C---:B------:R-:W-:Y:S01]  /*0250*/  ISETP.NE.U32.AND P1, PT, R16.reuse, -0x1, PT ;  /* 0xffffffff1000780c */ /* 0x040fe20003f25070 */
[--C-:B------:R-:W-:Y:S01]  /*0260*/  IMAD.X R15, R5, 0x1, ~R6.reuse, P3 ;  /* 0x00000001050f7824 */ /* 0x100fe200018e0e06 */
[----:B------:R-:W-:Y:S01]  /*0270*/  ISETP.GT.U32.AND P2, PT, R13, R8, PT ;  /* 0x000000080d00720c */ /* 0x000fe20003f44070 */
[----:B------:R-:W-:Y:S01]  /*0280*/  IMAD.X R10, R11, 0x1, ~R6, P4 ;  /* 0x000000010b0a7824 */ /* 0x000fe200020e0e06 */
[----:B------:R-:W-:Y:S01]  /*0290*/  ISETP.NE.AND.EX P1, PT, R19, -0x1, PT, P1 ;  /* 0xffffffff1300780c */ /* 0x000fe20003f25310 */
[----:B------:R-:W-:Y:S01]  /*02a0*/  IMAD.MOV.U32 R11, RZ, RZ, 0x7ff ;  /* 0x000007ffff0b7424 */ /* 0x000fe200078e00ff */
[C---:B------:R-:W-:Y:S01]  /*02b0*/  SHF.L.U64.HI R19, R16.reuse, 0xb, R19 ;  /* 0x0000000b10137819 */ /* 0x040fe20000010213 */
[----:B------:R-:W-:-:S03]  /*02c0*/  IMAD.SHL.U32 R16, R16, 0x800, RZ ;  /* 0x0000080010107824 */ /* 0x000fc600078e00ff */
[----:B------:R-:W-:Y:S02]  /*02d0*/  SEL R11, R11, 0x800, !P1 ;  /* 0x000008000b0b7807 */ /* 0x000fe40004800000 */
[----:B------:R-:W-:Y:S02]  /*02e0*/  ISETP.GT.U32.AND.EX P1, PT, R10, R7, PT, P2 ;  /* 0x000000070a00720c */ /* 0x000fe40003f24120 */
[----:B------:R-:W-:Y:S02]  /*02f0*/  IADD3 R11, P3, P4, -R2, R11, R16 ;  /* 0x0000000b020b7210 */ /* 0x000fe40007c7e110 */
[----:B------:R-:W-:Y:S02]  /*0300*/  SEL R17, R13, R8, P1 ;  /* 0x000000080d117207 */ /* 0x000fe40000800000 */
[----:B------:R-:W-:Y:S02]  /*0310*/  IADD3 R14, P2, PT, -R3, R16, RZ ;  /* 0x00000010030e7210 */ /* 0x000fe40007f5e1ff */
[----:B------:R-:W-:-:S02]  /*0320*/  SEL R20, R10, R7, P1 ;  /* 0x000000070a147207 */ /* 0x000fc40000800000 */
[----:B------:R-:W-:Y:S01]  /*0330*/  IADD3 R16, P1, PT, R17, -R8, RZ ;  /* 0x8000000811107210 */ /* 0x000fe20007f3e0ff */
[----:B------:R-:W-:Y:S01]  /*0340*/  IMAD.X R15, R19, 0x1, ~R15, P2 ;  /* 0x00000001130f7824 */ /* 0x000fe200010e0e0f */
[----:B------:R-:W-:Y:S02]  /*0350*/  IADD3.X R12, PT, PT, ~R12, RZ, R19, P3, P4 ;  /* 0x000000ff0c0c7210 */ /* 0x000fe40001fe8513 */
[----:B------:R-:W-:Y:S01]  /*0360*/  SEL R11, R8, R11, !P0 ;  /* 0x0000000b080b7207 */ /* 0x000fe20004000000 */
[----:B------:R-:W-:Y:S01]  /*0370*/  IMAD.X R20, R20, 0x1, ~R7, P1 ;  /* 0x0000000114147824 */ /* 0x000fe200008e0e07 */
[----:B------:R-:W-:Y:S02]  /*0380*/  ISETP.LT.U32.AND P2, PT, R8, R13, PT ;  /* 0x0000000d0800720c */ /* 0x000fe40003f41070 */
[----:B------:R-:W-:Y:S02]  /*0390*/  SEL R12, R7, R12, !P0 ;  /* 0x0000000c070c7207 */ /* 0x000fe40004000000 */
[----:B------:R-:W-:-:S02]  /*03a0*/  ISETP.LT.U32.AND P1, PT, R14, R16, PT ;  /* 0x000000100e00720c */ /* 0x000fc40003f21070 */
[----:B------:R-:W-:Y:S02]  /*03b0*/  ISETP.LT.U32.AND P3, PT, R11, R16, PT ;  /* 0x000000100b00720c */ /* 0x000fe40003f61070 */
[----:B------:R-:W-:Y:S02]  /*03c0*/  ISETP.LT.U32.AND.EX P2, PT, R7, R10, PT, P2 ;  /* 0x0000000a0700720c */ /* 0x000fe40003f41120 */
[-C--:B------:R-:W-:Y:S02]  /*03d0*/  ISETP.LT.U32.AND.EX P1, PT, R15, R20.reuse, PT, P1 ;  /* 0x000000140f00720c */ /* 0x080fe40003f21110 */
[----:B------:R-:W-:Y:S02]  /*03e0*/  ISETP.LT.U32.AND.EX P3, PT, R12, R20, PT, P3 ;  /* 0x000000140c00720c */ /* 0x000fe40003f61130 */
[----:B------:R-:W-:Y:S02]  /*03f0*/  @!P0 SEL R2, R8, R13, P2 ;  /* 0x0000000d08028207 */ /* 0x000fe40001000000 */
[----:B------:R-:W-:-:S02]  /*0400*/  SEL R13, R14, R16, P1 ;  /* 0x000000100e0d7207 */ /* 0x000fc40000800000 */
[----:B------:R-:W-:Y:S01]  /*0410*/  SEL R10, R11, R16, P3 ;  /* 0x000000100b0a7207 */ /* 0x000fe20001800000 */
[----:B------:R-:W-:Y:S01]  /*0420*/  IMAD.IADD R3, R2, 0x1, -R3 ;  /* 0x0000000102037824 */ /* 0x000fe200078e0a03 */
[----:B------:R-:W-:-:S03]  /*0430*/  SEL R11, R15, R20, P1 ;  /* 0x000000140f0b7207 */ /* 0x000fc60000800000 */
[----:B------:R-:W-:Y:S01]  /*0440*/  IMAD.IADD R2, R10, 0x1, -R13 ;  /* 0x000000010a027824 */ /* 0x000fe200078e0a0d */
[----:B------:R-:W-:Y:S06]  /*0450*/  BRA.U !UP0, `(.L_x_1) ;  /* 0x0000000108f07547 */ /* 0x000fec000b800000 */
[----:B------:R-:W0:Y:S01]  /*0460*/  LDCU.64 UR4, c[0x0][0x388] ;  /* 0x00007100ff0477ac */ /* 0x000e220008000a00 */
[----:B------:R-:W-:Y:S02]  /*0470*/  IADD3 R4, P0, PT, R4, R0, RZ ;  /* 0x0000000004047210 */ /* 0x000fe40007f1e0ff */
[----:B------:R-:W-:-:S03]  /*0480*/  ISETP.GE.AND P6, PT, R0, R3, PT ;  /* 0x000000030000720c */ /* 0x000fc60003fc6270 */
[----:B------:R-:W-:Y:S01]  /*0490*/  IMAD.X R5, RZ, RZ, R5, P0 ;  /* 0x000000ffff057224 */ /* 0x000fe200000e0605 */
[----:B0-----:R-:W-:-:S04]  /*04a0*/  LEA R22, P0, R4, UR4, 0x3 ;  /* 0x0000000404167c11 */ /* 0x001fc8000f8018ff */
[----:B------:R-:W-:-:S05]  /*04b0*/  LEA.HI.X R23, R4, UR5, R5, 0x3, P0 ;  /* 0x0000000504177c11 */ /* 0x000fca00080f1c05 */
[----:B------:R0:W5:Y:S04]  /*04c0*/  @!P6 LDG.E R20, desc[UR6][R22.64] ;  /* 0x000000061614e981 */ /* 0x000168000c1e1900 */
[----:B------:R0:W5:Y:S01]  /*04d0*/  @!P6 LDG.E R21, desc[UR6][R22.64+0x4] ;  /* 0x000004061615e981 */ /* 0x000162000c1e1900 */
[----:B------:R-:W-:Y:S01]  /*04e0*/  IADD3 R5, P0, P1, R13, R9, R8 ;  /* 0x000000090d057210 */ /* 0x000fe2000791e008 */
[C---:B------:R-:W-:Y:S02]  /*04f0*/  IMAD.IADD R4, R0.reuse, 0x1, -R3 ;  /* 0x0000000100047824 */ /* 0x040fe400078e0a03 */
[C---:B------:R-:W-:Y:S01]  /*0500*/  VIADD R10, R0.reuse, 0x300 ;  /* 0x00000300000a7836 */ /* 0x040fe20000000000 */
[----:B------:R-:W-:Y:S01]  /*0510*/  IADD3.X R7, PT, PT, R11, R6, R7, P0, P1 ;  /* 0x000000060b077210 */ /* 0x000fe200007e2407 */
[----:B------:R-:W-:Y:S01]  /*0520*/  VIADD R6, R0, 0x100 ;  /* 0x0000010000067836 */ /* 0x000fe20000000000 */
[----:B------:R-:W-:Y:S01]  /*0530*/  IADD3 R5, P0, PT, R4, R5, RZ ;  /* 0x0000000504057210 */ /* 0x000fe20007f1e0ff */
[----:B------:R-:W-:Y:S01]  /*0540*/  VIADD R8, R0, 0x200 ;  /* 0x0000020000087836 */ /* 0x000fe20000000000 */
[----:B------:R-:W-:-:S02]  /*0550*/  ISETP.GE.AND P3, PT, R10, R3, PT ;  /* 0x000000030a00720c */ /* 0x000fc40003f66270 */
[----:B------:R-:W-:Y:S02]  /*0560*/  LEA.HI.X.SX32 R10, R4, R7, 0x1, P0 ;  /* 0x00000007040a7211 */ /* 0x000fe400000f0eff */
[C---:B------:R-:W-:Y:S02]  /*0570*/  LEA R24, P0, R5.reuse, UR4, 0x3 ;  /* 0x0000000405187c11 */ /* 0x040fe4000f8018ff */
[----:B------:R-:W-:Y:S02]  /*0580*/  LOP3.LUT R4, R0, 0x400, RZ, 0xfc, !PT ;  /* 0x0000040000047812 */ /* 0x000fe400078efcff */
[-C--:B------:R-:W-:Y:S01]  /*0590*/  ISETP.GE.AND P5, PT, R6, R3.reuse, PT ;  /* 0x000000030600720c */ /* 0x080fe20003fa6270 */
[----:B------:R-:W-:Y:S01]  /*05a0*/  VIADD R6, R0, 0x500 ;  /* 0x0000050000067836 */ /* 0x000fe20000000000 */
[----:B------:R-:W-:Y:S01]  /*05b0*/  ISETP.GE.AND P4, PT, R8, R3, PT ;  /* 0x000000030800720c */ /* 0x000fe20003f86270 */
[----:B------:R-:W-:Y:S01]  /*05c0*/  VIADD R8, R0, 0x600 ;  /* 0x0000060000087836 */ /* 0x000fe20000000000 */
[----:B------:R-:W-:-:S02]  /*05d0*/  LEA.HI.X R25, R5, UR5, R10, 0x3, P0 ;  /* 0x0000000505197c11 */ /* 0x000fc400080f1c0a */
[-C--:B------:R-:W-:Y:S01]  /*05e0*/  ISETP.GE.AND P2, PT, R4, R3.reuse, PT ;  /* 0x000000030400720c */ /* 0x080fe20003f46270 */
[----:B------:R-:W-:Y:S01]  /*05f0*/  VIADD R4, R0, 0x700 ;  /* 0x0000070000047836 */ /* 0x000fe20000000000 */
[-C--:B------:R-:W-:Y:S01]  /*0600*/  ISETP.GE.AND P1, PT, R6, R3.reuse, PT ;  /* 0x000000030600720c */ /* 0x080fe20003f26270 */
[----:B------:R0:W5:Y:S01]  /*0610*/  @P3 LDG.E R12, desc[UR6][R24.64+0x1800] ;  /* 0x00180006180c3981 */ /* 0x000162000c1e1900 */
[----:B------:R-:W-:-:S03]  /*0620*/  ISETP.GE.AND P0, PT, R8, R3, PT ;  /* 0x000000030800720c */ /* 0x000fc60003f06270 */
[----:B------:R0:W5:Y:S04]  /*0630*/  @P5 LDG.E R16, desc[UR6][R24.64+0x800] ;  /* 0x0008000618105981 */ /* 0x000168000c1e1900 */
        /* <DEDUP_REMOVED lines=11> */
[----:B------:R0:W5:Y:S01]  /*06f0*/  @P6 LDG.E R21, desc[UR6][R24.64+0x4] ;  /* 0x0000040618156981 */ /* 0x000162000c1e1900 */
[----:B------:R-:W-:-:S13]  /*0700*/  ISETP.GE.AND P6, PT, R4, R3, PT ;  /* 0x000000030400720c */ /* 0x000fda0003fc6270 */
[----:B------:R0:W5:Y:S04]  /*0710*/  @P6 LDG.E R4, desc[UR6][R24.64+0x3800] ;  /* 0x0038000618046981 */ /* 0x000168000c1e1900 */
[----:B------:R0:W5:Y:S04]  /*0720*/  @P6 LDG.E R5, desc[UR6][R24.64+0x3804] ;  /* 0x0038040618056981 */ /* 0x000168000c1e1900 */
[----:B------:R0:W5:Y:S04]  /*0730*/  @!P3 LDG.E R12, desc[UR6][R22.64+0x1800] ;  /* 0x00180006160cb981 */ /* 0x000168000c1e1900 */
        /* <DEDUP_REMOVED lines=12> */
[----:B------:R0:W5:Y:S01]  /*0800*/  @!P6 LDG.E R5, desc[UR6][R22.64+0x3804] ;  /* 0x003804061605e981 */ /* 0x000162000c1e1900 */
[----:B------:R-:W-:Y:S05]  /*0810*/  BRA `(.L_x_2) ;  /* 0x0000000000ec7947 */ /* 0x000fea0003800000 */
.L_x_1:
        /* <DEDUP_REMOVED lines=8> */
[C---:B------:R-:W-:Y:S01]  /*08a0*/  IMAD.IADD R5, R0.reuse, 0x1, -R3 ;  /* 0x0000000100057824 */ /* 0x040fe200078e0a03 */
[----:B------:R-:W-:Y:S01]  /*08b0*/  IADD3 R8, P1, P2, R13, R9, R8 ;  /* 0x000000090d087210 */ /* 0x000fe20007a3e008 */
[C---:B------:R-:W-:Y:S02]  /*08c0*/  VIADD R4, R0.reuse, 0x100 ;  /* 0x0000010000047836 */ /* 0x040fe40000000000 */
[C---:B------:R-:W-:Y:S01]  /*08d0*/  VIADD R10, R0.reuse, 0x200 ;  /* 0x00000200000a7836 */ /* 0x040fe20000000000 */
[----:B------:R-:W-:Y:S01]  /*08e0*/  IADD3.X R6, PT, PT, R11, R6, R7, P1, P2 ;  /* 0x000000060b067210 */ /* 0x000fe20000fe4407 */
[----:B------:R-:W-:Y:S01]  /*08f0*/  VIADD R12, R0, 0x300 ;  /* 0x00000300000c7836 */ /* 0x000fe20000000000 */
[----:B------:R-:W-:-:S02]  /*0900*/  IADD3 R8, P4, PT, R5, R8, RZ ;  /* 0x0000000805087210 */ /* 0x000fc40007f9e0ff */
[-C--:B------:R-:W-:Y:S02]  /*0910*/  ISETP.GE.AND P1, PT, R4, R3.reuse, PT ;  /* 0x000000030400720c */ /* 0x080fe40003f26270 */
[----:B------:R-:W-:Y:S01]  /*0920*/  LEA.HI.X.SX32 R5, R5, R6, 0x1, P4 ;  /* 0x0000000605057211 */ /* 0x000fe200020f0eff */
[----:B------:R-:W-:Y:S01]  /*0930*/  VIADD R6, R0, 0x500 ;  /* 0x0000050000067836 */ /* 0x000fe20000000000 */
[----:B------:R-:W-:Y:S02]  /*0940*/  LEA R24, P4, R8, UR4, 0x3 ;  /* 0x0000000408187c11 */ /* 0x000fe4000f8818ff */
[----:B------:R-:W-:Y:S02]  /*0950*/  LOP3.LUT R4, R0, 0x400, RZ, 0xfc, !PT ;  /* 0x0000040000047812 */ /* 0x000fe400078efcff */
[----:B------:R-:W-:Y:S01]  /*0960*/  ISETP.GE.AND P2, PT, R10, R3, PT ;  /* 0x000000030a00720c */ /* 0x000fe20003f46270 */
[----:B------:R-:W-:Y:S01]  /*0970*/  VIADD R10, R0, 0x600 ;  /* 0x00000600000a7836 */ /* 0x000fe20000000000 */
[----:B------:R-:W-:-:S02]  /*0980*/  LEA.HI.X R25, R8, UR5, R5, 0x3, P4 ;  /* 0x0000000508197c11 */ /* 0x000fc4000a0f1c05 */
[-C--:B------:R-:W-:Y:S01]  /*0990*/  ISETP.GE.AND P6, PT, R4, R3.reuse, PT ;  /* 0x000000030400720c */ /* 0x080fe20003fc6270 */
[----:B------:R-:W-:Y:S01]  /*09a0*/  VIADD R4, R0, 0x700 ;  /* 0x0000070000047836 */ /* 0x000fe20000000000 */
[-C--:B------:R-:W-:Y:S01]  /*09b0*/  ISETP.GE.AND P3, PT, R12, R3.reuse, PT ;  /* 0x000000030c00720c */ /* 0x080fe20003f66270 */
[----:B------:R1:W5:Y:S01]  /*09c0*/  @P1 LDG.E R16, desc[UR6][R24.64+0x800] ;  /* 0x0008000618101981 */ /* 0x000362000c1e1900 */
[-C--:B------:R-:W-:Y:S02]  /*09d0*/  ISETP.GE.AND P5, PT, R6, R3.reuse, PT ;  /* 0x000000030600720c */ /* 0x080fe40003fa6270 */
[-C--:B------:R-:W-:Y:S01]  /*09e0*/  ISETP.GE.AND P4, PT, R10, R3.reuse, PT ;  /* 0x000000030a00720c */ /* 0x080fe20003f86270 */
        /* <DEDUP_REMOVED lines=29> */
[----:B------:R1:W5:Y:S02]  /*0bc0*/  @!P0 LDG.E R5, desc[UR6][R22.64+0x3804] ;  /* 0x0038040616058981 */ /* 0x000364000c1e1900 */
.L_x_2:
[----:B------:R-:W2:Y:S01]  /*0bd0*/  S2UR UR5, SR_CgaCtaId ;  /* 0x00000000000579c3 */ /* 0x000ea20000008800 */
[----:B------:R-:W-:Y:S01]  /*0be0*/  UMOV UR4, 0x400 ;  /* 0x0000040000047882 */ /* 0x000fe20000000000 */
[----:B01----:R-:W-:Y:S01]  /*0bf0*/  IMAD.SHL.U32 R22, R0, 0x8, RZ ;  /* 0x0000000800167824 */ /* 0x003fe200078e00ff */
[----:B--2---:R-:W-:-:S09]  /*0c00*/  ULEA UR4, UR5, UR4, 0x18 ;  /* 0x0000000405047291 */ /* 0x004fd2000f8ec0ff */
[----:B-----5:R-:W-:Y:S04]  /*0c10*/  STS.64 [R22+UR4], R20 ;  /* 0x0000001416007988 */ /* 0x020fe80008000a04 */
[----:B------:R-:W-:Y:S04]  /*0c20*/  STS.64 [R22+UR4+0x800], R16 ;  /* 0x0008001016007988 */ /* 0x000fe80008000a04 */
[----:B------:R-:W-:Y:S04]  /*0c30*/  STS.64 [R22+UR4+0x1000], R14 ;  /* 0x0010000e16007988 */ /* 0x000fe80008000a04 */
[----:B------:R-:W-:Y:S04]  /*0c40*/  STS.64 [R22+UR4+0x1800], R12 ;  /* 0x0018000c16007988 */ /* 0x000fe80008000a04 */
[----:B------:R-:W-:Y:S04]  /*0c50*/  STS.64 [R22+UR4+0x2000], R10 ;  /* 0x0020000a16007988 */ /* 0x000fe80008000a04 */
[----:B------:R-:W-:Y:S04]  /*0c60*/  STS.64 [R22+UR4+0x2800], R8 ;  /* 0x0028000816007988 */ /* 0x000fe80008000a04 */
[----:B------:R-:W-:Y:S04]  /*0c70*/  STS.64 [R22+UR4+0x3000], R6 ;  /* 0x0030000616007988 */ /* 0x000fe80008000a04 */
[----:B------:R0:W-:Y:S01]  /*0c80*/  STS.64 [R22+UR4+0x3800], R4 ;  /* 0x0038000416007988 */ /* 0x0001e20008000a04 */
[----:B------:R-:W-:Y:S01]  /*0c90*/  BAR.SYNC.DEFER_BLOCKING 0x0 ;  /* 0x0000000000007b1d */ /* 0x000fe20000010000 */
[----:B------:R-:W-:-:S07]  /*0ca0*/  IMAD.IADD R19, R3, 0x1, R2 ;  /* 0x0000000103137824 */ /* 0x000fce00078e0202 */
[----:B------:R-:W-:Y:S01]  /*0cb0*/  PREEXIT ;  /* 0x000000000000782d */ /* 0x000fe20000000000 */
[----:B------:R-:W-:Y:S01]  /*0cc0*/  BSSY.RECONVERGENT B0, `(.L_x_3) ;  /* 0x0000017000007945 */ /* 0x000fe20003800200 */
[----:B0-----:R-:W-:Y:S02]  /*0cd0*/  LEA R4, R3, UR4, 0x3 ;  /* 0x0000000403047c11 */ /* 0x001fe4000f8e18ff */
[----:B------:R-:W-:-:S04]  /*0ce0*/  VIMNMX R5, PT, PT, R22, R19, PT ;  /* 0x0000001316057248 */ /* 0x000fc80003fe0100 */
[C---:B------:R-:W-:Y:S01]  /*0cf0*/  ISETP.GE.AND P0, PT, R5.reuse, R2, PT ;  /* 0x000000020500720c */ /* 0x040fe20003f06270 */
[----:B------:R-:W-:Y:S01]  /*0d00*/  IMAD.IADD R2, R5, 0x1, -R2 ;  /* 0x0000000105027824 */ /* 0x000fe200078e0a02 */
[----:B------:R-:W-:-:S04]  /*0d10*/  VIMNMX R7, PT, PT, R3, R5, PT ;  /* 0x0000000503077248 */ /* 0x000fc80003fe0100 */
[----:B------:R-:W-:-:S04]  /*0d20*/  SEL R2, R2, RZ, P0 ;  /* 0x000000ff02027207 */ /* 0x000fc80000000000 */
[----:B------:R-:W-:-:S13]  /*0d30*/  ISETP.GE.AND P0, PT, R2, R7, PT ;  /* 0x000000070200720c */ /* 0x000fda0003f06270 */
[----:B------:R-:W-:Y:S05]  /*0d40*/  @P0 BRA `(.L_x_4) ;  /* 0x0000000000380947 */ /* 0x000fea0003800000 */
.L_x_5:
[----:B------:R-:W-:-:S05]  /*0d50*/  IMAD.IADD R6, R7, 0x1, -R2 ;  /* 0x0000000107067824 */ /* 0x000fca00078e0a02 */
[----:B------:R-:W-:-:S04]  /*0d60*/  LEA.HI R9, R6, R6, RZ, 0x1 ;  /* 0x0000000606097211 */ /* 0x000fc800078f08ff */
[----:B------:R-:W-:-:S04]  /*0d70*/  LEA.HI.SX32 R6, R9, R2, 0x1f ;  /* 0x0000000209067211 */ /* 0x000fc800078ffaff */
[----:B------:R-:W-:-:S05]  /*0d80*/  LOP3.LUT R8, RZ, R6, RZ, 0x33, !PT ;  /* 0x00000006ff087212 */ /* 0x000fca00078e33ff */
[----:B------:R-:W-:Y:S01]  /*0d90*/  IMAD.IADD R9, R5, 0x1, R8 ;  /* 0x0000000105097824 */ /* 0x000fe200078e0208 */
[----:B------:R-:W-:-:S03]  /*0da0*/  LEA R8, R6, UR4, 0x3 ;  /* 0x0000000406087c11 */ /* 0x000fc6000f8e18ff */
[----:B------:R-:W-:-:S03]  /*0db0*/  IMAD R9, R9, 0x8, R4 ;  /* 0x0000000809097824 */ /* 0x000fc600078e0204 */
[----:B------:R-:W-:Y:S04]  /*0dc0*/  LDS R8, [R8] ;  /* 0x0000000008087984 */ /* 0x000fe80000000800 */
[----:B------:R-:W0:Y:S02]  /*0dd0*/  LDS R9, [R9] ;  /* 0x0000000009097984 */ /* 0x000e240000000800 */
[----:B0-----:R-:W-:-:S04]  /*0de0*/  FSETP.GT.AND P0, PT, R9, R8, PT ;  /* 0x000000080900720b */ /* 0x001fc80003f04000 */
[----:B------:R-:W-:-:S09]  /*0df0*/  SEL R7, R7, R6, !P0 ;  /* 0x0000000607077207 */ /* 0x000fd20004000000 */
[----:B------:R-:W-:-:S05]  /*0e00*/  @!P0 VIADD R2, R6, 0x1 ;  /* 0x0000000106028836 */ /* 0x000fca0000000000 */
[----:B------:R-:W-:-:S13]  /*0e10*/  ISETP.GE.AND P0, PT, R2, R7, PT ;  /* 0x000000070200720c */ /* 0x000fda0003f06270 */
[----:B------:R-:W-:Y:S05]  /*0e20*/  @!P0 BRA `(.L_x_5) ;  /* 0xfffffffc00c88947 */ /* 0x000fea000383ffff */
.L_x_4:
[----:B------:R-:W-:Y:S05]  /*0e30*/  BSYNC.RECONVERGENT B0 ;  /* 0x0000000000007941 */ /* 0x000fea0003800200 */
.L_x_3:
[----:B------:R-:W-:Y:S01]  /*0e40*/  IMAD.IADD R5, R5, 0x1, -R2 ;  /* 0x0000000105057824 */ /* 0x000fe200078e0a02 */
[----:B------:R-:W-:Y:S02]  /*0e50*/  LEA R9, R2, UR4, 0x3 ;  /* 0x0000000402097c11 */ /* 0x000fe4000f8e18ff */
[----:B------:R-:W-:Y:S01]  /*0e60*/  PLOP3.LUT P0, PT, PT, PT, PT, 0x8, 0x80 ;  /* 0x000000000080781c */ /* 0x000fe20003f0e170 */
[----:B------:R-:W-:Y:S02]  /*0e70*/  IMAD R7, R5, 0x8, R4 ;  /* 0x0000000805077824 */ /* 0x000fe400078e0204 */
[----:B------:R-:W-:Y:S01]  /*0e80*/  LDS.64 R22, [R9] ;  /* 0x0000000009167984 */ /* 0x000fe20000000a00 */
[----:B------:R-:W-:-:S03]  /*0e90*/  IMAD.IADD R8, R3, 0x1, R5 ;  /* 0x0000000103087824 */ /* 0x000fc600078e0205 */
[----:B------:R-:W0:Y:S01]  /*0ea0*/  LDS.64 R20, [R7] ;  /* 0x0000000007147984 */ /* 0x000e220000000a00 */
[C---:B------:R-:W-:Y:S01]  /*0eb0*/  VIADD R6, R8.reuse, 0x1 ;  /* 0x0000000108067836 */ /* 0x040fe20000000000 */
[----:B------:R-:W-:-:S13]  /*0ec0*/  ISETP.GE.AND P2, PT, R8, R19, PT ;  /* 0x000000130800720c */ /* 0x000fda0003f46270 */
[----:B0-----:R-:W-:-:S04]  /*0ed0*/  @!P2 FSETP.GT.AND P1, PT, R20, R22, PT ;  /* 0x000000161400a20b */ /* 0x001fc80003f24000 */
[----:B------:R-:W-:-:S04]  /*0ee0*/  @!P2 ISETP.GE.OR P0, PT, R2, R3, P1 ;  /* 0x000000030200a20c */ /* 0x000fc80000f06670 */
[----:B------:R-:W-:Y:S02]  /*0ef0*/  SEL R5, R21, R23, P0 ;  /* 0x0000001715057207 */ /* 0x000fe40000000000 */
[----:B------:R-:W-:-:S07]  /*0f00*/  FSEL R4, R20, R22, P0 ;  /* 0x0000001614047208 */ /* 0x000fce0000000000 */
[----:B------:R-:W-:Y:S01]  /*0f10*/  @P0 LDS.64 R20, [R7+0x8] ;  /* 0x0000080007140984 */ /* 0x000fe20000000a00 */
[----:B------:R-:W-:Y:S02]  /*0f20*/  @!P0 IMAD.MOV R6, RZ, RZ, R8 ;  /* 0x000000ffff068224 */ /* 0x000fe400078e0208 */
[----:B------:R-:W-:Y:S01]  /*0f30*/  VIADD R8, R2, 0x1 ;  /* 0x0000000102087836 */ /* 0x000fe20000000000 */
[----:B------:R-:W0:Y:S01]  /*0f40*/  @!P0 LDS.64 R22, [R9+0x8] ;  /* 0x0000080009168984 */ /* 0x000e220000000a00 */
[----:B------:R-:W-:Y:S01]  /*0f50*/  @P0 IMAD.MOV R8, RZ, RZ, R2 ;  /* 0x000000ffff080224 */ /* 0x000fe200078e0202 */
[C---:B------:R-:W-:Y:S01]  /*0f60*/  ISETP.GE.AND P1, PT, R6.reuse, R19, PT ;  /* 0x000000130600720c */ /* 0x040fe20003f26270 */
[----:B------:R-:W-:Y:S01]  /*0f70*/  VIADD R2, R6, 0x1 ;  /* 0x0000000106027836 */ /* 0x000fe20000000000 */
[----:B------:R-:W-:Y:S01]  /*0f80*/  PLOP3.LUT P0, PT, PT, PT, PT, 0x8, 0x80 ;  /* 0x000000000080781c */ /* 0x000fe20003f0e170 */
[----:B------:R-:W-:-:S10]  /*0f90*/  VIADD R10, R8, 0x1 ;  /* 0x00000001080a7836 */ /* 0x000fd40000000000 */
[----:B0-----:R-:W-:-:S04]  /*0fa0*/  @!P1 FSETP.GT.AND P2, PT, R20, R22, PT ;  /* 0x000000161400920b */ /* 0x001fc80003f44000 */
[----:B------:R-:W-:-:S04]  /*0fb0*/  @!P1 ISETP.GE.OR P0, PT, R8, R3, P2 ;  /* 0x000000030800920c */ /* 0x000fc80001706670 */
[----:B------:R-:W-:-:S09]  /*0fc0*/  SEL R7, R21, R23, P0 ;  /* 0x0000001715077207 */ /* 0x000fd20000000000 */
[----:B------:R-:W-:Y:S02]  /*0fd0*/  @P0 IMAD.MOV R10, RZ, RZ, R8 ;  /* 0x000000ffff0a0224 */ /* 0x000fe400078e0208 */
[----:B------:R-:W-:Y:S01]  /*0fe0*/  @!P0 IMAD.MOV R2, RZ, RZ, R6 ;  /* 0x000000ffff028224 */ /* 0x000fe200078e0206 */
[----:B------:R-:W-:Y:S01]  /*0ff0*/  FSEL R6, R20, R22, P0 ;  /* 0x0000001614067208 */ /* 0x000fe20000000000 */
[C---:B------:R-:W-:Y:S01]  /*1000*/  VIADD R14, R10.reuse, 0x1 ;  /* 0x000000010a0e7836 */ /* 0x040fe20000000000 */
[----:B------:R-:W-:Y:S01]  /*1010*/  @!P0 LEA R8, R10, UR4, 0x3 ;  /* 0x000000040a088c11 */ /* 0x000fe2000f8e18ff */
[C---:B------:R-:W-:Y:S01]  /*1020*/  VIADD R12, R2.reuse, 0x1 ;  /* 0x00000001020c7836 */ /* 0x040fe20000000000 */
[C---:B------:R-:W-:Y:S02]  /*1030*/  @P0 LEA R9, R2.reuse, UR4, 0x3 ;  /* 0x0000000402090c11 */ /* 0x040fe4000f8e18ff */
[----:B------:R-:W-:Y:S01]  /*1040*/  ISETP.GE.AND P1, PT, R2, R19, PT ;  /* 0x000000130200720c */ /* 0x000fe20003f26270 */
[----:B------:R-:W-:Y:S04]  /*1050*/  @!P0 LDS.64 R22, [R8] ;  /* 0x0000000008168984 */ /* 0x000fe80000000a00 */
[----:B------:R-:W0:Y:S01]  /*1060*/  @P0 LDS.64 R20, [R9] ;  /* 0x0000000009140984 */ /* 0x000e220000000a00 */
[----:B------:R-:W-:-:S07]  /*1070*/  PLOP3.LUT P0, PT, PT, PT, PT, 0x8, 0x80 ;  /* 0x000000000080781c */ /* 0x000fce0003f0e170 */
[----:B0-----:R-:W-:-:S04]  /*1080*/  @!P1 FSETP.GT.AND P2, PT, R20, R22, PT ;  /* 0x000000161400920b */ /* 0x001fc80003f44000 */
[----:B------:R-:W-:-:S04]  /*1090*/  @!P1 ISETP.GE.OR P0, PT, R10, R3, P2 ;  /* 0x000000030a00920c */ /* 0x000fc80001706670 */
[----:B------:R-:W-:Y:S02]  /*10a0*/  SEL R9, R21, R23, P0 ;  /* 0x0000001715097207 */ /* 0x000fe40000000000 */
[----:B------:R-:W-:-:S07]  /*10b0*/  FSEL R8, R20, R22, P0 ;  /* 0x0000001614087208 */ /* 0x000fce0000000000 */
[----:B------:R-:W-:Y:S02]  /*10c0*/  @P0 IMAD.MOV R14, RZ, RZ, R10 ;  /* 0x000000ffff0e0224 */ /* 0x000fe400078e020a */
[----:B------:R-:W-:Y:S02]  /*10d0*/  @!P0 IMAD.MOV R12, RZ, RZ, R2 ;  /* 0x000000ffff0c8224 */ /* 0x000fe400078e0202 */
        /* <DEDUP_REMOVED lines=55> */
[----:B------:R-:W-:-:S03]  /*1450*/  @!P0 IMAD.MOV R26, RZ, RZ, R2 ;  /* 0x000000ffff1a8224 */ /* 0x000fc600078e0202 */
[----:B------:R-:W-:Y:S02]  /*1460*/  @!P0 LEA R2, R28, UR4, 0x3 ;  /* 0x000000041c028c11 */ /* 0x000fe4000f8e18ff */
[C---:B------:R-:W-:Y:S02]  /*1470*/  @P0 LEA R24, R26.reuse, UR4, 0x3 ;  /* 0x000000041a180c11 */ /* 0x040fe4000f8e18ff */
[----:B------:R-:W-:Y:S01]  /*1480*/  ISETP.GE.AND P2, PT, R26, R19, PT ;  /* 0x000000131a00720c */ /* 0x000fe20003f46270 */
[----:B------:R-:W-:Y:S01]  /*1490*/  @!P0 LDS.64 R22, [R2] ;  /* 0x0000000002168984 */ /* 0x000fe20000000a00 */
[----:B------:R-:W-:-:S03]  /*14a0*/  IMAD.SHL.U32 R19, R0, 0x8, RZ ;  /* 0x0000000800137824 */ /* 0x000fc600078e00ff */
[----:B------:R-:W0:Y:S01]  /*14b0*/  @P0 LDS.64 R20, [R24] ;  /* 0x0000000018140984 */ /* 0x000e220000000a00 */
[----:B------:R-:W-:Y:S01]  /*14c0*/  BAR.SYNC.DEFER_BLOCKING 0x0 ;  /* 0x0000000000007b1d */ /* 0x000fe20000010000 */
[----:B------:R-:W-:-:S06]  /*14d0*/  PLOP3.LUT P0, PT, PT, PT, PT, 0x8, 0x80 ;  /* 0x000000000080781c */ /* 0x000fcc0003f0e170 */
[----:B0-----:R-:W-:-:S04]  /*14e0*/  @!P2 FSETP.GT.AND P1, PT, R20, R22, PT ;  /* 0x000000161400a20b */ /* 0x001fc80003f24000 */
[----:B------:R-:W-:-:S04]  /*14f0*/  @!P2 ISETP.GE.OR P0, PT, R28, R3, P1 ;  /* 0x000000031c00a20c */ /* 0x000fc80000f06670 */
[----:B------:R-:W-:Y:S02]  /*1500*/  SEL R21, R21, R23, P0 ;  /* 0x0000001715157207 */ /* 0x000fe40000000000 */
[----:B------:R-:W-:Y:S01]  /*1510*/  FSEL R20, R20, R22, P0 ;  /* 0x0000001614147208 */ /* 0x000fe20000000000 */
[----:B------:R-:W-:Y:S06]  /*1520*/  BRA.U !UP0, `(.L_x_6) ;  /* 0x0000000508147547 */ /* 0x000fec000b800000 */
[----:B------:R-:W0:Y:S01]  /*1530*/  S2R R22, SR_LANEID ;  /* 0x0000000000167919 */ /* 0x000e220000000000 */
[----:B------:R-:W-:Y:S01]  /*1540*/  LOP3.LUT R3, R19, 0x1f00, RZ, 0xc0, !PT ;  /* 0x00001f0013037812 */ /* 0x000fe200078ec0ff */
[----:B------:R-:W1:Y:S04]  /*1550*/  LDCU.64 UR8, c[0x0][0x3a0] ;  /* 0x00007400ff0877ac */ /* 0x000e680008000a00 */
[----:B0-----:R-:W-:-:S05]  /*1560*/  IMAD R2, R22, 0x8, R3 ;  /* 0x0000000816027824 */ /* 0x001fca00078e0203 */
[----:B------:R-:W-:Y:S01]  /*1570*/  LEA.HI.SX32 R19, R2, R2, 0x1b ;  /* 0x0000000202137211 */ /* 0x000fe200078fdaff */
[----:B------:R-:W-:-:S03]  /*1580*/  IMAD R2, R22, -0x7, R2 ;  /* 0xfffffff916027824 */ /* 0x000fc600078e0202 */
[----:B------:R-:W-:Y:S01]  /*1590*/  LEA R19, R19, UR4, 0x3 ;  /* 0x0000000413137c11 */ /* 0x000fe2000f8e18ff */
[C---:B------:R-:W-:Y:S01]  /*15a0*/  VIADD R23, R2.reuse, 0x20 ;  /* 0x0000002002177836 */ /* 0x040fe20000000000 */
[CC--:B------:R-:W-:Y:S01]  /*15b0*/  LEA.HI.SX32 R22, R2.reuse, R2.reuse, 0x1b ;  /* 0x0000000202167211 */ /* 0x0c0fe200078fdaff */
[C---:B------:R-:W-:Y:S02]  /*15c0*/  VIADD R25, R2.reuse, 0x40 ;  /* 0x0000004002197836 */ /* 0x040fe40000000000 */
[----:B------:R0:W-:Y:S01]  /*15d0*/  STS.64 [R19], R4 ;  /* 0x0000000413007388 */ /* 0x0001e20000000a00 */
[C---:B------:R-:W-:Y:S01]  /*15e0*/  VIADD R27, R2.reuse, 0x80 ;  /* 0x00000080021b7836 */ /* 0x040fe20000000000 */
[-C--:B------:R-:W-:Y:S01]  /*15f0*/  LEA.HI.SX32 R23, R23, R2.reuse, 0x1b ;  /* 0x0000000217177211 */ /* 0x080fe200078fdaff */
[----:B------:R-:W-:Y:S01]  /*1600*/  VIADD R29, R2, 0xc0 ;  /* 0x000000c0021d7836 */ /* 0x000fe20000000000 */
[----:B------:R2:W-:Y:S01]  /*1610*/  STS.64 [R19+0x10], R8 ;  /* 0x0000100813007388 */ /* 0x0005e20000000a00 */
[----:B------:R-:W-:-:S02]  /*1620*/  LEA.HI.SX32 R25, R25, R2, 0x1b ;  /* 0x0000000219197211 */ /* 0x000fc400078fdaff */
[-C--:B------:R-:W-:Y:S01]  /*1630*/  LEA.HI.SX32 R27, R27, R2.reuse, 0x1b ;  /* 0x000000021b1b7211 */ /* 0x080fe200078fdaff */
[----:B------:R3:W-:Y:S01]  /*1640*/  STS.64 [R19+0x20], R12 ;  /* 0x0000200c13007388 */ /* 0x0007e20000000a00 */
[----:B------:R-:W-:Y:S01]  /*1650*/  LEA.HI.SX32 R29, R29, R2, 0x1b ;  /* 0x000000021d1d7211 */ /* 0x000fe200078fdaff */
[----:B0-----:R-:W-:Y:S02]  /*1660*/  VIADD R5, R2, 0x60 ;  /* 0x0000006002057836 */ /* 0x001fe40000000000 */
[----:B------:R0:W-:Y:S01]  /*1670*/  STS.64 [R19+0x8], R6 ;  /* 0x0000080613007388 */ /* 0x0001e20000000a00 */
[----:B------:R-:W-:Y:S01]  /*1680*/  LEA R4, R22, UR4, 0x3 ;  /* 0x0000000416047c11 */ /* 0x000fe2000f8e18ff */
[C---:B--2---:R-:W-:Y:S02]  /*1690*/  VIADD R9, R2.reuse, 0xa0 ;  /* 0x000000a002097836 */ /* 0x044fe40000000000 */
[----:B------:R2:W-:Y:S01]  /*16a0*/  STS.64 [R19+0x18], R10 ;  /* 0x0000180a13007388 */ /* 0x0005e20000000a00 */
[----:B------:R-:W-:Y:S01]  /*16b0*/  LEA R8, R25, UR4, 0x3 ;  /* 0x0000000419087c11 */ /* 0x000fe2000f8e18ff */
[----:B---3--:R-:W-:-:S02]  /*16c0*/  VIADD R13, R2, 0xe0 ;  /* 0x000000e0020d7836 */ /* 0x008fc40000000000 */
[----:B------:R3:W-:Y:S01]  /*16d0*/  STS.64 [R19+0x28], R14 ;  /* 0x0000280e13007388 */ /* 0x0007e20000000a00 */
[----:B------:R-:W-:Y:S02]  /*16e0*/  LEA R12, R27, UR4, 0x3 ;  /* 0x000000041b0c7c11 */ /* 0x000fe4000f8e18ff */
[-C--:B0-----:R-:W-:Y:S01]  /*16f0*/  LEA.HI.SX32 R7, R5, R2.reuse, 0x1b ;  /* 0x0000000205077211 */ /* 0x081fe200078fdaff */
[----:B------:R0:W-:Y:S01]  /*1700*/  STS.64 [R19+0x30], R16 ;  /* 0x0000301013007388 */ /* 0x0001e20000000a00 */
[----:B------:R-:W-:Y:S02]  /*1710*/  LEA R6, R23, UR4, 0x3 ;  /* 0x0000000417067c11 */ /* 0x000fe4000f8e18ff */
[-C--:B--2---:R-:W-:Y:S01]  /*1720*/  LEA.HI.SX32 R11, R9, R2.reuse, 0x1b ;  /* 0x00000002090b7211 */ /* 0x084fe200078fdaff */
[----:B------:R2:W-:Y:S01]  /*1730*/  STS.64 [R19+0x38], R20 ;  /* 0x0000381413007388 */ /* 0x0005e20000000a00 */
[----:B------:R-:W-:Y:S01]  /*1740*/  LEA.HI.SX32 R2, R13, R2, 0x1b ;  /* 0x000000020d027211 */ /* 0x000fe200078fdaff */
[----:B------:R-:W-:Y:S01]  /*1750*/  NOP ;  /* 0x0000000000007918 */ /* 0x000fe20000000000 */
[----:B------:R-:W-:Y:S01]  /*1760*/  LEA R10, R7, UR4, 0x3 ;  /* 0x00000004070a7c11 */ /* 0x000fe2000f8e18ff */
[----:B------:R-:W4:Y:S01]  /*1770*/  LDS.64 R4, [R4] ;  /* 0x0000000004047984 */ /* 0x000f220000000a00 */
[----:B---3--:R-:W-:-:S02]  /*1780*/  LEA R14, R11, UR4, 0x3 ;  /* 0x000000040b0e7c11 */ /* 0x008fc4000f8e18ff */
[----:B0-----:R-:W-:Y:S01]  /*1790*/  LEA R16, R29, UR4, 0x3 ;  /* 0x000000041d107c11 */ /* 0x001fe2000f8e18ff */
[----:B------:R-:W0:Y:S01]  /*17a0*/  LDS.64 R6, [R6+0x100] ;  /* 0x0001000006067984 */ /* 0x000e220000000a00 */
[----:B--2---:R-:W-:Y:S02]  /*17b0*/  LEA R20, R2, UR4, 0x3 ;  /* 0x0000000402147c11 */ /* 0x004fe4000f8e18ff */
[----:B------:R-:W-:Y:S01]  /*17c0*/  LOP3.LUT R2, R3, 0x1f, R0, 0xf8, !PT ;  /* 0x0000001f03027812 */ /* 0x000fe200078ef800 */
[----:B------:R-:W2:Y:S01]  /*17d0*/  LDS.64 R8, [R8+0x200] ;  /* 0x0002000008087984 */ /* 0x000ea20000000a00 */
[----:B------:R-:W-:-:S03]  /*17e0*/  IMAD.MOV.U32 R3, RZ, RZ, RZ ;  /* 0x000000ffff037224 */ /* 0x000fc600078e00ff */
[----:B------:R-:W3:Y:S01]  /*17f0*/  LDS.64 R10, [R10+0x300] ;  /* 0x000300000a0a7984 */ /* 0x000ee20000000a00 */
[----:B------:R-:W-:-:S03]  /*1800*/  IMAD.WIDE.U32 R2, R18, 0x800, R2 ;  /* 0x0000080012027825 */ /* 0x000fc600078e0002 */
[----:B------:R-:W5:Y:S01]  /*1810*/  LDS.64 R12, [R12+0x400] ;  /* 0x000400000c0c7984 */ /* 0x000f620000000a00 */
[----:B-1----:R-:W-:-:S03]  /*1820*/  LEA R18, P0, R2, UR8, 0x3 ;  /* 0x0000000802127c11 */ /* 0x002fc6000f8018ff */
[----:B------:R-:W1:Y:S01]  /*1830*/  LDS.64 R14, [R14+0x500] ;  /* 0x000500000e0e7984 */ /* 0x000e620000000a00 */
[----:B------:R-:W-:-:S03]  /*1840*/  LEA.HI.X R19, R2, UR9, R3, 0x3, P0 ;  /* 0x0000000902137c11 */ /* 0x000fc600080f1c03 */
[----:B------:R-:W1:Y:S04]  /*1850*/  LDS.64 R16, [R16+0x600] ;  /* 0x0006000010107984 */ /* 0x000e680000000a00 */
[----:B------:R-:W1:Y:S04]  /*1860*/  LDS.64 R20, [R20+0x700] ;  /* 0x0007000014147984 */ /* 0x000e680000000a00 */
[----:B----4-:R-:W-:Y:S04]  /*1870*/  STG.E desc[UR6][R18.64], R4 ;  /* 0x0000000412007986 */ /* 0x010fe8000c101906 */
[----:B------:R-:W-:Y:S04]  /*1880*/  STG.E desc[UR6][R18.64+0x4], R5 ;  /* 0x0000040512007986 */ /* 0x000fe8000c101906 */
[----:B0-----:R-:W-:Y:S04]  /*1890*/  STG.E desc[UR6][R18.64+0x100], R6 ;  /* 0x0001000612007986 */ /* 0x001fe8000c101906 */
[----:B------:R-:W-:Y:S04]  /*18a0*/  STG.E desc[UR6][R18.64+0x104], R7 ;  /* 0x0001040712007986 */ /* 0x000fe8000c101906 */
[----:B--2---:R-:W-:Y:S04]  /*18b0*/  STG.E desc[UR6][R18.64+0x200], R8 ;  /* 0x0002000812007986 */ /* 0x004fe8000c101906 */
[----:B------:R-:W-:Y:S04]  /*18c0*/  STG.E desc[UR6][R18.64+0x204], R9 ;  /* 0x0002040912007986 */ /* 0x000fe8000c101906 */
[----:B---3--:R-:W-:Y:S04]  /*18d0*/  STG.E desc[UR6][R18.64+0x300], R10 ;  /* 0x0003000a12007986 */ /* 0x008fe8000c101906 */
[----:B------:R-:W-:Y:S04]  /*18e0*/  STG.E desc[UR6][R18.64+0x304], R11 ;  /* 0x0003040b12007986 */ /* 0x000fe8000c101906 */
[----:B-----5:R-:W-:Y:S04]  /*18f0*/  STG.E desc[UR6][R18.64+0x400], R12 ;  /* 0x0004000c12007986 */ /* 0x020fe8000c101906 */
[----:B------:R-:W-:Y:S04]  /*1900*/  STG.E desc[UR6][R18.64+0x404], R13 ;  /* 0x0004040d12007986 */ /* 0x000fe8000c101906 */
[----:B-1----:R-:W-:Y:S04]  /*1910*/  STG.E desc[UR6][R18.64+0x500], R14 ;  /* 0x0005000e12007986 */ /* 0x002fe8000c101906 */
[----:B------:R-:W-:Y:S04]  /*1920*/  STG.E desc[UR6][R18.64+0x504], R15 ;  /* 0x0005040f12007986 */ /* 0x000fe8000c101906 */
[----:B------:R-:W-:Y:S04]  /*1930*/  STG.E desc[UR6][R18.64+0x600], R16 ;  /* 0x0006001012007986 */ /* 0x000fe8000c101906 */
[----:B------:R-:W-:Y:S04]  /*1940*/  STG.E desc[UR6][R18.64+0x604], R17 ;  /* 0x0006041112007986 */ /* 0x000fe8000c101906 */
[----:B------:R-:W-:Y:S04]  /*1950*/  STG.E desc[UR6][R18.64+0x700], R20 ;  /* 0x0007001412007986 */ /* 0x000fe8000c101906 */
[----:B------:R-:W-:Y:S01]  /*1960*/  STG.E desc[UR6][R18.64+0x704], R21 ;  /* 0x0007041512007986 */ /* 0x000fe2000c101906 */
[----:B------:R-:W-:Y:S05]  /*1970*/  EXIT ;  /* 0x000000000000794d */ /* 0x000fea0003800000 */
.L_x_6:
[----:B------:R-:W0:Y:S01]  /*1980*/  S2R R3, SR_LANEID ;  /* 0x0000000000037919 */ /* 0x000e220000000000 */
[----:B------:R-:W-:Y:S01]  /*1990*/  LOP3.LUT R2, R19, 0x1f00, RZ, 0xc0, !PT ;  /* 0x00001f0013027812 */ /* 0x000fe200078ec0ff */
[----:B------:R-:W1:Y:S01]  /*19a0*/  LDCU.64 UR8, c[0x0][0x388] ;  /* 0x00007100ff0877ac */ /* 0x000e620008000a00 */
[----:B------:R-:W-:-:S03]  /*19b0*/  IMAD.MOV.U32 R23, RZ, RZ, RZ ;  /* 0x000000ffff177224 */ /* 0x000fc600078e00ff */
[----:B0-----:R-:W-:-:S04]  /*19c0*/  IMAD R22, R3, 0x8, R2 ;  /* 0x0000000803167824 */ /* 0x001fc800078e0202 */
[----:B------:R-:W-:Y:S01]  /*19d0*/  IMAD R3, R3, -0x7, R22 ;  /* 0xfffffff903037824 */ /* 0x000fe200078e0216 */
[----:B------:R-:W-:-:S03]  /*19e0*/  LEA.HI.SX32 R19, R22, R22, 0x1b ;  /* 0x0000001616137211 */ /* 0x000fc600078fdaff */
[----:B------:R-:W-:Y:S01]  /*19f0*/  VIADD R24, R3, 0x20 ;  /* 0x0000002003187836 */ /* 0x000fe20000000000 */
[----:B------:R-:W-:Y:S01]  /*1a00*/  LEA R19, R19, UR4, 0x3 ;  /* 0x0000000413137c11 */ /* 0x000fe2000f8e18ff */
[C---:B------:R-:W-:Y:S01]  /*1a10*/  VIADD R26, R3.reuse, 0x40 ;  /* 0x00000040031a7836 */ /* 0x040fe20000000000 */
[-C--:B------:R-:W-:Y:S02]  /*1a20*/  LEA.HI.SX32 R22, R3, R3.reuse, 0x1b ;  /* 0x0000000303167211 */ /* 0x080fe400078fdaff */
[-C--:B------:R-:W-:Y:S01]  /*1a30*/  LEA.HI.SX32 R24, R24, R3.reuse, 0x1b ;  /* 0x0000000318187211 */ /* 0x080fe200078fdaff */
[----:B------:R0:W-:Y:S01]  /*1a40*/  STS.64 [R19], R4 ;  /* 0x0000000413007388 */ /* 0x0001e20000000a00 */
[----:B------:R-:W-:-:S03]  /*1a50*/  LEA.HI.SX32 R26, R26, R3, 0x1b ;  /* 0x000000031a1a7211 */ /* 0x000fc600078fdaff */
[----:B------:R2:W-:Y:S04]  /*1a60*/  STS.64 [R19+0x8], R6 ;  /* 0x0000080613007388 */ /* 0x0005e80000000a00 */
[----:B------:R3:W-:Y:S04]  /*1a70*/  STS.64 [R19+0x10], R8 ;  /* 0x0000100813007388 */ /* 0x0007e80000000a00 */
[----:B------:R4:W-:Y:S01]  /*1a80*/  STS.64 [R19+0x18], R10 ;  /* 0x0000180a13007388 */ /* 0x0009e20000000a00 */
[----:B0-----:R-:W-:-:S03]  /*1a90*/  VIADD R4, R3, 0x60 ;  /* 0x0000006003047836 */ /* 0x001fc60000000000 */
[----:B------:R0:W-:Y:S01]  /*1aa0*/  STS.64 [R19+0x20], R12 ;  /* 0x0000200c13007388 */ /* 0x0001e20000000a00 */
[C---:B--2---:R-:W-:Y:S01]  /*1ab0*/  VIADD R6, R3.reuse, 0x80 ;  /* 0x0000008003067836 */ /* 0x044fe20000000000 */
[-C--:B------:R-:W-:Y:S01]  /*1ac0*/  LEA.HI.SX32 R4, R4, R3.reuse, 0x1b ;  /* 0x0000000304047211 */ /* 0x080fe200078fdaff */
[C---:B---3--:R-:W-:Y:S01]  /*1ad0*/  VIADD R8, R3.reuse, 0xa0 ;  /* 0x000000a003087836 */ /* 0x048fe20000000000 */
[----:B------:R-:W-:Y:S02]  /*1ae0*/  STS.64 [R19+0x28], R14 ;  /* 0x0000280e13007388 */ /* 0x000fe40000000a00 */
[-C--:B------:R-:W-:Y:S01]  /*1af0*/  LEA.HI.SX32 R6, R6, R3.reuse, 0x1b ;  /* 0x0000000306067211 */ /* 0x080fe200078fdaff */
[C---:B----4-:R-:W-:Y:S01]  /*1b00*/  VIADD R10, R3.reuse, 0xc0 ;  /* 0x000000c0030a7836 */ /* 0x050fe20000000000 */
[-C--:B------:R-:W-:Y:S01]  /*1b10*/  LEA.HI.SX32 R5, R8, R3.reuse, 0x1b ;  /* 0x0000000308057211 */ /* 0x080fe200078fdaff */
[----:B------:R2:W-:Y:S01]  /*1b20*/  STS.64 [R19+0x30], R16 ;  /* 0x0000301013007388 */ /* 0x0005e20000000a00 */
[----:B------:R-:W-:Y:S01]  /*1b30*/  LEA R8, R6, UR4, 0x3 ;  /* 0x0000000406087c11 */ /* 0x000fe2000f8e18ff */
[----:B0-----:R-:W-:Y:S01]  /*1b40*/  VIADD R12, R3, 0xe0 ;  /* 0x000000e0030c7836 */ /* 0x001fe20000000000 */
[-C--:B------:R-:W-:Y:S01]  /*1b50*/  LEA.HI.SX32 R7, R10, R3.reuse, 0x1b ;  /* 0x000000030a077211 */ /* 0x080fe200078fdaff */
[----:B------:R0:W-:Y:S01]  /*1b60*/  STS.64 [R19+0x38], R20 ;  /* 0x0000381413007388 */ /* 0x0001e20000000a00 */
[----:B------:R-:W-:Y:S01]  /*1b70*/  LEA R10, R4, UR4, 0x3 ;  /* 0x00000004040a7c11 */ /* 0x000fe2000f8e18ff */
[----:B------:R-:W-:Y:S01]  /*1b80*/  NOP ;  /* 0x0000000000007918 */ /* 0x000fe20000000000 */
[----:B------:R-:W-:-:S04]  /*1b90*/  LEA.HI.SX32 R3, R12, R3, 0x1b ;  /* 0x000000030c037211 */ /* 0x000fc800078fdaff */
[----:B------:R-:W3:Y:S01]  /*1ba0*/  LDS.64 R10, [R10+0x300] ;  /* 0x000300000a0a7984 */ /* 0x000ee20000000a00 */
[----:B--2---:R-:W-:Y:S02]  /*1bb0*/  LEA R16, R22, UR4, 0x3 ;  /* 0x0000000416107c11 */ /* 0x004fe4000f8e18ff */
[----:B------:R-:W-:Y:S01]  /*1bc0*/  LEA R14, R24, UR4, 0x3 ;  /* 0x00000004180e7c11 */ /* 0x000fe2000f8e18ff */
[----:B------:R-:W-:Y:S01]  /*1bd0*/  LDS.64 R8, [R8+0x400] ;  /* 0x0004000008087984 */ /* 0x000fe20000000a00 */
[----:B------:R-:W-:Y:S02]  /*1be0*/  LEA R12, R26, UR4, 0x3 ;  /* 0x000000041a0c7c11 */ /* 0x000fe4000f8e18ff */
[----:B------:R-:W-:Y:S01]  /*1bf0*/  LEA R6, R5, UR4, 0x3 ;  /* 0x0000000405067c11 */ /* 0x000fe2000f8e18ff */
[----:B------:R-:W2:Y:S01]  /*1c00*/  LDS.64 R16, [R16] ;  /* 0x0000000010107984 */ /* 0x000ea20000000a00 */
[----:B------:R-:W-:Y:S02]  /*1c10*/  LEA R4, R7, UR4, 0x3 ;  /* 0x0000000407047c11 */ /* 0x000fe4000f8e18ff */
[----:B0-----:R-:W-:Y:S01]  /*1c20*/  LEA R20, R3, UR4, 0x3 ;  /* 0x0000000403147c11 */ /* 0x001fe2000f8e18ff */
[----:B------:R-:W0:Y:S01]  /*1c30*/  LDS.64 R14, [R14+0x100] ;  /* 0x000100000e0e7984 */ /* 0x000e220000000a00 */
[----:B------:R-:W-:-:S03]  /*1c40*/  LOP3.LUT R22, R0, 0x1f, RZ, 0xc0, !PT ;  /* 0x0000001f00167812 */ /* 0x000fc600078ec0ff */
[----:B------:R-:W4:Y:S02]  /*1c50*/  LDS.64 R12, [R12+0x200] ;  /* 0x000200000c0c7984 */ /* 0x000f240000000a00 */
[----:B------:R-:W-:Y:S02]  /*1c60*/  IMAD.WIDE.U32 R18, R18, 0x800, R22 ;  /* 0x0000080012127825 */ /* 0x000fe400078e0016 */
[----:B------:R-:W5:Y:S01]  /*1c70*/  LDS.64 R6, [R6+0x500] ;  /* 0x0005000006067984 */ /* 0x000f620000000a00 */
[----:B------:R-:W-:-:S03]  /*1c80*/  IADD3 R0, P0, PT, R2, R18, RZ ;  /* 0x0000001202007210 */ /* 0x000fc60007f1e0ff */
[----:B------:R-:W5:Y:S04]  /*1c90*/  LDS.64 R4, [R4+0x600] ;  /* 0x0006000004047984 */ /* 0x000f680000000a00 */
[----:B------:R-:W5:Y:S01]  /*1ca0*/  LDS.64 R20, [R20+0x700] ;  /* 0x0007000014147984 */ /* 0x000f620000000a00 */
[----:B------:R-:W-:Y:S01]  /*1cb0*/  IMAD.X R19, RZ, RZ, R19, P0 ;  /* 0x000000ffff137224 */ /* 0x000fe200000e0613 */
[----:B-1----:R-:W-:-:S04]  /*1cc0*/  LEA R2, P0, R0, UR8, 0x3 ;  /* 0x0000000800027c11 */ /* 0x002fc8000f8018ff */
[----:B------:R-:W-:-:S05]  /*1cd0*/  LEA.HI.X R3, R0, UR9, R19, 0x3, P0 ;  /* 0x0000000900037c11 */ /* 0x000fca00080f1c13 */
[----:B---3--:R-:W-:Y:S04]  /*1ce0*/  STG.E desc[UR6][R2.64+0x300], R10 ;  /* 0x0003000a02007986 */ /* 0x008fe8000c101906 */
[----:B------:R-:W-:Y:S04]  /*1cf0*/  STG.E desc[UR6][R2.64+0x304], R11 ;  /* 0x0003040b02007986 */ /* 0x000fe8000c101906 */
[----:B--2---:R-:W-:Y:S04]  /*1d00*/  STG.E desc[UR6][R2.64], R16 ;  /* 0x0000001002007986 */ /* 0x004fe8000c101906 */
[----:B------:R-:W-:Y:S04]  /*1d10*/  STG.E desc[UR6][R2.64+0x4], R17 ;  /* 0x0000041102007986 */ /* 0x000fe8000c101906 */
[----:B0-----:R-:W-:Y:S04]  /*1d20*/  STG.E desc[UR6][R2.64+0x100], R14 ;  /* 0x0001000e02007986 */ /* 0x001fe8000c101906 */
[----:B------:R-:W-:Y:S04]  /*1d30*/  STG.E desc[UR6][R2.64+0x104], R15 ;  /* 0x0001040f02007986 */ /* 0x000fe8000c101906 */
[----:B----4-:R-:W-:Y:S04]  /*1d40*/  STG.E desc[UR6][R2.64+0x200], R12 ;  /* 0x0002000c02007986 */ /* 0x010fe8000c101906 */
[----:B------:R-:W-:Y:S04]  /*1d50*/  STG.E desc[UR6][R2.64+0x204], R13 ;  /* 0x0002040d02007986 */ /* 0x000fe8000c101906 */
[----:B------:R-:W-:Y:S04]  /*1d60*/  STG.E desc[UR6][R2.64+0x400], R8 ;  /* 0x0004000802007986 */ /* 0x000fe8000c101906 */
[----:B------:R-:W-:Y:S04]  /*1d70*/  STG.E desc[UR6][R2.64+0x404], R9 ;  /* 0x0004040902007986 */ /* 0x000fe8000c101906 */
[----:B-----5:R-:W-:Y:S04]  /*1d80*/  STG.E desc[UR6][R2.64+0x500], R6 ;  /* 0x0005000602007986 */ /* 0x020fe8000c101906 */
[----:B------:R-:W-:Y:S04]  /*1d90*/  STG.E desc[UR6][R2.64+0x504], R7 ;  /* 0x0005040702007986 */ /* 0x000fe8000c101906 */
[----:B------:R-:W-:Y:S04]  /*1da0*/  STG.E desc[UR6][R2.64+0x600], R4 ;  /* 0x0006000402007986 */ /* 0x000fe8000c101906 */
[----:B------:R-:W-:Y:S04]  /*1db0*/  STG.E desc[UR6][R2.64+0x604], R5 ;  /* 0x0006040502007986 */ /* 0x000fe8000c101906 */
[----:B------:R-:W-:Y:S04]  /*1dc0*/  STG.E desc[UR6][R2.64+0x700], R20 ;  /* 0x0007001402007986 */ /* 0x000fe8000c101906 */
[----:B------:R-:W-:Y:S01]  /*1dd0*/  STG.E desc[UR6][R2.64+0x704], R21 ;  /* 0x0007041502007986 */ /* 0x000fe2000c101906 */
[----:B------:R-:W-:Y:S05]  /*1de0*/  EXIT ;  /* 0x000000000000794d */ /* 0x000fea0003800000 */
.L_x_0:
[----:B------:R-:W0:Y:S01]  /*1df0*/  LDC.64 R14, c[0x0][0x3b8] ;  /* 0x0000ee00ff0e7b82 */ /* 0x000e220000000a00 */
[----:B--2---:R-:W-:Y:S01]  /*1e00*/  IADD3 R9, P2, PT, RZ, -R2, RZ ;  /* 0x80000002ff097210 */ /* 0x004fe20007f5e0ff */
[----:B------:R-:W1:Y:S06]  /*1e10*/  LDCU.U8 UR4, c[0x0][0x380] ;  /* 0x00007000ff0477ac */ /* 0x000e6c0008000000 */
[----:B------:R-:W2:Y:S01]  /*1e20*/  LDC.64 R10, c[0x0][0x398] ;  /* 0x0000e600ff0a7b82 */ /* 0x000ea20000000a00 */
[----:B0-----:R-:W-:-:S04]  /*1e30*/  LEA R14, P0, R18, R14, 0x3 ;  /* 0x0000000e120e7211 */ /* 0x001fc800078018ff */
[----:B------:R-:W-:-:S05]  /*1e40*/  LEA.HI.X R15, R18, R15, RZ, 0x3, P0 ;  /* 0x0000000f120f7211 */ /* 0x000fca00000f1cff */
[----:B------:R-:W3:Y:S04]  /*1e50*/  LDG.E.64 R12, desc[UR6][R14.64+0x8] ;  /* 0x000008060e0c7981 */ /* 0x000ee8000c1e1b00 */
[----:B------:R0:W4:Y:S01]  /*1e60*/  LDG.E.64 R4, desc[UR6][R14.64] ;  /* 0x000000060e047981 */ /* 0x000122000c1e1b00 */
[CC--:B------:R-:W-:Y:S01]  /*1e70*/  LOP3.LUT R17, R9.reuse, R18.reuse, RZ, 0xc0, !PT ;  /* 0x0000001209117212 */ /* 0x0c0fe200078ec0ff */
[----:B-1----:R-:W-:Y:S01]  /*1e80*/  UPRMT UR4, UR4, 0x8880, URZ ;  /* 0x0000888004047896 */ /* 0x002fe200080000ff */
[----:B------:R-:W-:Y:S01]  /*1e90*/  LOP3.LUT R9, R9, R18, RZ, 0xfc, !PT ;  /* 0x0000001209097212 */ /* 0x000fe200078efcff */
[----:B------:R-:W-:Y:S01]  /*1ea0*/  BSSY.RECONVERGENT B0, `(.L_x_7) ;  /* 0x00000e7000007945 */ /* 0x000fe20003800200 */
[C---:B------:R-:W-:Y:S01]  /*1eb0*/  SHF.L.U64.HI R6, R17.reuse, 0xb, RZ ;  /* 0x0000000b11067819 */ /* 0x040fe200000102ff */
[----:B------:R-:W-:Y:S01]  /*1ec0*/  IMAD.SHL.U32 R7, R17, 0x800, RZ ;  /* 0x0000080011077824 */ /* 0x000fe200078e00ff */
[----:B------:R-:W-:Y:S01]  /*1ed0*/  ISETP.NE.U32.AND P0, PT, R9, -0x1, PT ;  /* 0xffffffff0900780c */ /* 0x000fe20003f05070 */
[----:B------:R-:W-:Y:S01]  /*1ee0*/  UISETP.NE.AND UP0, UPT, UR4, URZ, UPT ;  /* 0x000000ff0400728c */ /* 0x000fe2000bf05270 */
[----:B------:R-:W-:Y:S01]  /*1ef0*/  IADD3 R17, P3, PT, R18, -R17, RZ ;  /* 0x8000001112117210 */ /* 0x000fe20007f7e0ff */
[--C-:B0-----:R-:W-:Y:S01]  /*1f00*/  IMAD.X R15, RZ, RZ, ~R3.reuse, P2 ;  /* 0x000000ffff0f7224 */ /* 0x101fe200010e0e03 */
[C---:B------:R-:W-:Y:S01]  /*1f10*/  SHF.L.U64.HI R9, R2.reuse, 0xa, R3 ;  /* 0x0000000a02097819 */ /* 0x040fe20000010203 */
[----:B------:R-:W-:Y:S01]  /*1f20*/  IMAD.SHL.U32 R2, R2, 0x400, RZ ;  /* 0x0000040002027824 */ /* 0x000fe200078e00ff */
[----:B--2---:R-:W-:Y:S01]  /*1f30*/  IADD3 R3, P2, PT, -R7, R10, RZ ;  /* 0x0000000a07037210 */ /* 0x004fe20007f5e1ff */
[----:B------:R-:W-:Y:S01]  /*1f40*/  IMAD.X R10, RZ, RZ, -0x1, P3 ;  /* 0xffffffffff0a7424 */ /* 0x000fe200018e06ff */
[----:B------:R-:W-:Y:S01]  /*1f50*/  ISETP.NE.AND.EX P0, PT, R15, -0x1, PT, P0 ;  /* 0xffffffff0f00780c */ /* 0x000fe20003f05300 */
[----:B------:R-:W-:Y:S01]  /*1f60*/  ACQBULK ;  /* 0x000000000000782e */ /* 0x000fe20000000000 */
[----:B------:R-:W-:Y:S01]  /*1f70*/  LOP3.LUT R2, R2, 0xfffff800, RZ, 0xc0, !PT ;  /* 0xfffff80002027812 */ /* 0x000fe200078ec0ff */
[----:B------:R-:W-:Y:S01]  /*1f80*/  IMAD.X R8, R11, 0x1, ~R6, P2 ;  /* 0x000000010b087824 */ /* 0x000fe200010e0e06 */
[C---:B------:R-:W-:Y:S01]  /*1f90*/  SHF.L.U64.HI R19, R17.reuse, 0xb, R10 ;  /* 0x0000000b11137819 */ /* 0x040fe2000001020a */
[----:B------:R-:W-:Y:S01]  /*1fa0*/  IMAD.SHL.U32 R11, R17, 0x800, RZ ;  /* 0x00000800110b7824 */ /* 0x000fe200078e00ff */
[----:B---3--:R-:W-:-:S05]  /*1fb0*/  IADD3 R25, P1, PT, R12, -R7, RZ ;  /* 0x800000070c197210 */ /* 0x008fca0007f3e0ff */
[----:B------:R-:W-:Y:S01]  /*1fc0*/  IMAD.X R12, R13, 0x1, ~R6, P1 ;  /* 0x000000010d0c7824 */ /* 0x000fe200008e0e06 */
[----:B------:R-:W-:Y:S01]  /*1fd0*/  ISETP.NE.U32.AND P1, PT, R17, -0x1, PT ;  /* 0xffffffff1100780c */ /* 0x000fe20003f25070 */
[----:B------:R-:W-:-:S03]  /*1fe0*/  IMAD.MOV.U32 R13, RZ, RZ, 0x7ff ;  /* 0x000007ffff0d7424 */ /* 0x000fc600078e00ff */
[----:B------:R-:W-:Y:S02]  /*1ff0*/  ISETP.NE.AND.EX P2, PT, R10, -0x1, PT, P1 ;  /* 0xffffffff0a00780c */ /* 0x000fe40003f45310 */
[-C--:B------:R-:W-:Y:S02]  /*2000*/  ISETP.GT.U32.AND P1, PT, R3, R2.reuse, PT ;  /* 0x000000020300720c */ /* 0x080fe40003f24070 */
[----:B----4-:R-:W-:Y:S02]  /*2010*/  IADD3 R10, P3, PT, R4, -R7, RZ ;  /* 0x80000007040a7210 */ /* 0x010fe40007f7e0ff */
[----:B------:R-:W-:Y:S02]  /*2020*/  ISETP.GT.U32.AND.EX P1, PT, R8, R9, PT, P1 ;  /* 0x000000090800720c */ /* 0x000fe40003f24110 */
[----:B------:R-:W-:Y:S01]  /*2030*/  SEL R16, R13, 0x800, !P2 ;  /* 0x000008000d107807 */ /* 0x000fe20005000000 */
[----:B------:R-:W-:Y:S01]  /*2040*/  IMAD.X R14, R5, 0x1, ~R6, P3 ;  /* 0x00000001050e7824 */ /* 0x000fe200018e0e06 */
[----:B------:R-:W-:-:S02]  /*2050*/  SEL R15, R3, R2, P1 ;  /* 0x00000002030f7207 */ /* 0x000fc40000800000 */
[----:B------:R-:W-:Y:S02]  /*2060*/  IADD3 R13, P2, PT, -R10, R11, RZ ;  /* 0x0000000b0a0d7210 */ /* 0x000fe40007f5e1ff */
[----:B------:R-:W-:Y:S02]  /*2070*/  IADD3 R11, P3, P4, -R25, R16, R11 ;  /* 0x00000010190b7210 */ /* 0x000fe40007c7e10b */
[----:B------:R-:W-:Y:S01]  /*2080*/  SEL R16, R8, R9, P1 ;  /* 0x0000000908107207 */ /* 0x000fe20000800000 */
[----:B------:R-:W-:Y:S01]  /*2090*/  IMAD.X R14, R19, 0x1, ~R14, P2 ;  /* 0x00000001130e7824 */ /* 0x000fe200010e0e0e */
[----:B------:R-:W-:Y:S02]  /*20a0*/  IADD3 R15, P1, PT, R15, -R2, RZ ;  /* 0x800000020f0f7210 */ /* 0x000fe40007f3e0ff */
[----:B------:R-:W-:Y:S02]  /*20b0*/  IADD3.X R12, PT, PT, ~R12, RZ, R19, P3, P4 ;  /* 0x000000ff0c0c7210 */ /* 0x000fe40001fe8513 */
[----:B------:R-:W-:Y:S01]  /*20c0*/  SEL R24, R2, R11, !P0 ;  /* 0x0000000b02187207 */ /* 0x000fe20004000000 */
[----:B------:R-:W-:Y:S01]  /*20d0*/  IMAD.X R17, R16, 0x1, ~R9, P1 ;  /* 0x0000000110117824 */ /* 0x000fe200008e0e09 */
[----:B------:R-:W-:-:S02]  /*20e0*/  ISETP.LT.U32.AND P2, PT, R2, R3, PT ;  /* 0x000000030200720c */ /* 0x000fc40003f41070 */
[----:B------:R-:W-:Y:S02]  /*20f0*/  SEL R11, R9, R12, !P0 ;  /* 0x0000000c090b7207 */ /* 0x000fe40004000000 */
[-C--:B------:R-:W-:Y:S02]  /*2100*/  ISETP.LT.U32.AND P1, PT, R13, R15.reuse, PT ;  /* 0x0000000f0d00720c */ /* 0x080fe40003f21070 */
[----:B------:R-:W-:Y:S02]  /*2110*/  ISETP.LT.U32.AND P3, PT, R24, R15, PT ;  /* 0x0000000f1800720c */ /* 0x000fe40003f61070 */
[----:B------:R-:W-:Y:S02]  /*2120*/  ISETP.LT.U32.AND.EX P2, PT, R9, R8, PT, P2 ;  /* 0x000000080900720c */ /* 0x000fe40003f41120 */
[-C--:B------:R-:W-:Y:S02]  /*2130*/  ISETP.LT.U32.AND.EX P1, PT, R14, R17.reuse, PT, P1 ;  /* 0x000000110e00720c */ /* 0x080fe40003f21110 */
[----:B------:R-:W-:-:S02]  /*2140*/  ISETP.LT.U32.AND.EX P3, PT, R11, R17, PT, P3 ;  /* 0x000000110b00720c */ /* 0x000fc40003f61130 */
[----:B------:R-:W-:Y:S02]  /*2150*/  @!P0 SEL R25, R2, R3, P2 ;  /* 0x0000000302198207 */ /* 0x000fe40001000000 */
[-C--:B------:R-:W-:Y:S02]  /*2160*/  SEL R3, R13, R15.reuse, P1 ;  /* 0x0000000f0d037207 */ /* 0x080fe40000800000 */
[----:B------:R-:W-:Y:S01]  /*2170*/  SEL R24, R24, R15, P3 ;  /* 0x0000000f18187207 */ /* 0x000fe20001800000 */
[----:B------:R-:W-:Y:S01]  /*2180*/  IMAD.IADD R25, R25, 0x1, -R10 ;  /* 0x0000000119197824 */ /* 0x000fe200078e0a0a */
[----:B------:R-:W-:-:S03]  /*2190*/  SEL R8, R14, R17, P1 ;  /* 0x000000110e087207 */ /* 0x000fc60000800000 */
[----:B------:R-:W-:Y:S01]  /*21a0*/  IMAD.IADD R24, R24, 0x1, -R3 ;  /* 0x0000000118187824 */ /* 0x000fe200078e0a03 */
[----:B------:R-:W-:Y:S06]  /*21b0*/  BRA.U !UP0, `(.L_x_8) ;  /* 0x00000005086c7547 */ /* 0x000fec000b800000 */
[----:B------:R-:W-:Y:S01]  /*21c0*/  IADD3 R3, P0, P1, R3, R7, R2 ;  /* 0x0000000703037210 */ /* 0x000fe2000791e002 */
[----:B------:R-:W0:Y:S01]  /*21d0*/  LDCU.64 UR4, c[0x0][0x388] ;  /* 0x00007100ff0477ac */ /* 0x000e220008000a00 */
[----:B------:R-:W-:Y:S01]  /*21e0*/  IMAD.IADD R19, R25, 0x1, R24 ;  /* 0x0000000119137824 */ /* 0x000fe200078e0218 */
[----:B------:R-:W-:Y:S01]  /*21f0*/  BSSY.RECONVERGENT B1, `(.L_x_9) ;  /* 0x0000012000017945 */ /* 0x000fe20003800200 */
[----:B------:R-:W-:Y:S01]  /*2200*/  IADD3.X R9, PT, PT, R8, R6, R9, P0, P1 ;  /* 0x0000000608097210 */ /* 0x000fe200007e2409 */
[----:B------:R-:W-:Y:S01]  /*2210*/  IMAD.IADD R2, R0, 0x1, -R25 ;  /* 0x0000000100027824 */ /* 0x000fe200078e0a19 */
[----:B------:R-:W-:-:S04]  /*2220*/  IADD3 R4, P0, PT, R4, R0, RZ ;  /* 0x0000000004047210 */ /* 0x000fc80007f1e0ff */
[----:B------:R-:W-:Y:S01]  /*2230*/  IADD3 R3, P1, PT, R2, R3, RZ ;  /* 0x0000000302037210 */ /* 0x000fe20007f3e0ff */
[----:B------:R-:W-:Y:S01]  /*2240*/  IMAD.X R5, RZ, RZ, R5, P0 ;  /* 0x000000ffff057224 */ /* 0x000fe200000e0605 */
[----:B------:R-:W-:Y:S02]  /*2250*/  ISETP.GE.AND P0, PT, R0, R19, PT ;  /* 0x000000130000720c */ /* 0x000fe40003f06270 */
[----:B------:R-:W-:Y:S02]  /*2260*/  LEA.HI.X.SX32 R2, R2, R9, 0x1, P1 ;  /* 0x0000000902027211 */ /* 0x000fe400008f0eff */
[C---:B0-----:R-:W-:Y:S02]  /*2270*/  LEA R20, P1, R4.reuse, UR4, 0x3 ;  /* 0x0000000404147c11 */ /* 0x041fe4000f8218ff */
[----:B------:R-:W-:Y:S02]  /*2280*/  LEA R22, P2, R3, UR4, 0x3 ;  /* 0x0000000403167c11 */ /* 0x000fe4000f8418ff */
[----:B------:R-:W-:-:S02]  /*2290*/  LEA.HI.X R21, R4, UR5, R5, 0x3, P1 ;  /* 0x0000000504157c11 */ /* 0x000fc400088f1c05 */
[----:B------:R-:W-:-:S03]  /*22a0*/  LEA.HI.X R23, R3, UR5, R2, 0x3, P2 ;  /* 0x0000000503177c11 */ /* 0x000fc600090f1c02 */
[----:B------:R-:W-:Y:S06]  /*22b0*/  @P0 BRA `(.L_x_10) ;  /* 0x0000000000140947 */ /* 0x000fec0003800000 */
[----:B------:R-:W-:-:S13]  /*22c0*/  ISETP.GE.AND P0, PT, R0, R25, PT ;  /* 0x000000190000720c */ /* 0x000fda0003f06270 */
[----:B------:R0:W5:Y:S04]  /*22d0*/  @!P0 LDG.E R16, desc[UR6][R20.64] ;  /* 0x0000000614108981 */ /* 0x000168000c1e1900 */
[----:B------:R0:W5:Y:S04]  /*22e0*/  @!P0 LDG.E R17, desc[UR6][R20.64+0x4] ;  /* 0x0000040614118981 */ /* 0x000168000c1e1900 */
[----:B------:R0:W5:Y:S04]  /*22f0*/  @P0 LDG.E R16, desc[UR6][R22.64] ;  /* 0x0000000616100981 */ /* 0x000168000c1e1900 */
[----:B------:R0:W5:Y:S02]  /*2300*/  @P0 LDG.E R17, desc[UR6][R22.64+0x4] ;  /* 0x0000040616110981 */ /* 0x000164000c1e1900 */
.L_x_10:
[----:B------:R-:W-:Y:S05]  /*2310*/  BSYNC.RECONVERGENT B1 ;  /* 0x0000000000017941 */ /* 0x000fea0003800200 */
.L_x_9:
[----:B------:R-:W-:Y:S01]  /*2320*/  VIADD R2, R0, 0x100 ;  /* 0x0000010000027836 */ /* 0x000fe20000000000 */
[----:B------:R-:W-:Y:S04]  /*2330*/  BSSY.RECONVERGENT B1, `(.L_x_11) ;  /* 0x0000008000017945 */ /* 0x000fe80003800200 */
[----:B------:R-:W-:-:S13]  /*2340*/  ISETP.GE.AND P0, PT, R2, R19, PT ;  /* 0x000000130200720c */ /* 0x000fda0003f06270 */
[----:B------:R-:W-:Y:S05]  /*2350*/  @P0 BRA `(.L_x_12) ;  /* 0x0000000000140947 */ /* 0x000fea0003800000 */
[----:B------:R-:W-:-:S13]  /*2360*/  ISETP.GE.AND P0, PT, R2, R25, PT ;  /* 0x000000190200720c */ /* 0x000fda0003f06270 */
[----:B------:R1:W5:Y:S04]  /*2370*/  @P0 LDG.E R14, desc[UR6][R22.64+0x800] ;  /* 0x00080006160e0981 */ /* 0x000368000c1e1900 */
[----:B------:R1:W5:Y:S04]  /*2380*/  @P0 LDG.E R15, desc[UR6][R22.64+0x804] ;  /* 0x00080406160f0981 */ /* 0x000368000c1e1900 */
[----:B------:R1:W5:Y:S04]  /*2390*/  @!P0 LDG.E R14, desc[UR6][R20.64+0x800] ;  /* 0x00080006140e8981 */ /* 0x000368000c1e1900 */
[----:B------:R1:W5:Y:S02]  /*23a0*/  @!P0 LDG.E R15, desc[UR6][R20.64+0x804] ;  /* 0x00080406140f8981 */ /* 0x000364000c1e1900 */
.L_x_12:
[----:B------:R-:W-:Y:S05]  /*23b0*/  BSYNC.RECONVERGENT B1 ;  /* 0x0000000000017941 */ /* 0x000fea0003800200 */
.L_x_11:
        /* <DEDUP_REMOVED lines=9> */
.L_x_14:
[----:B------:R-:W-:Y:S05]  /*2450*/  BSYNC.RECONVERGENT B1 ;  /* 0x0000000000017941 */ /* 0x000fea0003800200 */
.L_x_13:
        /* <DEDUP_REMOVED lines=9> */
.L_x_16:
[----:B------:R-:W-:Y:S05]  /*24f0*/  BSYNC.RECONVERGENT B1 ;  /* 0x0000000000017941 */ /* 0x000fea0003800200 */
.L_x_15:
[----:B------:R-:W-:Y:S01]  /*2500*/  LOP3.LUT R2, R0, 0x400, RZ, 0xfc, !PT ;  /* 0x0000040000027812 */ /* 0x000fe200078efcff */
[----:B------:R-:W-:Y:S03]  /*2510*/  BSSY.RECONVERGENT B1, `(.L_x_17) ;  /* 0x0000008000017945 */ /* 0x000fe60003800200 */
[----:B------:R-:W-:-:S13]  /*2520*/  ISETP.GE.AND P0, PT, R2, R19, PT ;  /* 0x000000130200720c */ /* 0x000fda0003f06270 */
[----:B------:R-:W-:Y:S05]  /*2530*/  @P0 BRA `(.L_x_18) ;  /* 0x0000000000140947 */ /* 0x000fea0003800000 */
[----:B------:R-:W-:-:S13]  /*2540*/  ISETP.GE.AND P0, PT, R2, R25, PT ;  /* 0x000000190200720c */ /* 0x000fda0003f06270 */
[----:B------:R4:W5:Y:S04]  /*2550*/  @P0 LDG.E R8, desc[UR6][R22.64+0x2000] ;  /* 0x0020000616080981 */ /* 0x000968000c1e1900 */
[----:B------:R4:W5:Y:S04]  /*2560*/  @P0 LDG.E R9, desc[UR6][R22.64+0x2004] ;  /* 0x0020040616090981 */ /* 0x000968000c1e1900 */
[----:B------:R4:W5:Y:S04]  /*2570*/  @!P0 LDG.E R8, desc[UR6][R20.64+0x2000] ;  /* 0x0020000614088981 */ /* 0x000968000c1e1900 */
[----:B------:R4:W5:Y:S02]  /*2580*/  @!P0 LDG.E R9, desc[UR6][R20.64+0x2004] ;  /* 0x0020040614098981 */ /* 0x000964000c1e1900 */
.L_x_18:
[----:B------:R-:W-:Y:S05]  /*2590*/  BSYNC.RECONVERGENT B1 ;  /* 0x0000000000017941 */ /* 0x000fea0003800200 */
.L_x_17:
        /* <DEDUP_REMOVED lines=9> */
.L_x_20:
[----:B------:R-:W-:Y:S05]  /*2630*/  BSYNC.RECONVERGENT B1 ;  /* 0x0000000000017941 */ /* 0x000fea0003800200 */
.L_x_19:
        /* <DEDUP_REMOVED lines=9> */
.L_x_22:
[----:B------:R-:W-:Y:S05]  /*26d0*/  BSYNC.RECONVERGENT B1 ;  /* 0x0000000000017941 */ /* 0x000fea0003800200 */
.L_x_21:
[----:B------:R-:W-:-:S05]  /*26e0*/  VIADD R2, R0, 0x700 ;  /* 0x0000070000027836 */ /* 0x000fca0000000000 */
[----:B------:R-:W-:-:S13]  /*26f0*/  ISETP.GE.AND P0, PT, R2, R19, PT ;  /* 0x000000130200720c */ /* 0x000fda0003f06270 */
[----:B------:R-:W-:Y:S05]  /*2700*/  @P0 BRA `(.L_x_23) ;  /* 0x0000000400800947 */ /* 0x000fea0003800000 */
[----:B------:R-:W-:-:S13]  /*2710*/  ISETP.GE.AND P0, PT, R2, R25, PT ;  /* 0x000000190200720c */ /* 0x000fda0003f06270 */
[----:B------:R0:W5:Y:S04]  /*2720*/  @P0 LDG.E R2, desc[UR6][R22.64+0x3800] ;  /* 0x0038000616020981 */ /* 0x000168000c1e1900 */
[----:B------:R0:W5:Y:S04]  /*2730*/  @P0 LDG.E R3, desc[UR6][R22.64+0x3804] ;  /* 0x0038040616030981 */ /* 0x000168000c1e1900 */
[----:B------:R0:W5:Y:S04]  /*2740*/  @!P0 LDG.E R2, desc[UR6][R20.64+0x3800] ;  /* 0x0038000614028981 */ /* 0x000168000c1e1900 */
[----:B------:R0:W5:Y:S01]  /*2750*/  @!P0 LDG.E R3, desc[UR6][R20.64+0x3804] ;  /* 0x0038040614038981 */ /* 0x000162000c1e1900 */
[----:B------:R-:W-:Y:S05]  /*2760*/  BRA `(.L_x_23) ;  /* 0x0000000400687947 */ /* 0x000fea0003800000 */
.L_x_8:
[----:B------:R-:W0:Y:S01]  /*2770*/  LDCU.64 UR4, c[0x0][0x3a0] ;  /* 0x00007400ff0477ac */ /* 0x000e220008000a00 */
[----:B------:R-:W-:Y:S01]  /*2780*/  IMAD.IADD R19, R25, 0x1, R24 ;  /* 0x0000000119137824 */ /* 0x000fe200078e0218 */
[----:B------:R-:W-:Y:S01]  /*2790*/  IADD3 R2, P0, P1, R3, R7, R2 ;  /* 0x0000000703027210 */ /* 0x000fe2000791e002 */
[C---:B------:R-:W-:Y:S01]  /*27a0*/  IMAD.IADD R7, R0.reuse, 0x1, -R25 ;  /* 0x0000000100077824 */ /* 0x040fe200078e0a19 */
[----:B------:R-:W-:Y:S02]  /*27b0*/  BSSY.RECONVERGENT B1, `(.L_x_24) ;  /* 0x0000011000017945 */ /* 0x000fe40003800200 */
[----:B------:R-:W-:Y:S02]  /*27c0*/  ISETP.GE.AND P2, PT, R0, R19, PT ;  /* 0x000000130000720c */ /* 0x000fe40003f46270 */
[----:B------:R-:W-:Y:S02]  /*27d0*/  IADD3.X R6, PT, PT, R8, R6, R9, P0, P1 ;  /* 0x0000000608067210 */ /* 0x000fe400007e2409 */
[----:B------:R-:W-:-:S02]  /*27e0*/  IADD3 R3, P0, PT, R4, R0, RZ ;  /* 0x0000000004037210 */ /* 0x000fc40007f1e0ff */
[----:B------:R-:W-:-:S03]  /*27f0*/  IADD3 R2, P1, PT, R7, R2, RZ ;  /* 0x0000000207027210 */ /* 0x000fc60007f3e0ff */
[----:B------:R-:W-:Y:S01]  /*2800*/  IMAD.X R4, RZ, RZ, R5, P0 ;  /* 0x000000ffff047224 */ /* 0x000fe200000e0605 */
[----:B------:R-:W-:Y:S02]  /*2810*/  LEA.HI.X.SX32 R7, R7, R6, 0x1, P1 ;  /* 0x0000000607077211 */ /* 0x000fe400008f0eff */
[C---:B0-----:R-:W-:Y:S02]  /*2820*/  LEA R20, P0, R3.reuse, UR4, 0x3 ;  /* 0x0000000403147c11 */ /* 0x041fe4000f8018ff */
[C---:B------:R-:W-:Y:S02]  /*2830*/  LEA R22, P1, R2.reuse, UR4, 0x3 ;  /* 0x0000000402167c11 */ /* 0x040fe4000f8218ff */
[----:B------:R-:W-:Y:S02]  /*2840*/  LEA.HI.X R21, R3, UR5, R4, 0x3, P0 ;  /* 0x0000000503157c11 */ /* 0x000fe400080f1c04 */
[----:B------:R-:W-:Y:S01]  /*2850*/  LEA.HI.X R23, R2, UR5, R7, 0x3, P1 ;  /* 0x0000000502177c11 */ /* 0x000fe200088f1c07 */
[----:B------:R-:W-:Y:S08]  /*2860*/  @P2 BRA `(.L_x_25) ;  /* 0x0000000000142947 */ /* 0x000ff00003800000 */
[----:B------:R-:W-:-:S13]  /*2870*/  ISETP.GE.AND P0, PT, R0, R25, PT ;  /* 0x000000190000720c */ /* 0x000fda0003f06270 */
[----:B------:R0:W5:Y:S04]  /*2880*/  @!P0 LDG.E R16, desc[UR6][R20.64] ;  /* 0x0000000614108981 */ /* 0x000168000c1e1900 */
[----:B------:R0:W5:Y:S04]  /*2890*/  @!P0 LDG.E R17, desc[UR6][R20.64+0x4] ;  /* 0x0000040614118981 */ /* 0x000168000c1e1900 */
[----:B------:R0:W5:Y:S04]  /*28a0*/  @P0 LDG.E R16, desc[UR6][R22.64] ;  /* 0x0000000616100981 */ /* 0x000168000c1e1900 */
[----:B------:R0:W5:Y:S02]  /*28b0*/  @P0 LDG.E R17, desc[UR6][R22.64+0x4] ;  /* 0x0000040616110981 */ /* 0x000164000c1e1900 */
.L_x_25:
[----:B------:R-:W-:Y:S05]  /*28c0*/  BSYNC.RECONVERGENT B1 ;  /* 0x0000000000017941 */ /* 0x000fea0003800200 */
.L_x_24:
        /* <DEDUP_REMOVED lines=9> */
.L_x_27:
[----:B------:R-:W-:Y:S05]  /*2960*/  BSYNC.RECONVERGENT B1 ;  /* 0x0000000000017941 */ /* 0x000fea0003800200 */
.L_x_26:
        /* <DEDUP_REMOVED lines=9> */
.L_x_29:
[----:B------:R-:W-:Y:S05]  /*2a00*/  BSYNC.RECONVERGENT B1 ;  /* 0x0000000000017941 */ /* 0x000fea0003800200 */
.L_x_28:
        /* <DEDUP_REMOVED lines=9> */
.L_x_31:
[----:B------:R-:W-:Y:S05]  /*2aa0*/  BSYNC.RECONVERGENT B1 ;  /* 0x0000000000017941 */ /* 0x000fea0003800200 */
.L_x_30:
        /* <DEDUP_REMOVED lines=9> */
.L_x_33:
[----:B------:R-:W-:Y:S05]  /*2b40*/  BSYNC.RECONVERGENT B1 ;  /* 0x0000000000017941 */ /* 0x000fea0003800200 */
.L_x_32:
        /* <DEDUP_REMOVED lines=9> */
.L_x_35:
[----:B------:R-:W-:Y:S05]  /*2be0*/  BSYNC.RECONVERGENT B1 ;  /* 0x0000000000017941 */ /* 0x000fea0003800200 */
.L_x_34:
        /* <DEDUP_REMOVED lines=9> */
.L_x_37:
[----:B------:R-:W-:Y:S05]  /*2c80*/  BSYNC.RECONVERGENT B1 ;  /* 0x0000000000017941 */ /* 0x000fea0003800200 */
.L_x_36:
[----:B------:R-:W-:-:S05]  /*2c90*/  VIADD R2, R0, 0x700 ;  /* 0x0000070000027836 */ /* 0x000fca0000000000 */
[----:B------:R-:W-:-:S13]  /*2ca0*/  ISETP.GE.AND P0, PT, R2, R19, PT ;  /* 0x000000130200720c */ /* 0x000fda0003f06270 */
[----:B------:R-:W-:Y:S05]  /*2cb0*/  @P0 BRA `(.L_x_23) ;  /* 0x0000000000140947 */ /* 0x000fea0003800000 */
[----:B------:R-:W-:-:S13]  /*2cc0*/  ISETP.GE.AND P0, PT, R2, R25, PT ;  /* 0x000000190200720c */ /* 0x000fda0003f06270 */
[----:B------:R0:W5:Y:S04]  /*2cd0*/  @P0 LDG.E R2, desc[UR6][R22.64+0x3800] ;  /* 0x0038000616020981 */ /* 0x000168000c1e1900 */
[----:B------:R0:W5:Y:S04]  /*2ce0*/  @P0 LDG.E R3, desc[UR6][R22.64+0x3804] ;  /* 0x0038040616030981 */ /* 0x000168000c1e1900 */
[----:B------:R0:W5:Y:S04]  /*2cf0*/  @!P0 LDG.E R2, desc[UR6][R20.64+0x3800] ;  /* 0x0038000614028981 */ /* 0x000168000c1e1900 */
[----:B------:R0:W5:Y:S02]  /*2d00*/  @!P0 LDG.E R3, desc[UR6][R20.64+0x3804] ;  /* 0x0038040614038981 */ /* 0x000164000c1e1900 */
.L_x_23:
[----:B------:R-:W-:Y:S05]  /*2d10*/  BSYNC.RECONVERGENT B0 ;  /* 0x0000000000007941 */ /* 0x000fea0003800200 */
.L_x_7:
[----:B------:R-:W0:Y:S01]  /*2d20*/  S2UR UR5, SR_CgaCtaId ;  /* 0x00000000000579c3 */ /* 0x000e220000008800 */
[----:B------:R-:W-:Y:S01]  /*2d30*/  UMOV UR4, 0x400 ;  /* 0x0000040000047882 */ /* 0x000fe20000000000 */
[----:B01234-:R-:W-:Y:S01]  /*2d40*/  IMAD.SHL.U32 R20, R0, 0x8, RZ ;  /* 0x0000000800147824 */ /* 0x01ffe200078e00ff */
[----:B------:R-:W-:-:S09]  /*2d50*/  ULEA UR4, UR5, UR4, 0x18 ;  /* 0x0000000405047291 */ /* 0x000fd2000f8ec0ff */
        /* <DEDUP_REMOVED lines=9> */
[----:B0-----:R-:W-:-:S07]  /*2df0*/  VIMNMX R3, PT, PT, R20, R19, PT ;  /* 0x0000001314037248 */ /* 0x001fce0003fe0100 */
[----:B------:R-:W-:Y:S01]  /*2e00*/  PREEXIT ;  /* 0x000000000000782d */ /* 0x000fe20000000000 */
[----:B------:R-:W-:Y:S01]  /*2e10*/  BSSY.RECONVERGENT B0, `(.L_x_38) ;  /* 0x0000016000007945 */ /* 0x000fe20003800200 */
[----:B------:R-:W-:Y:S01]  /*2e20*/  LEA R2, R25, UR4, 0x3 ;  /* 0x0000000419027c11 */ /* 0x000fe2000f8e18ff */
[C---:B------:R-:W-:Y:S01]  /*2e30*/  IMAD.IADD R6, R3.reuse, 0x1, -R24 ;  /* 0x0000000103067824 */ /* 0x040fe200078e0a18 */
[----:B------:R-:W-:Y:S02]  /*2e40*/  ISETP.GE.AND P0, PT, R3, R24, PT ;  /* 0x000000180300720c */ /* 0x000fe40003f06270 */
[----:B------:R-:W-:Y:S02]  /*2e50*/  VIMNMX R5, PT, PT, R25, R3, PT ;  /* 0x0000000319057248 */ /* 0x000fe40003fe0100 */
[----:B------:R-:W-:-:S04]  /*2e60*/  SEL R6, R6, RZ, P0 ;  /* 0x000000ff06067207 */ /* 0x000fc80000000000 */
[----:B------:R-:W-:-:S13]  /*2e70*/  ISETP.GE.AND P0, PT, R6, R5, PT ;  /* 0x000000050600720c */ /* 0x000fda0003f06270 */
[----:B------:R-:W-:Y:S05]  /*2e80*/  @P0 BRA `(.L_x_39) ;  /* 0x0000000000380947 */ /* 0x000fea0003800000 */
.L_x_40:
[----:B------:R-:W-:-:S05]  /*2e90*/  IMAD.IADD R4, R5, 0x1, -R6 ;  /* 0x0000000105047824 */ /* 0x000fca00078e0a06 */
[----:B------:R-:W-:-:S04]  /*2ea0*/  LEA.HI R7, R4, R4, RZ, 0x1 ;  /* 0x0000000404077211 */ /* 0x000fc800078f08ff */
[----:B------:R-:W-:-:S04]  /*2eb0*/  LEA.HI.SX32 R4, R7, R6, 0x1f ;  /* 0x0000000607047211 */ /* 0x000fc800078ffaff */
[----:B------:R-:W-:Y:S02]  /*2ec0*/  LOP3.LUT R8, RZ, R4, RZ, 0x33, !PT ;  /* 0x00000004ff087212 */ /* 0x000fe400078e33ff */
[----:B------:R-:W-:-:S03]  /*2ed0*/  LEA R7, R4, UR4, 0x3 ;  /* 0x0000000404077c11 */ /* 0x000fc6000f8e18ff */
[----:B------:R-:W-:-:S03]  /*2ee0*/  IMAD.IADD R9, R3, 0x1, R8 ;  /* 0x0000000103097824 */ /* 0x000fc600078e0208 */
[----:B------:R-:W-:Y:S01]  /*2ef0*/  LDS R7, [R7] ;  /* 0x0000000007077984 */ /* 0x000fe20000000800 */
[----:B------:R-:W-:-:S05]  /*2f00*/  IMAD R9, R9, 0x8, R2 ;  /* 0x0000000809097824 */ /* 0x000fca00078e0202 */
[----:B------:R-:W0:Y:S02]  /*2f10*/  LDS R8, [R9] ;  /* 0x0000000009087984 */ /* 0x000e240000000800 */
[----:B0-----:R-:W-:-:S04]  /*2f20*/  FSETP.GT.AND P0, PT, R8, R7, PT ;  /* 0x000000070800720b */ /* 0x001fc80003f04000 */
[----:B------:R-:W-:-:S09]  /*2f30*/  SEL R5, R5, R4, !P0 ;  /* 0x0000000405057207 */ /* 0x000fd20004000000 */
[----:B------:R-:W-:-:S05]  /*2f40*/  @!P0 VIADD R6, R4, 0x1 ;  /* 0x0000000104068836 */ /* 0x000fca0000000000 */
[----:B------:R-:W-:-:S13]  /*2f50*/  ISETP.GE.AND P0, PT, R6, R5, PT ;  /* 0x000000050600720c */ /* 0x000fda0003f06270 */
[----:B------:R-:W-:Y:S05]  /*2f60*/  @!P0 BRA `(.L_x_40) ;  /* 0xfffffffc00c88947 */ /* 0x000fea000383ffff */
.L_x_39:
[----:B------:R-:W-:Y:S05]  /*2f70*/  BSYNC.RECONVERGENT B0 ;  /* 0x0000000000007941 */ /* 0x000fea0003800200 */
.L_x_38:
        /* <DEDUP_REMOVED lines=90> */
[----:B------:R0:W1:Y:S01]  /*3520*/  @P0 LDS.64 R20, [R23] ;  /* 0x0000000017140984 */ /* 0x0000620000000a00 */
[----:B------:R-:W-:Y:S01]  /*3530*/  PLOP3.LUT P0, PT, PT, PT, PT, 0x8, 0x80 ;  /* 0x000000000080781c */ /* 0x000fe20003f0e170 */
[----:B0-----:R-:W-:-:S06]  /*3540*/  IMAD.SHL.U32 R23, R0, 0x8, RZ ;  /* 0x0000000800177824 */ /* 0x001fcc00078e00ff */
[----:B-1----:R-:W-:-:S04]  /*3550*/  @!P1 FSETP.GT.AND P2, PT, R20, R2, PT ;  /* 0x000000021400920b */ /* 0x002fc80003f44000 */
        /* <DEDUP_REMOVED lines=8> */
[----:B------:R-:W-:Y:S04]  /*35e0*/  @!P0 LDS.64 R2, [R22] ;  /* 0x0000000016028984 */ /* 0x000fe80000000a00 */
        /* <DEDUP_REMOVED lines=10> */
[----:B------:R-:W1:Y:S01]  /*3690*/  LDCU.64 UR8, c[0x0][0x3a0] ;  /* 0x00007400ff0877ac */ /* 0x000e620008000a00 */
[----:B------:R-:W-:-:S03]  /*36a0*/  ISETP.NE.AND P0, PT, R0, RZ, PT ;  /* 0x000000ff0000720c */ /* 0x000fc60003f05270 */
[----:B0-----:R-:W-:-:S04]  /*36b0*/  IMAD R22, R3, 0x8, R2 ;  /* 0x0000000803167824 */ /* 0x001fc800078e0202 */
[----:B------:R-:W-:Y:S01]  /*36c0*/  IMAD R3, R3, -0x7, R22 ;  /* 0xfffffff903037824 */ /* 0x000fe200078e0216 */
[----:B------:R-:W-:-:S03]  /*36d0*/  LEA.HI.SX32 R23, R22, R22, 0x1b ;  /* 0x0000001616177211 */ /* 0x000fc600078fdaff */
[----:B------:R-:W-:Y:S01]  /*36e0*/  VIADD R22, R3, 0x20 ;  /* 0x0000002003167836 */ /* 0x000fe20000000000 */
[----:B------:R-:W-:Y:S01]  /*36f0*/  LEA R23, R23, UR4, 0x3 ;  /* 0x0000000417177c11 */ /* 0x000fe2000f8e18ff */
[C---:B------:R-:W-:Y:S02]  /*3700*/  VIADD R24, R3.reuse, 0x40 ;  /* 0x0000004003187836 */ /* 0x040fe40000000000 */
[C---:B------:R-:W-:Y:S01]  /*3710*/  VIADD R26, R3.reuse, 0x60 ;  /* 0x00000060031a7836 */ /* 0x040fe20000000000 */
[-C--:B------:R-:W-:Y:S01]  /*3720*/  LEA.HI.SX32 R22, R22, R3.reuse, 0x1b ;  /* 0x0000000316167211 */ /* 0x080fe200078fdaff */
[----:B------:R0:W-:Y:S01]  /*3730*/  STS.64 [R23+0x8], R6 ;  /* 0x0000080617007388 */ /* 0x0001e20000000a00 */
[----:B------:R-:W-:Y:S01]  /*3740*/  VIADD R28, R3, 0x80 ;  /* 0x00000080031c7836 */ /* 0x000fe20000000000 */
[-C--:B------:R-:W-:Y:S02]  /*3750*/  LEA.HI.SX32 R24, R24, R3.reuse, 0x1b ;  /* 0x0000000318187211 */ /* 0x080fe400078fdaff */
[----:B------:R2:W-:Y:S01]  /*3760*/  STS.64 [R23+0x10], R8 ;  /* 0x0000100817007388 */ /* 0x0005e20000000a00 */
[----:B------:R-:W-:-:S02]  /*3770*/  LEA.HI.SX32 R26, R26, R3, 0x1b ;  /* 0x000000031a1a7211 */ /* 0x000fc400078fdaff */
[----:B------:R-:W-:Y:S01]  /*3780*/  LEA.HI.SX32 R28, R28, R3, 0x1b ;  /* 0x000000031c1c7211 */ /* 0x000fe200078fdaff */
[----:B------:R3:W-:Y:S01]  /*3790*/  STS.64 [R23+0x18], R10 ;  /* 0x0000180a17007388 */ /* 0x0007e20000000a00 */
[----:B0-----:R-:W-:-:S03]  /*37a0*/  VIADD R6, R3, 0xa0 ;  /* 0x000000a003067836 */ /* 0x001fc60000000000 */
[----:B------:R0:W-:Y:S01]  /*37b0*/  STS.64 [R23], R4 ;  /* 0x0000000417007388 */ /* 0x0001e20000000a00 */
[C---:B--2---:R-:W-:Y:S01]  /*37c0*/  VIADD R8, R3.reuse, 0xc0 ;  /* 0x000000c003087836 */ /* 0x044fe20000000000 */
[----:B------:R-:W-:Y:S02]  /*37d0*/  LEA.HI.SX32 R6, R6, R3, 0x1b ;  /* 0x0000000306067211 */ /* 0x000fe400078fdaff */
[----:B------:R2:W-:Y:S01]  /*37e0*/  STS.64 [R23+0x38], R20 ;  /* 0x0000381417007388 */ /* 0x0005e20000000a00 */
[----:B---3--:R-:W-:-:S03]  /*37f0*/  VIADD R10, R3, 0xe0 ;  /* 0x000000e0030a7836 */ /* 0x008fc60000000000 */
[----:B------:R-:W-:Y:S01]  /*3800*/  STS.64 [R23+0x20], R12 ;  /* 0x0000200c17007388 */ /* 0x000fe20000000a00 */
[----:B0-----:R-:W-:-:S03]  /*3810*/  LEA.HI.SX32 R4, R3, R3, 0x1b ;  /* 0x0000000303047211 */ /* 0x001fc600078fdaff */
[----:B------:R0:W-:Y:S01]  /*3820*/  STS.64 [R23+0x28], R14 ;  /* 0x0000280e17007388 */ /* 0x0001e20000000a00 */
[-C--:B------:R-:W-:Y:S02]  /*3830*/  LEA.HI.SX32 R5, R8, R3.reuse, 0x1b ;  /* 0x0000000308057211 */ /* 0x080fe400078fdaff */
[----:B------:R-:W-:Y:S01]  /*3840*/  LEA.HI.SX32 R3, R10, R3, 0x1b ;  /* 0x000000030a037211 */ /* 0x000fe200078fdaff */
[----:B------:R3:W-:Y:S01]  /*3850*/  STS.64 [R23+0x30], R16 ;  /* 0x0000301017007388 */ /* 0x0007e20000000a00 */
[----:B--2---:R-:W-:Y:S01]  /*3860*/  LEA R20, R4, UR4, 0x3 ;  /* 0x0000000404147c11 */ /* 0x004fe2000f8e18ff */
[----:B------:R-:W-:Y:S01]  /*3870*/  NOP ;  /* 0x0000000000007918 */ /* 0x000fe20000000000 */
[----:B------:R-:W-:-:S04]  /*3880*/  LEA R8, R6, UR4, 0x3 ;  /* 0x0000000406087c11 */ /* 0x000fc8000f8e18ff */
[----:B------:R-:W-:Y:S01]  /*3890*/  LDS.64 R20, [R20] ;  /* 0x0000000014147984 */ /* 0x000fe20000000a00 */
[----:B0-----:R-:W-:Y:S02]  /*38a0*/  LEA R14, R24, UR4, 0x3 ;  /* 0x00000004180e7c11 */ /* 0x001fe4000f8e18ff */
[----:B---3--:R-:W-:Y:S02]  /*38b0*/  LEA R16, R22, UR4, 0x3 ;  /* 0x0000000416107c11 */ /* 0x008fe4000f8e18ff */
[----:B------:R-:W-:Y:S01]  /*38c0*/  LEA R12, R26, UR4, 0x3 ;  /* 0x000000041a0c7c11 */ /* 0x000fe2000f8e18ff */
[----:B------:R-:W-:Y:S01]  /*38d0*/  LDS.64 R8, [R8+0x500] ;  /* 0x0005000008087984 */ /* 0x000fe20000000a00 */
[----:B------:R-:W-:Y:S02]  /*38e0*/  LEA R10, R28, UR4, 0x3 ;  /* 0x000000041c0a7c11 */ /* 0x000fe4000f8e18ff */
[----:B------:R-:W-:Y:S01]  /*38f0*/  LEA R6, R5, UR4, 0x3 ;  /* 0x0000000405067c11 */ /* 0x000fe2000f8e18ff */
[----:B------:R-:W-:Y:S01]  /*3900*/  LDS.64 R16, [R16+0x100] ;  /* 0x0001000010107984 */ /* 0x000fe20000000a00 */
[----:B------:R-:W-:-:S02]  /*3910*/  LEA R4, R3, UR4, 0x3 ;  /* 0x0000000403047c11 */ /* 0x000fc4000f8e18ff */
[----:B------:R-:W-:Y:S01]  /*3920*/  LOP3.LUT R3, R0, 0x1f, RZ, 0xc0, !PT ;  /* 0x0000001f00037812 */ /* 0x000fe200078ec0ff */
[----:B------:R-:W-:Y:S04]  /*3930*/  LDS.64 R14, [R14+0x200] ;  /* 0x000200000e0e7984 */ /* 0x000fe80000000a00 */
[----:B------:R-:W-:Y:S01]  /*3940*/  LDS.64 R12, [R12+0x300] ;  /* 0x000300000c0c7984 */ /* 0x000fe20000000a00 */
[----:B------:R-:W-:Y:S02]  /*3950*/  IMAD.IADD R2, R2, 0x1, R3 ;  /* 0x0000000102027824 */ /* 0x000fe400078e0203 */
[----:B------:R-:W-:Y:S01]  /*3960*/  IMAD.MOV.U32 R3, RZ, RZ, RZ ;  /* 0x000000ffff037224 */ /* 0x000fe200078e00ff */
[----:B------:R-:W-:Y:S01]  /*3970*/  LDS.64 R10, [R10+0x400] ;  /* 0x000400000a0a7984 */ /* 0x000fe20000000a00 */
[----:B------:R-:W-:-:S02]  /*3980*/  VIADD R0, R2, 0x20 ;  /* 0x0000002002007836 */ /* 0x000fc40000000000 */
[----:B------:R-:W-:Y:S01]  /*3990*/  IMAD.WIDE.U32 R26, R18, 0x800, R2 ;  /* 0x00000800121a7825 */ /* 0x000fe200078e0002 */
[----:B------:R-:W-:Y:S03]  /*39a0*/  LDS.64 R6, [R6+0x600] ;  /* 0x0006000006067984 */ /* 0x000fe60000000a00 */
[C---:B------:R-:W-:Y:S01]  /*39b0*/  VIADD R18, R2.reuse, 0x40 ;  /* 0x0000004002127836 */ /* 0x040fe20000000000 */
[----:B------:R-:W-:Y:S01]  /*39c0*/  LDS.64 R4, [R4+0x700] ;  /* 0x0007000004047984 */ /* 0x000fe20000000a00 */
[----:B------:R-:W-:-:S03]  /*39d0*/  VIADD R24, R2, 0x60 ;  /* 0x0000006002187836 */ /* 0x000fc60000000000 */
[----:B------:R-:W-:Y:S01]  /*39e0*/  @!P0 STS [UR4+0x4200], R19 ;  /* 0x00420013ff008988 */ /* 0x000fe20008000804 */
[----:B------:R-:W-:Y:S01]  /*39f0*/  BAR.SYNC.DEFER_BLOCKING 0x0 ;  /* 0x0000000000007b1d */ /* 0x000fe20000010000 */
[----:B-1----:R-:W-:-:S04]  /*3a00*/  LEA R22, P0, R26, UR8, 0x3 ;  /* 0x000000081a167c11 */ /* 0x002fc8000f8018ff */
[----:B------:R-:W-:Y:S01]  /*3a10*/  LEA.HI.X R23, R26, UR9, R27, 0x3, P0 ;  /* 0x000000091a177c11 */ /* 0x000fe200080f1c1b */
[----:B------:R-:W0:Y:S02]  /*3a20*/  LDS R25, [UR4+0x4200] ;  /* 0x00420004ff197984 */ /* 0x000e240008000800 */
[-C--:B0-----:R-:W-:Y:S02]  /*3a30*/  ISETP.GE.AND P0, PT, R2, R25.reuse, PT ;  /* 0x000000190200720c */ /* 0x081fe40003f06270 */
[-C--:B------:R-:W-:Y:S01]  /*3a40*/  ISETP.GE.AND P1, PT, R0, R25.reuse, PT ;  /* 0x000000190000720c */ /* 0x080fe20003f26270 */
[----:B------:R-:W-:Y:S01]  /*3a50*/  VIADD R0, R2, 0x80 ;  /* 0x0000008002007836 */ /* 0x000fe20000000000 */
[-C--:B------:R-:W-:Y:S01]  /*3a60*/  ISETP.GE.AND P2, PT, R18, R25.reuse, PT ;  /* 0x000000191200720c */ /* 0x080fe20003f46270 */
[----:B------:R-:W-:Y:S01]  /*3a70*/  VIADD R18, R2, 0xa0 ;  /* 0x000000a002127836 */ /* 0x000fe20000000000 */
[-C--:B------:R-:W-:Y:S01]  /*3a80*/  ISETP.GE.AND P3, PT, R24, R25.reuse, PT ;  /* 0x000000191800720c */ /* 0x080fe20003f66270 */
[----:B------:R-:W-:Y:S01]  /*3a90*/  VIADD R24, R2, 0xc0 ;  /* 0x000000c002187836 */ /* 0x000fe20000000000 */
[-C--:B------:R-:W-:Y:S01]  /*3aa0*/  ISETP.GE.AND P4, PT, R0, R25.reuse, PT ;  /* 0x000000190000720c */ /* 0x080fe20003f86270 */
[----:B------:R-:W-:Y:S01]  /*3ab0*/  VIADD R2, R2, 0xe0 ;  /* 0x000000e002027836 */ /* 0x000fe20000000000 */
[----:B------:R-:W-:-:S02]  /*3ac0*/  ISETP.GE.AND P5, PT, R18, R25, PT ;  /* 0x000000191200720c */ /* 0x000fc40003fa6270 */
[-C--:B------:R-:W-:Y:S01]  /*3ad0*/  ISETP.GE.AND P6, PT, R24, R25.reuse, PT ;  /* 0x000000191800720c */ /* 0x080fe20003fc6270 */
[----:B------:R0:W-:Y:S04]  /*3ae0*/  @!P0 STG.E desc[UR6][R22.64], R20 ;  /* 0x0000001416008986 */ /* 0x0001e8000c101906 */
[----:B------:R0:W-:Y:S01]  /*3af0*/  @!P0 STG.E desc[UR6][R22.64+0x4], R21 ;  /* 0x0000041516008986 */ /* 0x0001e2000c101906 */
[----:B------:R-:W-:-:S03]  /*3b00*/  ISETP.GE.AND P0, PT, R2, R25, PT ;  /* 0x000000190200720c */ /* 0x000fc60003f06270 */
[----:B------:R0:W-:Y:S04]  /*3b10*/  @!P1 STG.E desc[UR6][R22.64+0x100], R16 ;  /* 0x0001001016009986 */ /* 0x0001e8000c101906 */
        /* <DEDUP_REMOVED lines=10> */
[----:B------:R0:W-:Y:S01]  /*3bc0*/  @!P6 STG.E desc[UR6][R22.64+0x604], R7 ;  /* 0x000604071600e986 */ /* 0x0001e2000c101906 */
[----:B------:R-:W-:Y:S05]  /*3bd0*/  @P0 EXIT ;  /* 0x000000000000094d */ /* 0x000fea0003800000 */
[----:B------:R-:W-:Y:S04]  /*3be0*/  STG.E desc[UR6][R22.64+0x700], R4 ;  /* 0x0007000416007986 */ /* 0x000fe8000c101906 */
[----:B------:R-:W-:Y:S01]  /*3bf0*/  STG.E desc[UR6][R22.64+0x704], R5 ;  /* 0x0007040516007986 */ /* 0x000fe2000c101906 */
[----:B------:R-:W-:Y:S05]  /*3c00*/  EXIT ;  /* 0x000000000000794d */ /* 0x000fea0003800000 */
.L_x_41:
        /* <DEDUP_REMOVED lines=36> */
[----:B---3--:R-:W-:Y:S01]  /*3e50*/  LEA R16, R22, UR4, 0x3 ;  /* 0x0000000416107c11 */ /* 0x008fe2000f8e18ff */
[----:B------:R-:W-:Y:S01]  /*3e60*/  IMAD.MOV.U32 R23, RZ, RZ, RZ ;  /* 0x000000ffff177224 */ /* 0x000fe200078e00ff */
        /* <DEDUP_REMOVED lines=9> */
[----:B------:R-:W-:-:S03]  /*3f00*/  IMAD.WIDE.U32 R24, R18, 0x800, R22 ;  /* 0x0000080012187825 */ /* 0x000fc600078e0016 */
[----:B------:R-:W-:Y:S04]  /*3f10*/  LDS.64 R10, [R10+0x400] ;  /* 0x000400000a0a7984 */ /* 0x000fe80000000a00 */
[----:B------:R-:W-:Y:S04]  /*3f20*/  LDS.64 R6, [R6+0x600] ;  /* 0x0006000006067984 */ /* 0x000fe80000000a00 */
[----:B------:R-:W-:Y:S04]  /*3f30*/  LDS.64 R4, [R4+0x700] ;  /* 0x0007000004047984 */ /* 0x000fe80000000a00 */
[----:B------:R-:W-:Y:S01]  /*3f40*/  @!P0 STS [UR4+0x4200], R19 ;  /* 0x00420013ff008988 */ /* 0x000fe20008000804 */
[----:B------:R-:W-:Y:S01]  /*3f50*/  BAR.SYNC.DEFER_BLOCKING 0x0 ;  /* 0x0000000000007b1d */ /* 0x000fe20000010000 */
[C---:B------:R-:W-:Y:S01]  /*3f60*/  IADD3 R0, P0, PT, R2.reuse, R24, RZ ;  /* 0x0000001802007210 */ /* 0x040fe20007f1e0ff */
[----:B------:R-:W-:-:S04]  /*3f70*/  IMAD.IADD R2, R2, 0x1, R22 ;  /* 0x0000000102027824 */ /* 0x000fc800078e0216 */
[----:B------:R-:W-:Y:S01]  /*3f80*/  IMAD.X R25, RZ, RZ, R25, P0 ;  /* 0x000000ffff197224 */ /* 0x000fe200000e0619 */
[----:B-1----:R-:W-:Y:S01]  /*3f90*/  LEA R22, P0, R0, UR8, 0x3 ;  /* 0x0000000800167c11 */ /* 0x002fe2000f8018ff */
[C---:B------:R-:W-:Y:S02]  /*3fa0*/  VIADD R18, R2.reuse, 0x20 ;  /* 0x0000002002127836 */ /* 0x040fe40000000000 */
[----:B------:R-:W-:Y:S01]  /*3fb0*/  VIADD R24, R2, 0x40 ;  /* 0x0000004002187836 */ /* 0x000fe20000000000 */
[----:B------:R-:W-:Y:S01]  /*3fc0*/  LEA.HI.X R23, R0, UR9, R25, 0x3, P0 ;  /* 0x0000000900177c11 */ /* 0x000fe200080f1c19 */
[C---:B------:R-:W-:Y:S02]  /*3fd0*/  VIADD R0, R2.reuse, 0x60 ;  /* 0x0000006002007836 */ /* 0x040fe40000000000 */
[C---:B------:R-:W-:Y:S01]  /*3fe0*/  VIADD R26, R2.reuse, 0xc0 ;  /* 0x000000c0021a7836 */ /* 0x040fe20000000000 */
[----:B------:R-:W0:Y:S02]  /*3ff0*/  LDS R3, [UR4+0x4200] ;  /* 0x00420004ff037984 */ /* 0x000e240008000800 */
[----:B0-----:R-:W-:-:S02]  /*4000*/  ISETP.GE.AND P6, PT, R2, R3, PT ;  /* 0x000000030200720c */ /* 0x001fc40003fc6270 */
[-C--:B------:R-:W-:Y:S01]  /*4010*/  ISETP.GE.AND P5, PT, R18, R3.reuse, PT ;  /* 0x000000031200720c */ /* 0x080fe20003fa6270 */
[----:B------:R-:W-:Y:S01]  /*4020*/  VIADD R18, R2, 0x80 ;  /* 0x0000008002127836 */ /* 0x000fe20000000000 */
[-C--:B------:R-:W-:Y:S01]  /*4030*/  ISETP.GE.AND P4, PT, R24, R3.reuse, PT ;  /* 0x000000031800720c */ /* 0x080fe20003f86270 */
[----:B------:R-:W-:Y:S01]  /*4040*/  VIADD R24, R2, 0xa0 ;  /* 0x000000a002187836 */ /* 0x000fe20000000000 */
[-C--:B------:R-:W-:Y:S01]  /*4050*/  ISETP.GE.AND P3, PT, R0, R3.reuse, PT ;  /* 0x000000030000720c */ /* 0x080fe20003f66270 */
[----:B------:R-:W-:Y:S01]  /*4060*/  VIADD R2, R2, 0xe0 ;  /* 0x000000e002027836 */ /* 0x000fe20000000000 */
[-C--:B------:R-:W-:Y:S02]  /*4070*/  ISETP.GE.AND P2, PT, R18, R3.reuse, PT ;  /* 0x000000031200720c */ /* 0x080fe40003f46270 */
[-C--:B------:R-:W-:Y:S02]  /*4080*/  ISETP.GE.AND P1, PT, R24, R3.reuse, PT ;  /* 0x000000031800720c */ /* 0x080fe40003f26270 */
        /* <DEDUP_REMOVED lines=20> */
.L_x_42:
[----:B------:R-:W-:-:S00]  /*41d0*/  BRA `(.L_x_42) ;  /* 0xfffffffc00fc7947 */ /* 0x000fc0000383ffff */
[----:B------:R-:W-:-:S00]  /*41e0*/  NOP ;  /* 0x0000000000007918 */ /* 0x000fc00000000000 */
        /* <DEDUP_REMOVED lines=9> */
.L_x_200:


//--------------------- .text._ZN3cub18CUB_300001_SM_10006detail10merge_sort30DeviceMergeSortPartitionKernelIN6thrust24THRUST_300001_SM_1000_NS10device_ptrI10IndividualEEmN4cuda3std3__44lessIS7_EES7_EEvbT_PT2_T0_SH_PSH_T1_SH_i --------------------------
	.section	.text._ZN3cub18CUB_300001_SM_10006detail10merge_sort30DeviceMergeSortPartitionKernelIN6thrust24THRUST_300001_SM_1000_NS10device_ptrI10IndividualEEmN4cuda3std3__44lessIS7_EES7_EEvbT_PT2_T0_SH_PSH_T1_SH_i,"ax",@progbits
	.align	128
        .global         _ZN3cub18CUB_300001_SM_10006detail10merge_sort30DeviceMergeSortPartitionKernelIN6thrust24THRUST_300001_SM_1000_NS10device_ptrI10IndividualEEmN4cuda3std3__44lessIS7_EES7_EEvbT_PT2_T0_SH_PSH_T1_SH_i
        .type           _ZN3cub18CUB_300001_SM_10006detail10merge_sort30DeviceMergeSortPartitionKernelIN6thrust24THRUST_300001_SM_1000_NS10device_ptrI10IndividualEEmN4cuda3std3__44lessIS7_EES7_EEvbT_PT2_T0_SH_PSH_T1_SH_i,@function
        .size           _ZN3cub18CUB_300001_SM_10006detail10merge_sort30DeviceMergeSortPartitionKernelIN6thrust24THRUST_300001_SM_1000_NS10device_ptrI10IndividualEEmN4cuda3std3__44lessIS7_EES7_EEvbT_PT2_T0_SH_PSH_T1_SH_i,(.L_x_201 - _ZN3cub18CUB_300001_SM_10006detail10merge_sort30DeviceMergeSortPartitionKernelIN6thrust24THRUST_300001_SM_1000_NS10device_ptrI10IndividualEEmN4cuda3std3__44lessIS7_EES7_EEvbT_PT2_T0_SH_PSH_T1_SH_i)
        .other          _ZN3cub18CUB_300001_SM_10006detail10merge_sort30DeviceMergeSortPartitionKernelIN6thrust24THRUST_300001_SM_1000_NS10device_ptrI10IndividualEEmN4cuda3std3__44lessIS7_EES7_EEvbT_PT2_T0_SH_PSH_T1_SH_i,@"STO_CUDA_ENTRY STV_DEFAULT"
_ZN3cub18CUB_300001_SM_10006detail10merge_sort30DeviceMergeSortPartitionKernelIN6thrust24THRUST_300001_SM_1000_NS10device_ptrI10IndividualEEmN4cuda3std3__44lessIS7_EES7_EEvbT_PT2_T0_SH_PSH_T1_SH_i:
.text._ZN3cub18CUB_300001_SM_10006detail10merge_sort30DeviceMergeSortPartitionKernelIN6thrust24THRUST_300001_SM_1000_NS10device_ptrI10IndividualEEmN4cuda3std3__44lessIS7_EES7_EEvbT_PT2_T0_SH_PSH_T1_SH_i:
[----:B------:R-:W-:Y:S01]  /*0000*/  LDC R1, c[0x0][0x37c] ;  /* 0x0000df00ff017b82 */ /* 0x000fe20000000800 */
[----:B------:R-:W0:Y:S01]  /*0010*/  S2R R0, SR_CTAID.X ;  /* 0x0000000000007919 */ /* 0x000e220000002500 */
[----:B------:R-:W0:Y:S01]  /*0020*/  LDCU UR4, c[0x0][0x360] ;  /* 0x00006c00ff0477ac */ /* 0x000e220008000800 */
[----:B------:R-:W0:Y:S01]  /*0030*/  S2R R3, SR_TID.X ;  /* 0x0000000000037919 */ /* 0x000e220000002100 */
[----:B------:R-:W1:Y:S01]  /*0040*/  LDCU.64 UR10, c[0x0][0x3a0] ;  /* 0x00007400ff0a77ac */ /* 0x000e620008000a00 */
[----:B0-----:R-:W-:-:S05]  /*0050*/  IMAD R0, R0, UR4, R3 ;  /* 0x0000000400007c24 */ /* 0x001fca000f8e0203 */
[----:B-1----:R-:W-:-:S04]  /*0060*/  ISETP.GE.U32.AND P0, PT, R0, UR10, PT ;  /* 0x0000000a00007c0c */ /* 0x002fc8000bf06070 */
[----:B------:R-:W-:-:S13]  /*0070*/  ISETP.GE.U32.AND.EX P0, PT, RZ, UR11, PT, P0 ;  /* 0x0000000bff007c0c */ /* 0x000fda000bf06100 */
[----:B------:R-:W-:Y:S05]  /*0080*/  @P0 EXIT ;  /* 0x000000000000094d */ /* 0x000fea0003800000 */
[----:B------:R-:W0:Y:S01]  /*0090*/  LDCU.64 UR6, c[0x0][0x3b8] ;  /* 0x00007700ff0677ac */ /* 0x000e220008000a00 */
[----:B------:R-:W1:Y:S01]  /*00a0*/  LDC R8, c[0x0][0x3c0] ;  /* 0x0000f000ff087b82 */ /* 0x000e620000000800 */
[----:B------:R-:W-:Y:S01]  /*00b0*/  ACQBULK ;  /* 0x000000000000782e */ /* 0x000fe20000000000 */
[----:B------:R-:W2:Y:S01]  /*00c0*/  LDCU.64 UR8, c[0x0][0x358] ;  /* 0x00006b00ff0877ac */ /* 0x000ea20008000a00 */
[----:B0-----:R-:W-:Y:S02]  /*00d0*/  UIADD3 UR4, UPT, UPT, -UR6, URZ, URZ ;  /* 0x000000ff06047290 */ /* 0x001fe4000fffe1ff */
[----:B------:R-:W-:-:S04]  /*00e0*/  USHF.R.U32.HI UR5, URZ, 0x1, UR7 ;  /* 0x00000001ff057899 */ /* 0x000fc80008011607 */
[----:B------:R-:W-:Y:S01]  /*00f0*/  LOP3.LUT R3, R0, UR4, RZ, 0xc0, !PT ;  /* 0x0000000400037c12 */ /* 0x000fe2000f8ec0ff */
[----:B------:R-:W-:Y:S01]  /*0100*/  USHF.R.U64 UR4, UR6, 0x1, UR7 ;  /* 0x0000000106047899 */ /* 0x000fe20008001207 */
[----:B-1----:R-:W-:Y:S01]  /*0110*/  SHF.R.S32.HI R9, RZ, 0x1f, R8 ;  /* 0x0000001fff097819 */ /* 0x002fe20000011408 */
[----:B------:R-:W-:Y:S02]  /*0120*/  IMAD R2, R8, UR5, RZ ;  /* 0x0000000508027c24 */ /* 0x000fe4000f8e02ff */
[----:B------:R-:W-:-:S04]  /*0130*/  IMAD.WIDE.U32 R4, R3, R8, RZ ;  /* 0x0000000803047225 */ /* 0x000fc800078e00ff */
[----:B------:R-:W-:-:S04]  /*0140*/  IMAD.WIDE.U32 R10, R8, UR4, RZ ;  /* 0x00000004080a7c25 */ /* 0x000fc8000f8e00ff */
[C---:B------:R-:W-:Y:S01]  /*0150*/  IMAD R7, R9.reuse, UR4, R2 ;  /* 0x0000000409077c24 */ /* 0x040fe2000f8e0202 */
[----:B------:R-:W-:Y:S01]  /*0160*/  IADD3 R2, P2, PT, R0, 0x1, RZ ;  /* 0x0000000100027810 */ /* 0x000fe20007f5e0ff */
[----:B------:R-:W-:Y:S01]  /*0170*/  IMAD R5, R9, R3, R5 ;  /* 0x0000000309057224 */ /* 0x000fe200078e0205 */
[----:B------:R-:W-:Y:S01]  /*0180*/  LOP3.LUT R3, RZ, R4, RZ, 0x33, !PT ;  /* 0x00000004ff037212 */ /* 0x000fe200078e33ff */
[----:B------:R-:W-:Y:S01]  /*0190*/  IMAD.IADD R11, R11, 0x1, R7 ;  /* 0x000000010b0b7824 */ /* 0x000fe200078e0207 */
[----:B------:R-:W0:Y:S01]  /*01a0*/  LDCU.64 UR4, c[0x0][0x398] ;  /* 0x00007300ff0477ac */ /* 0x000e220008000a00 */
[----:B------:R-:W-:Y:S01]  /*01b0*/  ISETP.NE.U32.AND P0, PT, R2, UR10, PT ;  /* 0x0000000a02007c0c */ /* 0x000fe2000bf05070 */
[----:B------:R-:W-:Y:S01]  /*01c0*/  IMAD.X R2, RZ, RZ, RZ, P2 ;  /* 0x000000ffff027224 */ /* 0x000fe200010e06ff */
[----:B------:R-:W-:Y:S02]  /*01d0*/  ISETP.LT.U32.AND P1, PT, R10, R3, PT ;  /* 0x000000030a00720c */ /* 0x000fe40003f21070 */
[----:B------:R-:W-:-:S02]  /*01e0*/  LOP3.LUT R6, RZ, R5, RZ, 0x33, !PT ;  /* 0x00000005ff067212 */ /* 0x000fc400078e33ff */
[----:B------:R-:W-:Y:S02]  /*01f0*/  ISETP.NE.AND.EX P0, PT, R2, UR11, PT, P0 ;  /* 0x0000000b02007c0c */ /* 0x000fe4000bf05300 */
[----:B------:R-:W-:-:S04]  /*0200*/  ISETP.LT.U32.AND.EX P1, PT, R11, R6, PT, P1 ;  /* 0x000000060b00720c */ /* 0x000fc80003f21110 */
[----:B------:R-:W-:Y:S02]  /*0210*/  SEL R3, R10, R3, P1 ;  /* 0x000000030a037207 */ /* 0x000fe40000800000 */
[----:B------:R-:W-:Y:S02]  /*0220*/  SEL R6, R11, R6, P1 ;  /* 0x000000060b067207 */ /* 0x000fe40000800000 */
[----:B------:R-:W-:-:S05]  /*0230*/  IADD3 R2, P1, PT, R3, R4, RZ ;  /* 0x0000000403027210 */ /* 0x000fca0007f3e0ff */
[----:B------:R-:W-:Y:S01]  /*0240*/  IMAD.X R3, R6, 0x1, R5, P1 ;  /* 0x0000000106037824 */ /* 0x000fe200008e0605 */
[----:B0-----:R-:W-:Y:S01]  /*0250*/  ISETP.LT.U32.AND P1, PT, R2, UR4, PT ;  /* 0x0000000402007c0c */ /* 0x001fe2000bf21070 */
[----:B------:R-:W0:Y:S03]  /*0260*/  @!P0 LDC.64 R6, c[0x0][0x3a8] ;  /* 0x0000ea00ff068b82 */ /* 0x000e260000000a00 */
[----:B------:R-:W-:-:S04]  /*0270*/  ISETP.LT.U32.AND.EX P1, PT, R3, UR5, PT, P1 ;  /* 0x0000000503007c0c */ /* 0x000fc8000bf21110 */
[----:B------:R-:W-:Y:S02]  /*0280*/  SEL R2, R2, UR4, P1 ;  /* 0x0000000402027c07 */ /* 0x000fe40008800000 */
[----:B------:R-:W-:Y:S02]  /*0290*/  SEL R3, R3, UR5, P1 ;  /* 0x0000000503037c07 */ /* 0x000fe40008800000 */
[----:B------:R-:W-:Y:S02]  /*02a0*/  LOP3.LUT R17, RZ, R2, RZ, 0x33, !PT ;  /* 0x00000002ff117212 */ /* 0x000fe400078e33ff */
[----:B------:R-:W-:Y:S02]  /*02b0*/  LOP3.LUT R19, RZ, R3, RZ, 0x33, !PT ;  /* 0x00000003ff137212 */ /* 0x000fe400078e33ff */
[----:B------:R-:W-:-:S04]  /*02c0*/  ISETP.LT.U32.AND P1, PT, R10, R17, PT ;  /* 0x000000110a00720c */ /* 0x000fc80003f21070 */
[----:B------:R-:W-:-:S04]  /*02d0*/  ISETP.LT.U32.AND.EX P1, PT, R11, R19, PT, P1 ;  /* 0x000000130b00720c */ /* 0x000fc80003f21110 */
[----:B------:R-:W-:Y:S02]  /*02e0*/  SEL R17, R10, R17, P1 ;  /* 0x000000110a117207 */ /* 0x000fe40000800000 */
[----:B------:R-:W-:Y:S02]  /*02f0*/  SEL R19, R11, R19, P1 ;  /* 0x000000130b137207 */ /* 0x000fe40000800000 */
[----:B------:R-:W-:Y:S02]  /*0300*/  IADD3 R17, P3, PT, R17, R2, RZ ;  /* 0x0000000211117210 */ /* 0x000fe40007f7e0ff */
[----:B0-----:R-:W-:Y:S02]  /*0310*/  @!P0 LEA R10, P2, R0, R6, 0x3 ;  /* 0x00000006000a8211 */ /* 0x001fe400078418ff */
[----:B------:R-:W-:Y:S01]  /*0320*/  ISETP.LT.U32.AND P1, PT, R4, UR4, PT ;  /* 0x0000000404007c0c */ /* 0x000fe2000bf21070 */
[----:B------:R-:W-:Y:S01]  /*0330*/  IMAD.X R19, R19, 0x1, R3, P3 ;  /* 0x0000000113137824 */ /* 0x000fe200018e0603 */
[----:B------:R-:W-:-:S02]  /*0340*/  @!P0 LEA.HI.X R11, R0, R7, RZ, 0x3, P2 ;  /* 0x00000007000b8211 */ /* 0x000fc400010f1cff */
[----:B------:R-:W-:Y:S02]  /*0350*/  ISETP.LT.U32.AND P2, PT, R17, UR4, PT ;  /* 0x0000000411007c0c */ /* 0x000fe4000bf41070 */
[----:B------:R-:W-:Y:S01]  /*0360*/  ISETP.LT.U32.AND.EX P1, PT, R5, UR5, PT, P1 ;  /* 0x0000000505007c0c */ /* 0x000fe2000bf21110 */
[----:B--2---:R0:W-:Y:S01]  /*0370*/  @!P0 STG.E.64 desc[UR8][R10.64], R2 ;  /* 0x000000020a008986 */ /* 0x0041e2000c101b08 */
[----:B------:R-:W-:Y:S02]  /*0380*/  ISETP.LT.U32.AND.EX P2, PT, R19, UR5, PT, P2 ;  /* 0x0000000513007c0c */ /* 0x000fe4000bf41120 */
[----:B------:R-:W-:Y:S02]  /*0390*/  SEL R7, R4, UR4, P1 ;  /* 0x0000000404077c07 */ /* 0x000fe40008800000 */
[----:B------:R-:W-:Y:S02]  /*03a0*/  SEL R5, R5, UR5, P1 ;  /* 0x0000000505057c07 */ /* 0x000fe40008800000 */
[----:B------:R-:W-:-:S02]  /*03b0*/  SEL R17, R17, UR4, P2 ;  /* 0x0000000411117c07 */ /* 0x000fc40009000000 */
[----:B------:R-:W-:Y:S01]  /*03c0*/  SEL R19, R19, UR5, P2 ;  /* 0x0000000513137c07 */ /* 0x000fe20009000000 */
[----:B------:R-:W-:Y:S06]  /*03d0*/  @!P0 EXIT ;  /* 0x000000000000894d */ /* 0x000fec0003800000 */
[----:B------:R-:W1:Y:S01]  /*03e0*/  LDCU.U8 UR5, c[0x0][0x380] ;  /* 0x00007000ff0577ac */ /* 0x000e620008000000 */
[----:B------:R-:W-:Y:S01]  /*03f0*/  IADD3 R15, P0, PT, R17, -R7, RZ ;  /* 0x80000007110f7210 */ /* 0x000fe20007f1e0ff */
[----:B------:R-:W-:Y:S01]  /*0400*/  BSSY.RECONVERGENT B0, `(.L_x_43) ;  /* 0x0000070000007945 */ /* 0x000fe20003800200 */
[----:B------:R-:W-:-:S03]  /*0410*/  UIADD3 UR4, UPT, UPT, UR6, -0x1, URZ ;  /* 0xffffffff06047890 */ /* 0x000fc6000fffe0ff */
[----:B------:R-:W-:-:S03]  /*0420*/  IMAD.X R4, R19, 0x1, ~R5, P0 ;  /* 0x0000000113047824 */ /* 0x000fc600000e0e05 */
[----:B------:R-:W-:-:S05]  /*0430*/  LOP3.LUT R13, R0, UR4, RZ, 0xc0, !PT ;  /* 0x00000004000d7c12 */ /* 0x000fca000f8ec0ff */
[----:B0-----:R-:W-:Y:S01]  /*0440*/  IMAD.WIDE.U32 R10, R13, R8, RZ ;  /* 0x000000080d0a7225 */ /* 0x001fe200078e00ff */
[----:B-1----:R-:W-:-:S03]  /*0450*/  UPRMT UR4, UR5, 0x8880, URZ ;  /* 0x0000888005047896 */ /* 0x002fc600080000ff */
[----:B------:R-:W-:Y:S01]  /*0460*/  IMAD R9, R9, R13, R11 ;  /* 0x0000000d09097224 */ /* 0x000fe200078e020b */
[----:B------:R-:W-:Y:S01]  /*0470*/  ISETP.LT.U32.AND P0, PT, R10, R15, PT ;  /* 0x0000000f0a00720c */ /* 0x000fe20003f01070 */
[----:B------:R-:W-:-:S03]  /*0480*/  UISETP.NE.AND UP0, UPT, UR4, URZ, UPT ;  /* 0x000000ff0400728c */ /* 0x000fc6000bf05270 */
[----:B------:R-:W-:-:S04]  /*0490*/  ISETP.LT.U32.AND.EX P0, PT, R9, R4, PT, P0 ;  /* 0x000000040900720c */ /* 0x000fc80003f01100 */
[----:B------:R-:W-:Y:S02]  /*04a0*/  SEL R15, R10, R15, P0 ;  /* 0x0000000f0a0f7207 */ /* 0x000fe40000000000 */
[----:B------:R-:W-:Y:S01]  /*04b0*/  SEL R9, R9, R4, P0 ;  /* 0x0000000409097207 */ /* 0x000fe20000000000 */
[----:B------:R-:W-:Y:S06]  /*04c0*/  BRA.U !UP0, `(.L_x_44) ;  /* 0x0000000108cc7547 */ /* 0x000fec000b800000 */
[----:B------:R-:W-:Y:S01]  /*04d0*/  IADD3 R11, P0, PT, R17, -R2, RZ ;  /* 0x80000002110b7210 */ /* 0x000fe20007f1e0ff */
[----:B------:R-:W0:Y:S01]  /*04e0*/  LDCU.64 UR4, c[0x0][0x388] ;  /* 0x00007100ff0477ac */ /* 0x000e220008000a00 */
[----:B------:R-:W-:Y:S01]  /*04f0*/  IADD3 R10, P2, PT, R2, -R7, RZ ;  /* 0x80000007020a7210 */ /* 0x000fe20007f5e0ff */
[----:B------:R-:W-:Y:S02]  /*0500*/  BSSY.RECONVERGENT B1, `(.L_x_45) ;  /* 0x000002e000017945 */ /* 0x000fe40003800200 */
[----:B------:R-:W-:Y:S01]  /*0510*/  IMAD.X R8, R19, 0x1, ~R3, P0 ;  /* 0x0000000113087824 */ /* 0x000fe200000e0e03 */
[----:B------:R-:W-:Y:S01]  /*0520*/  ISETP.GT.U32.AND P0, PT, R15, R11, PT ;  /* 0x0000000b0f00720c */ /* 0x000fe20003f04070 */
[----:B------:R-:W-:Y:S01]  /*0530*/  IMAD.X R12, R3, 0x1, ~R5, P2 ;  /* 0x00000001030c7824 */ /* 0x000fe200010e0e05 */
[----:B------:R-:W-:Y:S02]  /*0540*/  ISETP.LT.U32.AND P1, PT, R10, R15, PT ;  /* 0x0000000f0a00720c */ /* 0x000fe40003f21070 */
[----:B------:R-:W-:-:S02]  /*0550*/  ISETP.GT.U32.AND.EX P0, PT, R9, R8, PT, P0 ;  /* 0x000000080900720c */ /* 0x000fc40003f04100 */
[----:B------:R-:W-:Y:S02]  /*0560*/  ISETP.LT.U32.AND.EX P1, PT, R12, R9, PT, P1 ;  /* 0x000000090c00720c */ /* 0x000fe40003f21110 */
[-C--:B------:R-:W-:Y:S02]  /*0570*/  SEL R6, R15, R11.reuse, P0 ;  /* 0x0000000b0f067207 */ /* 0x080fe40000000000 */
[----:B------:R-:W-:Y:S02]  /*0580*/  SEL R4, R9, R8, P0 ;  /* 0x0000000809047207 */ /* 0x000fe40000000000 */
[----:B------:R-:W-:Y:S02]  /*0590*/  IADD3 R6, P0, PT, R6, -R11, RZ ;  /* 0x8000000b06067210 */ /* 0x000fe40007f1e0ff */
[----:B------:R-:W-:Y:S02]  /*05a0*/  SEL R11, R10, R15, P1 ;  /* 0x0000000f0a0b7207 */ /* 0x000fe40000800000 */
[----:B------:R-:W-:Y:S01]  /*05b0*/  SEL R13, R12, R9, P1 ;  /* 0x000000090c0d7207 */ /* 0x000fe20000800000 */
[----:B------:R-:W-:Y:S01]  /*05c0*/  IMAD.X R4, R4, 0x1, ~R8, P0 ;  /* 0x0000000104047824 */ /* 0x000fe200000e0e08 */
[----:B------:R-:W-:-:S04]  /*05d0*/  ISETP.GE.U32.AND P0, PT, R6, R11, PT ;  /* 0x0000000b0600720c */ /* 0x000fc80003f06070 */
[----:B------:R-:W-:-:S13]  /*05e0*/  ISETP.GE.U32.AND.EX P0, PT, R4, R13, PT, P0 ;  /* 0x0000000d0400720c */ /* 0x000fda0003f06100 */
[----:B0-----:R-:W-:Y:S05]  /*05f0*/  @P0 BRA `(.L_x_46) ;  /* 0x0000000000780947 */ /* 0x001fea0003800000 */
[----:B------:R-:W-:-:S05]  /*0600*/  IADD3 R10, P0, PT, R15, R2, RZ ;  /* 0x000000020f0a7210 */ /* 0x000fca0007f1e0ff */
[----:B------:R-:W-:-:S08]  /*0610*/  IMAD.X R19, R9, 0x1, R3, P0 ;  /* 0x0000000109137824 */ /* 0x000fd000000e0603 */
.L_x_47:
[----:B------:R-:W-:-:S05]  /*0620*/  IADD3 R3, P0, PT, -R6, R11, RZ ;  /* 0x0000000b06037210 */ /* 0x000fca0007f1e1ff */
[----:B------:R-:W-:-:S05]  /*0630*/  IMAD.X R2, R13, 0x1, ~R4, P0 ;  /* 0x000000010d027824 */ /* 0x000fca00000e0e04 */
[----:B------:R-:W-:-:S04]  /*0640*/  SHF.R.U64 R3, R3, 0x1, R2 ;  /* 0x0000000103037819 */ /* 0x000fc80000001202 */
[----:B------:R-:W-:Y:S02]  /*0650*/  IADD3 R16, P0, PT, R6, R3, RZ ;  /* 0x0000000306107210 */ /* 0x000fe40007f1e0ff */
[----:B------:R-:W-:Y:S02]  /*0660*/  SHF.R.U32.HI R3, RZ, 0x1, R2 ;  /* 0x00000001ff037819 */ /* 0x000fe40000011602 */
[----:B------:R-:W-:-:S03]  /*0670*/  LOP3.LUT R9, RZ, R16, RZ, 0x33, !PT ;  /* 0x00000010ff097212 */ /* 0x000fc600078e33ff */
[----:B------:R-:W-:Y:S01]  /*0680*/  IMAD.X R18, R4, 0x1, R3, P0 ;  /* 0x0000000104127824 */ /* 0x000fe200000e0603 */
[----:B------:R-:W-:Y:S02]  /*0690*/  IADD3 R9, P1, PT, R9, R10, RZ ;  /* 0x0000000a09097210 */ /* 0x000fe40007f3e0ff */
[----:B------:R-:W-:Y:S02]  /*06a0*/  IADD3 R3, P0, PT, R16, R7, RZ ;  /* 0x0000000710037210 */ /* 0x000fe40007f1e0ff */
[----:B------:R-:W-:-:S03]  /*06b0*/  LOP3.LUT R12, RZ, R18, RZ, 0x33, !PT ;  /* 0x00000012ff0c7212 */ /* 0x000fc600078e33ff */
[----:B------:R-:W-:Y:S01]  /*06c0*/  IMAD.X R14, R18, 0x1, R5, P0 ;  /* 0x00000001120e7824 */ /* 0x000fe200000e0605 */
[----:B------:R-:W-:Y:S01]  /*06d0*/  LEA R2, P0, R3, UR4, 0x3 ;  /* 0x0000000403027c11 */ /* 0x000fe2000f8018ff */
[----:B------:R-:W-:Y:S01]  /*06e0*/  IMAD.X R12, R12, 0x1, R19, P1 ;  /* 0x000000010c0c7824 */ /* 0x000fe200008e0613 */
[----:B------:R-:W-:Y:S02]  /*06f0*/  LEA R8, P1, R9, UR4, 0x3 ;  /* 0x0000000409087c11 */ /* 0x000fe4000f8218ff */
[----:B------:R-:W-:Y:S02]  /*0700*/  LEA.HI.X R3, R3, UR5, R14, 0x3, P0 ;  /* 0x0000000503037c11 */ /* 0x000fe400080f1c0e */
[----:B------:R-:W-:-:S03]  /*0710*/  LEA.HI.X R9, R9, UR5, R12, 0x3, P1 ;  /* 0x0000000509097c11 */ /* 0x000fc600088f1c0c */
[----:B------:R-:W2:Y:S04]  /*0720*/  LDG.E R2, desc[UR8][R2.64] ;  /* 0x0000000802027981 */ /* 0x000ea8000c1e1900 */
[----:B------:R-:W2:Y:S01]  /*0730*/  LDG.E R9, desc[UR8][R8.64] ;  /* 0x0000000808097981 */ /* 0x000ea2000c1e1900 */
[----:B------:R-:W-:-:S05]  /*0740*/  IADD3 R15, P1, PT, R16, 0x1, RZ ;  /* 0x00000001100f7810 */ /* 0x000fca0007f3e0ff */
[----:B------:R-:W-:Y:S01]  /*0750*/  IMAD.X R17, RZ, RZ, R18, P1 ;  /* 0x000000ffff117224 */ /* 0x000fe200008e0612 */
[----:B--2---:R-:W-:-:S04]  /*0760*/  FSETP.GT.AND P0, PT, R9, R2, PT ;  /* 0x000000020900720b */ /* 0x004fc80003f04000 */
[----:B------:R-:W-:Y:S02]  /*0770*/  SEL R6, R15, R6, !P0 ;  /* 0x000000060f067207 */ /* 0x000fe40004000000 */
[----:B------:R-:W-:Y:S02]  /*0780*/  SEL R11, R11, R16, !P0 ;  /* 0x000000100b0b7207 */ /* 0x000fe40004000000 */
[----:B------:R-:W-:Y:S02]  /*0790*/  SEL R4, R17, R4, !P0 ;  /* 0x0000000411047207 */ /* 0x000fe40004000000 */
[----:B------:R-:W-:Y:S02]  /*07a0*/  SEL R13, R13, R18, !P0 ;  /* 0x000000120d0d7207 */ /* 0x000fe40004000000 */
[----:B------:R-:W-:-:S04]  /*07b0*/  ISETP.GE.U32.AND P0, PT, R6, R11, PT ;  /* 0x0000000b0600720c */ /* 0x000fc80003f06070 */
[----:B------:R-:W-:-:S13]  /*07c0*/  ISETP.GE.U32.AND.EX P0, PT, R4, R13, PT, P0 ;  /* 0x0000000d0400720c */ /* 0x000fda0003f06100 */
[----:B------:R-:W-:Y:S05]  /*07d0*/  @!P0 BRA `(.L_x_47) ;  /* 0xfffffffc00908947 */ /* 0x000fea000383ffff */
.L_x_46:
[----:B------:R-:W-:Y:S05]  /*07e0*/  BSYNC.RECONVERGENT B1 ;  /* 0x0000000000017941 */ /* 0x000fea0003800200 */
.L_x_45:
[----:B------:R-:W-:Y:S05]  /*07f0*/  BRA `(.L_x_48) ;  /* 0x0000000000c07947 */ /* 0x000fea0003800000 */
.L_x_44:
[----:B------:R-:W-:Y:S01]  /*0800*/  IADD3 R6, P0, PT, R17, -R2, RZ ;  /* 0x8000000211067210 */ /* 0x000fe20007f1e0ff */
[----:B------:R-:W0:Y:S01]  /*0810*/  LDCU.64 UR4, c[0x0][0x390] ;  /* 0x00007200ff0477ac */ /* 0x000e220008000a00 */
[----:B------:R-:W-:-:S03]  /*0820*/  IADD3 R4, P2, PT, R2, -R7, RZ ;  /* 0x8000000702047210 */ /* 0x000fc60007f5e0ff */
[----:B------:R-:W-:Y:S01]  /*0830*/  IMAD.X R10, R19, 0x1, ~R3, P0 ;  /* 0x00000001130a7824 */ /* 0x000fe200000e0e03 */
[----:B------:R-:W-:Y:S01]  /*0840*/  ISETP.GT.U32.AND P0, PT, R15, R6, PT ;  /* 0x000000060f00720c */ /* 0x000fe20003f04070 */
[----:B------:R-:W-:Y:S01]  /*0850*/  IMAD.X R8, R3, 0x1, ~R5, P2 ;  /* 0x0000000103087824 */ /* 0x000fe200010e0e05 */
[----:B------:R-:W-:Y:S02]  /*0860*/  ISETP.LT.U32.AND P1, PT, R4, R15, PT ;  /* 0x0000000f0400720c */ /* 0x000fe40003f21070 */
[----:B------:R-:W-:Y:S02]  /*0870*/  ISETP.GT.U32.AND.EX P0, PT, R9, R10, PT, P0 ;  /* 0x0000000a0900720c */ /* 0x000fe40003f04100 */
[----:B------:R-:W-:Y:S02]  /*0880*/  ISETP.LT.U32.AND.EX P1, PT, R8, R9, PT, P1 ;  /* 0x000000090800720c */ /* 0x000fe40003f21110 */
[----:B------:R-:W-:Y:S02]  /*0890*/  SEL R11, R15, R6, P0 ;  /* 0x000000060f0b7207 */ /* 0x000fe40000000000 */
[----:B------:R-:W-:-:S02]  /*08a0*/  SEL R13, R9, R10, P0 ;  /* 0x0000000a090d7207 */ /* 0x000fc40000000000 */
[----:B------:R-:W-:Y:S02]  /*08b0*/  IADD3 R6, P0, PT, R11, -R6, RZ ;  /* 0x800000060b067210 */ /* 0x000fe40007f1e0ff */
[----:B------:R-:W-:-:S03]  /*08c0*/  SEL R11, R4, R15, P1 ;  /* 0x0000000f040b7207 */ /* 0x000fc60000800000 */
[----:B------:R-:W-:Y:S01]  /*08d0*/  IMAD.X R4, R13, 0x1, ~R10, P0 ;  /* 0x000000010d047824 */ /* 0x000fe200000e0e0a */
[----:B------:R-:W-:Y:S02]  /*08e0*/  SEL R13, R8, R9, P1 ;  /* 0x00000009080d7207 */ /* 0x000fe40000800000 */
[----:B------:R-:W-:-:S04]  /*08f0*/  ISETP.GE.U32.AND P0, PT, R6, R11, PT ;  /* 0x0000000b0600720c */ /* 0x000fc80003f06070 */
[----:B------:R-:W-:-:S13]  /*0900*/  ISETP.GE.U32.AND.EX P0, PT, R4, R13, PT, P0 ;  /* 0x0000000d0400720c */ /* 0x000fda0003f06100 */
[----:B0-----:R-:W-:Y:S05]  /*0910*/  @P0 BRA `(.L_x_48) ;  /* 0x0000000000780947 */ /* 0x001fea0003800000 */
[----:B------:R-:W-:-:S05]  /*0920*/  IADD3 R10, P0, PT, R15, R2, RZ ;  /* 0x000000020f0a7210 */ /* 0x000fca0007f1e0ff */
[----:B------:R-:W-:-:S08]  /*0930*/  IMAD.X R19, R9, 0x1, R3, P0 ;  /* 0x0000000109137824 */ /* 0x000fd000000e0603 */
.L_x_49:
        /* <DEDUP_REMOVED lines=28> */
.L_x_48:
[----:B------:R-:W-:Y:S05]  /*0b00*/  BSYNC.RECONVERGENT B0 ;  /* 0x0000000000007941 */ /* 0x000fea0003800200 */
.L_x_43:
[----:B------:R-:W0:Y:S01]  /*0b10*/  LDCU.64 UR6, c[0x0][0x3a8] ;  /* 0x00007500ff0677ac */ /* 0x000e220008000a00 */
[----:B------:R-:W-:-:S05]  /*0b20*/  IADD3 R6, P0, PT, R6, R7, RZ ;  /* 0x0000000706067210 */ /* 0x000fca0007f1e0ff */
[----:B------:R-:W-:Y:S01]  /*0b30*/  IMAD.X R7, R4, 0x1, R5, P0 ;  /* 0x0000000104077824 */ /* 0x000fe200000e0605 */
[----:B0-----:R-:W-:-:S04]  /*0b40*/  LEA R2, P1, R0, UR6, 0x3 ;  /* 0x0000000600027c11 */ /* 0x001fc8000f8218ff */
[----:B------:R-:W-:-:S05]  /*0b50*/  LEA.HI.X R3, R0, UR7, RZ, 0x3, P1 ;  /* 0x0000000700037c11 */ /* 0x000fca00088f1cff */
[----:B------:R-:W-:Y:S01]  /*0b60*/  STG.E.64 desc[UR8][R2.64], R6 ;  /* 0x0000000602007986 */ /* 0x000fe2000c101b08 */
[----:B------:R-:W-:Y:S05]  /*0b70*/  EXIT ;  /* 0x000000000000794d */ /* 0x000fea0003800000 */
.L_x_50:
        /* <DEDUP_REMOVED lines=16> */
.L_x_201:


//--------------------- .text._ZN3cub18CUB_300001_SM_10006detail10merge_sort30DeviceMergeSortBlockSortKernelINS2_10policy_hubIN6thrust24THRUST_300001_SM_1000_NS10device_ptrI10IndividualEEE9Policy600ES9_PNS0_8NullTypeES9_SD_mN4cuda3std3__44lessIS8_EES8_SC_EEvbT0_T1_T2_T3_T4_PT6_PT7_T5_NS1_7vsmem_tE --------------------------
	.section	.text._ZN3cub18CUB_300001_SM_10006detail10merge_sort30DeviceMergeSortBlockSortKernelINS2_10policy_hubIN6thrust24THRUST_300001_SM_1000_NS10device_ptrI10IndividualEEE9Policy600ES9_PNS0_8NullTypeES9_SD_mN4cuda3std3__44lessIS8_EES8_SC_EEvbT0_T1_T2_T3_T4_PT6_PT7_T5_NS1_7vsmem_tE,"ax",@progbits
	.align	128
        .global         _ZN3cub18CUB_300001_SM_10006detail10merge_sort30DeviceMergeSortBlockSortKernelINS2_10policy_hubIN6thrust24THRUST_300001_SM_1000_NS10device_ptrI10IndividualEEE9Policy600ES9_PNS0_8NullTypeES9_SD_mN4cuda3std3__44lessIS8_EES8_SC_EEvbT0_T1_T2_T3_T4_PT6_PT7_T5_NS1_7vsmem_tE
        .type           _ZN3cub18CUB_300001_SM_10006detail10merge_sort30DeviceMergeSortBlockSortKernelINS2_10policy_hubIN6thrust24THRUST_300001_SM_1000_NS10device_ptrI10IndividualEEE9Policy600ES9_PNS0_8NullTypeES9_SD_mN4cuda3std3__44lessIS8_EES8_SC_EEvbT0_T1_T2_T3_T4_PT6_PT7_T5_NS1_7vsmem_tE,@function
        .size           _ZN3cub18CUB_300001_SM_10006detail10merge_sort30DeviceMergeSortBlockSortKernelINS2_10policy_hubIN6thrust24THRUST_300001_SM_1000_NS10device_ptrI10IndividualEEE9Policy600ES9_PNS0_8NullTypeES9_SD_mN4cuda3std3__44lessIS8_EES8_SC_EEvbT0_T1_T2_T3_T4_PT6_PT7_T5_NS1_7vsmem_tE,(.L_x_202 - _ZN3cub18CUB_300001_SM_10006detail10merge_sort30DeviceMergeSortBlockSortKernelINS2_10policy_hubIN6thrust24THRUST_300001_SM_1000_NS10device_ptrI10IndividualEEE9Policy600ES9_PNS0_8NullTypeES9_SD_mN4cuda3std3__44lessIS8_EES8_SC_EEvbT0_T1_T2_T3_T4_PT6_PT7_T5_NS1_7vsmem_tE)
        .other          _ZN3cub18CUB_300001_SM_10006detail10merge_sort30DeviceMergeSortBlockSortKernelINS2_10policy_hubIN6thrust24THRUST_300001_SM_1000_NS10device_ptrI10IndividualEEE9Policy600ES9_PNS0_8NullTypeES9_SD_mN4cuda3std3__44lessIS8_EES8_SC_EEvbT0_T1_T2_T3_T4_PT6_PT7_T5_NS1_7vsmem_tE,@"STO_CUDA_ENTRY STV_DEFAULT"
_ZN3cub18CUB_300001_SM_10006detail10merge_sort30DeviceMergeSortBlockSortKernelINS2_10policy_hubIN6thrust24THRUST_300001_SM_1000_NS10device_ptrI10IndividualEEE9Policy600ES9_PNS0_8NullTypeES9_SD_mN4cuda3std3__44lessIS8_EES8_SC_EEvbT0_T1_T2_T3_T4_PT6_PT7_T5_NS1_7vsmem_tE:
.text._ZN3cub18CUB_300001_SM_10006detail10merge_sort30DeviceMergeSortBlockSortKernelINS2_10policy_hubIN6thrust24THRUST_300001_SM_1000_NS10device_ptrI10IndividualEEE9Policy600ES9_PNS0_8NullTypeES9_SD_mN4cuda3std3__44lessIS8_EES8_SC_EEvbT0_T1_T2_T3_T4_PT6_PT7_T5_NS1_7vsmem_tE:
[----:B------:R-:W-:Y:S01]  /*0000*/  LDC R1, c[0x0][0x37c] ;  /* 0x0000df00ff017b82 */ /* 0x000fe20000000800 */
[----:B------:R-:W0:Y:S01]  /*0010*/  S2R R3, SR_CTAID.X ;  /* 0x0000000000037919 */ /* 0x000e220000002500 */
[----:B------:R-:W1:Y:S01]  /*0020*/  LDCU UR4, c[0x0][0x370] ;  /* 0x00006e00ff0477ac */ /* 0x000e620008000800 */
[----:B------:R-:W2:Y:S01]  /*0030*/  LDCU.64 UR6, c[0x0][0x358] ;  /* 0x00006b00ff0677ac */ /* 0x000ea20008000a00 */
[----:B-1----:R-:W-:-:S04]  /*0040*/  UIADD3 UR4, UP0, UPT, UR4, -0x1, URZ ;  /* 0xffffffff04047890 */ /* 0x002fc8000ff1e0ff */
[----:B------:R-:W-:-:S06]  /*0050*/  UIADD3.X UR5, UPT, UPT, URZ, -0x1, URZ, UP0, !UPT ;  /* 0xffffffffff057890 */ /* 0x000fcc00087fe4ff */
[----:B------:R-:W-:Y:S01]  /*0060*/  IMAD.U32 R0, RZ, RZ, UR5 ;  /* 0x00000005ff007e24 */ /* 0x000fe2000f8e00ff */
[C---:B0-----:R-:W-:Y:S01]  /*0070*/  ISETP.LT.U32.AND P0, PT, R3.reuse, UR4, PT ;  /* 0x0000000403007c0c */ /* 0x041fe2000bf01070 */
[----:B------:R-:W-:-:S03]  /*0080*/  IMAD.WIDE.U32 R4, R3, 0x800, RZ ;  /* 0x0000080003047825 */ /* 0x000fc600078e00ff */
[----:B------:R-:W-:-:S13]  /*0090*/  ISETP.GT.U32.AND.EX P0, PT, R0, RZ, PT, P0 ;  /* 0x000000ff0000720c */ /* 0x000fda0003f04100 */
[----:B--2---:R-:W-:Y:S05]  /*00a0*/  @!P0 BRA `(.L_x_51) ;  /* 0x0000002000808947 */ /* 0x004fea0003800000 */
[----:B------:R-:W0:Y:S01]  /*00b0*/  S2R R32, SR_TID.X ;  /* 0x0000000000207919 */ /* 0x000e220000002100 */
[----:B------:R-:W1:Y:S01]  /*00c0*/  LDCU.64 UR4, c[0x0][0x388] ;  /* 0x00007100ff0477ac */ /* 0x000e620008000a00 */
[----:B------:R-:W-:Y:S01]  /*00d0*/  ACQBULK ;  /* 0x000000000000782e */ /* 0x000fe20000000000 */
[----:B0-----:R-:W-:-:S05]  /*00e0*/  IMAD.SHL.U32 R0, R32, 0x8, RZ ;  /* 0x0000000820007824 */ /* 0x001fca00078e00ff */
[----:B------:R-:W-:-:S04]  /*00f0*/  LOP3.LUT R21, R0, 0x1f00, RZ, 0xc0, !PT ;  /* 0x00001f0000157812 */ /* 0x000fc800078ec0ff */
[----:B------:R-:W-:-:S04]  /*0100*/  LOP3.LUT R3, R21, 0x1f, R32, 0xf8, !PT ;  /* 0x0000001f15037812 */ /* 0x000fc800078ef820 */
[----:B------:R-:W-:-:S05]  /*0110*/  IADD3 R3, P0, PT, R4, R3, RZ ;  /* 0x0000000304037210 */ /* 0x000fca0007f1e0ff */
[----:B------:R-:W-:Y:S02]  /*0120*/  IMAD.X R28, RZ, RZ, R5, P0 ;  /* 0x000000ffff1c7224 */ /* 0x000fe400000e0605 */
[----:B------:R-:W-:-:S03]  /*0130*/  IMAD.SHL.U32 R29, R3, 0x8, RZ ;  /* 0x00000008031d7824 */ /* 0x000fc600078e00ff */
[----:B------:R-:W-:Y:S02]  /*0140*/  SHF.L.U64.HI R28, R3, 0x3, R28 ;  /* 0x00000003031c7819 */ /* 0x000fe4000001021c */
[----:B-1----:R-:W-:-:S04]  /*0150*/  IADD3 R18, P0, PT, R29, UR4, RZ ;  /* 0x000000041d127c10 */ /* 0x002fc8000ff1e0ff */
[----:B------:R-:W-:-:S05]  /*0160*/  IADD3.X R19, PT, PT, R28, UR5, RZ, P0, !PT ;  /* 0x000000051c137c10 */ /* 0x000fca00087fe4ff */
[----:B------:R-:W2:Y:S04]  /*0170*/  LDG.E R16, desc[UR6][R18.64] ;  /* 0x0000000612107981 */ /* 0x000ea8000c1e1900 */
[----:B------:R-:W2:Y:S04]  /*0180*/  LDG.E R17, desc[UR6][R18.64+0x4] ;  /* 0x0000040612117981 */ /* 0x000ea8000c1e1900 */
[----:B------:R-:W3:Y:S04]  /*0190*/  LDG.E R14, desc[UR6][R18.64+0x100] ;  /* 0x00010006120e7981 */ /* 0x000ee8000c1e1900 */
[----:B------:R-:W3:Y:S04]  /*01a0*/  LDG.E R15, desc[UR6][R18.64+0x104] ;  /* 0x00010406120f7981 */ /* 0x000ee8000c1e1900 */
[----:B------:R-:W4:Y:S04]  /*01b0*/  LDG.E R6, desc[UR6][R18.64+0x200] ;  /* 0x0002000612067981 */ /* 0x000f28000c1e1900 */
[----:B------:R-:W4:Y:S04]  /*01c0*/  LDG.E R7, desc[UR6][R18.64+0x204] ;  /* 0x0002040612077981 */ /* 0x000f28000c1e1900 */
[----:B------:R-:W5:Y:S04]  /*01d0*/  LDG.E R4, desc[UR6][R18.64+0x300] ;  /* 0x0003000612047981 */ /* 0x000f68000c1e1900 */
        /* <DEDUP_REMOVED lines=8> */
[----:B------:R0:W5:Y:S01]  /*0260*/  LDG.E R9, desc[UR6][R18.64+0x704] ;  /* 0x0007040612097981 */ /* 0x000162000c1e1900 */
[----:B------:R-:W1:Y:S01]  /*0270*/  S2UR UR5, SR_CgaCtaId ;  /* 0x00000000000579c3 */ /* 0x000e620000008800 */
[----:B------:R-:W-:Y:S01]  /*0280*/  UMOV UR4, 0x400 ;  /* 0x0000040000047882 */ /* 0x000fe20000000000 */
[----:B------:R-:W0:Y:S01]  /*0290*/  S2R R0, SR_LANEID ;  /* 0x0000000000007919 */ /* 0x000e220000000000 */
[----:B-1----:R-:W-:Y:S01]  /*02a0*/  ULEA UR4, UR5, UR4, 0x18 ;  /* 0x0000000405047291 */ /* 0x002fe2000f8ec0ff */
[----:B0-----:R-:W-:-:S04]  /*02b0*/  IMAD.IADD R21, R21, 0x1, R0 ;  /* 0x0000000115157824 */ /* 0x001fc800078e0200 */
[C---:B------:R-:W-:Y:S01]  /*02c0*/  VIADD R22, R21.reuse, 0x40 ;  /* 0x0000004015167836 */ /* 0x040fe20000000000 */
[C---:B------:R-:W-:Y:S01]  /*02d0*/  IADD3 R20, PT, PT, R21.reuse, 0x20, RZ ;  /* 0x0000002015147810 */ /* 0x040fe20007ffe0ff */
[C---:B------:R-:W-:Y:S01]  /*02e0*/  VIADD R24, R21.reuse, 0x60 ;  /* 0x0000006015187836 */ /* 0x040fe20000000000 */
[CC--:B------:R-:W-:Y:S01]  /*02f0*/  LEA.HI.SX32 R37, R21.reuse, R21.reuse, 0x1b ;  /* 0x0000001515257211 */ /* 0x0c0fe200078fdaff */
[C---:B------:R-:W-:Y:S01]  /*0300*/  VIADD R18, R21.reuse, 0x80 ;  /* 0x0000008015127836 */ /* 0x040fe20000000000 */
[-C--:B------:R-:W-:Y:S01]  /*0310*/  LEA.HI.SX32 R20, R20, R21.reuse, 0x1b ;  /* 0x0000001514147211 */ /* 0x080fe200078fdaff */
[C---:B------:R-:W-:Y:S01]  /*0320*/  VIADD R26, R21.reuse, 0xa0 ;  /* 0x000000a0151a7836 */ /* 0x040fe20000000000 */
[C---:B------:R-:W-:Y:S01]  /*0330*/  IADD3 R34, PT, PT, R21.reuse, 0xe0, RZ ;  /* 0x000000e015227810 */ /* 0x040fe20007ffe0ff */
[----:B------:R-:W-:Y:S01]  /*0340*/  VIADD R30, R21, 0xc0 ;  /* 0x000000c0151e7836 */ /* 0x000fe20000000000 */
[-C--:B------:R-:W-:Y:S01]  /*0350*/  LEA.HI.SX32 R22, R22, R21.reuse, 0x1b ;  /* 0x0000001516167211 */ /* 0x080fe200078fdaff */
[----:B------:R-:W-:Y:S01]  /*0360*/  IMAD R0, R0, 0x7, R21 ;  /* 0x0000000700007824 */ /* 0x000fe200078e0215 */
[----:B------:R-:W-:-:S02]  /*0370*/  LEA.HI.SX32 R24, R24, R21, 0x1b ;  /* 0x0000001518187211 */ /* 0x000fc400078fdaff */
[----:B------:R-:W-:Y:S01]  /*0380*/  LEA R37, R37, UR4, 0x3 ;  /* 0x0000000425257c11 */ /* 0x000fe2000f8e18ff */
[----:B------:R-:W-:Y:S01]  /*0390*/  VIADD R19, R0, 0x1 ;  /* 0x0000000100137836 */ /* 0x000fe20000000000 */
[-C--:B------:R-:W-:Y:S01]  /*03a0*/  LEA.HI.SX32 R18, R18, R21.reuse, 0x1b ;  /* 0x0000001512127211 */ /* 0x080fe200078fdaff */
[----:B------:R-:W-:Y:S01]  /*03b0*/  VIADD R23, R0, 0x3 ;  /* 0x0000000300177836 */ /* 0x000fe20000000000 */
[----:B------:R-:W-:Y:S01]  /*03c0*/  LEA R36, R20, UR4, 0x3 ;  /* 0x0000000414247c11 */ /* 0x000fe2000f8e18ff */
[----:B------:R-:W-:Y:S01]  /*03d0*/  VIADD R31, R0, 0x4 ;  /* 0x00000004001f7836 */ /* 0x000fe20000000000 */
[----:B------:R-:W-:Y:S01]  /*03e0*/  LEA.HI.SX32 R25, R34, R21, 0x1b ;  /* 0x0000001522197211 */ /* 0x000fe200078fdaff */
[----:B------:R-:W-:Y:S01]  /*03f0*/  VIADD R39, R0, 0x5 ;  /* 0x0000000500277836 */ /* 0x000fe20000000000 */
[----:B------:R-:W-:Y:S02]  /*0400*/  LEA R35, R22, UR4, 0x3 ;  /* 0x0000000416237c11 */ /* 0x000fe4000f8e18ff */
[----:B------:R-:W-:-:S02]  /*0410*/  LEA R34, R24, UR4, 0x3 ;  /* 0x0000000418227c11 */ /* 0x000fc4000f8e18ff */
[-C--:B------:R-:W-:Y:S02]  /*0420*/  LEA.HI.SX32 R26, R26, R21.reuse, 0x1b ;  /* 0x000000151a1a7211 */ /* 0x080fe400078fdaff */
[----:B------:R-:W-:Y:S01]  /*0430*/  LEA.HI.SX32 R30, R30, R21, 0x1b ;  /* 0x000000151e1e7211 */ /* 0x000fe200078fdaff */
[----:B------:R-:W-:Y:S01]  /*0440*/  VIADD R21, R0, 0x2 ;  /* 0x0000000200157836 */ /* 0x000fe20000000000 */
[----:B------:R-:W-:Y:S02]  /*0450*/  LEA R33, R18, UR4, 0x3 ;  /* 0x0000000412217c11 */ /* 0x000fe4000f8e18ff */
[----:B------:R-:W-:Y:S02]  /*0460*/  IADD3 R41, PT, PT, R0, 0x6, RZ ;  /* 0x0000000600297810 */ /* 0x000fe40007ffe0ff */
[----:B------:R-:W-:Y:S02]  /*0470*/  LEA R27, R26, UR4, 0x3 ;  /* 0x000000041a1b7c11 */ /* 0x000fe4000f8e18ff */
[----:B------:R-:W-:-:S02]  /*0480*/  LEA.HI.SX32 R24, R0, R0, 0x1b ;  /* 0x0000000000187211 */ /* 0x000fc400078fdaff */
[----:B------:R-:W-:Y:S02]  /*0490*/  LEA R26, R30, UR4, 0x3 ;  /* 0x000000041e1a7c11 */ /* 0x000fe4000f8e18ff */
[----:B------:R-:W-:Y:S02]  /*04a0*/  LEA R25, R25, UR4, 0x3 ;  /* 0x0000000419197c11 */ /* 0x000fe4000f8e18ff */
[----:B------:R-:W-:Y:S01]  /*04b0*/  LEA R24, R24, UR4, 0x3 ;  /* 0x0000000418187c11 */ /* 0x000fe2000f8e18ff */
[----:B--2---:R0:W-:Y:S04]  /*04c0*/  STS.64 [R37], R16 ;  /* 0x0000001025007388 */ /* 0x0041e80000000a00 */
[----:B---3--:R-:W-:Y:S01]  /*04d0*/  STS.64 [R36+0x100], R14 ;  /* 0x0001000e24007388 */ /* 0x008fe20000000a00 */
[----:B0-----:R-:W-:-:S03]  /*04e0*/  VIADD R17, R0, 0x7 ;  /* 0x0000000700117836 */ /* 0x001fc60000000000 */
[----:B----4-:R0:W-:Y:S02]  /*04f0*/  STS.64 [R35+0x200], R6 ;  /* 0x0002000623007388 */ /* 0x0101e40000000a00 */
[-C--:B------:R-:W-:Y:S02]  /*0500*/  LEA.HI.SX32 R17, R17, R0.reuse, 0x1b ;  /* 0x0000000011117211 */ /* 0x080fe400078fdaff */
[----:B-----5:R1:W-:Y:S01]  /*0510*/  STS.64 [R34+0x300], R4 ;  /* 0x0003000422007388 */ /* 0x0203e20000000a00 */
[-C--:B0-----:R-:W-:Y:S02]  /*0520*/  LEA.HI.SX32 R7, R19, R0.reuse, 0x1b ;  /* 0x0000000013077211 */ /* 0x081fe400078fdaff */
[----:B------:R-:W-:Y:S01]  /*0530*/  LEA.HI.SX32 R6, R21, R0, 0x1b ;  /* 0x0000000015067211 */ /* 0x000fe200078fdaff */
[----:B------:R0:W-:Y:S01]  /*0540*/  STS.64 [R33+0x400], R2 ;  /* 0x0004000221007388 */ /* 0x0001e20000000a00 */
[----:B------:R-:W-:Y:S02]  /*0550*/  LEA R7, R7, UR4, 0x3 ;  /* 0x0000000407077c11 */ /* 0x000fe4000f8e18ff */
[----:B------:R-:W-:-:S02]  /*0560*/  LEA R6, R6, UR4, 0x3 ;  /* 0x0000000406067c11 */ /* 0x000fc4000f8e18ff */
[-C--:B-1----:R-:W-:Y:S02]  /*0570*/  LEA.HI.SX32 R5, R23, R0.reuse, 0x1b ;  /* 0x0000000017057211 */ /* 0x082fe400078fdaff */
[-C--:B------:R-:W-:Y:S01]  /*0580*/  LEA.HI.SX32 R4, R31, R0.reuse, 0x1b ;  /* 0x000000001f047211 */ /* 0x080fe200078fdaff */
[----:B------:R-:W-:Y:S01]  /*0590*/  STS.64 [R27+0x500], R12 ;  /* 0x0005000c1b007388 */ /* 0x000fe20000000a00 */
[----:B------:R-:W-:Y:S02]  /*05a0*/  LEA R5, R5, UR4, 0x3 ;  /* 0x0000000405057c11 */ /* 0x000fe4000f8e18ff */
[----:B------:R-:W-:Y:S02]  /*05b0*/  LEA R4, R4, UR4, 0x3 ;  /* 0x0000000404047c11 */ /* 0x000fe4000f8e18ff */
[-C--:B0-----:R-:W-:Y:S02]  /*05c0*/  LEA.HI.SX32 R3, R39, R0.reuse, 0x1b ;  /* 0x0000000027037211 */ /* 0x081fe400078fdaff */
[----:B------:R-:W-:Y:S01]  /*05d0*/  LEA.HI.SX32 R2, R41, R0, 0x1b ;  /* 0x0000000029027211 */ /* 0x000fe200078fdaff */
[----:B------:R-:W-:Y:S01]  /*05e0*/  STS.64 [R26+0x600], R10 ;  /* 0x0006000a1a007388 */ /* 0x000fe20000000a00 */
[----:B------:R-:W-:-:S02]  /*05f0*/  LEA R3, R3, UR4, 0x3 ;  /* 0x0000000403037c11 */ /* 0x000fc4000f8e18ff */
[----:B------:R-:W-:Y:S02]  /*0600*/  LEA R2, R2, UR4, 0x3 ;  /* 0x0000000402027c11 */ /* 0x000fe4000f8e18ff */
[----:B------:R-:W-:Y:S01]  /*0610*/  LEA R0, R17, UR4, 0x3 ;  /* 0x0000000411007c11 */ /* 0x000fe2000f8e18ff */
[----:B------:R-:W-:Y:S01]  /*0620*/  STS.64 [R25+0x700], R8 ;  /* 0x0007000819007388 */ /* 0x000fe20000000a00 */
[----:B------:R-:W-:-:S03]  /*0630*/  NOP ;  /* 0x0000000000007918 */ /* 0x000fc60000000000 */
[----:B------:R-:W-:Y:S04]  /*0640*/  LDS.64 R10, [R7+0x8] ;  /* 0x00000800070a7984 */ /* 0x000fe80000000a00 */
[----:B------:R-:W-:Y:S04]  /*0650*/  LDS.64 R12, [R6+0x10] ;  /* 0x00001000060c7984 */ /* 0x000fe80000000a00 */
[----:B------:R-:W-:Y:S04]  /*0660*/  LDS.64 R14, [R5+0x18] ;  /* 0x00001800050e7984 */ /* 0x000fe80000000a00 */
[----:B------:R-:W-:Y:S04]  /*0670*/  LDS.64 R16, [R4+0x20] ;  /* 0x0000200004107984 */ /* 0x000fe80000000a00 */
[----:B------:R-:W-:Y:S04]  /*0680*/  LDS.64 R18, [R3+0x28] ;  /* 0x0000280003127984 */ /* 0x000fe80000000a00 */
[----:B------:R-:W-:Y:S04]  /*0690*/  LDS.64 R20, [R2+0x30] ;  /* 0x0000300002147984 */ /* 0x000fe80000000a00 */
[----:B------:R-:W-:Y:S04]  /*06a0*/  LDS.64 R22, [R0+0x38] ;  /* 0x0000380000167984 */ /* 0x000fe80000000a00 */
[----:B------:R-:W0:Y:S01]  /*06b0*/  LDS.64 R8, [R24] ;  /* 0x0000000018087984 */ /* 0x000e220000000a00 */
[----:B------:R-:W-:Y:S01]  /*06c0*/  BAR.SYNC.DEFER_BLOCKING 0x0 ;  /* 0x0000000000007b1d */ /* 0x000fe20000010000 */
[----:B0-----:R-:W-:Y:S01]  /*06d0*/  FSETP.GT.AND P0, PT, R10, R8, PT ;  /* 0x000000080a00720b */ /* 0x001fe20003f04000 */
[----:B------:R-:W-:Y:S01]  /*06e0*/  IMAD.MOV.U32 R31, RZ, RZ, R10 ;  /* 0x000000ffff1f7224 */ /* 0x000fe200078e000a */
[----:B------:R-:W-:Y:S01]  /*06f0*/  FSETP.GT.AND P3, PT, R22, R20, PT ;  /* 0x000000141600720b */ /* 0x000fe20003f64000 */
[----:B------:R-:W-:Y:S01]  /*0700*/  IMAD.MOV.U32 R30, RZ, RZ, R11 ;  /* 0x000000ffff1e7224 */ /* 0x000fe200078e000b */
[----:B------:R-:W-:Y:S01]  /*0710*/  FSETP.GT.AND P2, PT, R18, R16, PT ;  /* 0x000000101200720b */ /* 0x000fe20003f44000 */
[----:B------:R-:W-:Y:S01]  /*0720*/  IMAD.MOV.U32 R38, RZ, RZ, R14 ;  /* 0x000000ffff267224 */ /* 0x000fe200078e000e */
[----:B------:R-:W-:Y:S01]  /*0730*/  FSETP.GT.AND P1, PT, R14, R12, PT ;  /* 0x0000000c0e00720b */ /* 0x000fe20003f24000 */
[----:B------:R-:W-:Y:S01]  /*0740*/  PREEXIT ;  /* 0x000000000000782d */ /* 0x000fe20000000000 */
[----:B------:R-:W-:-:S05]  /*0750*/  MOV R39, R22 ;  /* 0x0000001600277202 */ /* 0x000fca0000000f00 */
[----:B------:R-:W-:Y:S02]  /*0760*/  @P0 IMAD.MOV.U32 R31, RZ, RZ, R8 ;  /* 0x000000ffff1f0224 */ /* 0x000fe400078e0008 */
[----:B------:R-:W-:Y:S02]  /*0770*/  @P0 IMAD.MOV.U32 R30, RZ, RZ, R9 ;  /* 0x000000ffff1e0224 */ /* 0x000fe400078e0009 */
[----:B------:R-:W-:Y:S02]  /*0780*/  @P0 IMAD.MOV.U32 R8, RZ, RZ, R10 ;  /* 0x000000ffff080224 */ /* 0x000fe400078e000a */
[----:B------:R-:W-:Y:S01]  /*0790*/  @P0 IMAD.MOV.U32 R9, RZ, RZ, R11 ;  /* 0x000000ffff090224 */ /* 0x000fe200078e000b */
[----:B------:R-:W-:Y:S01]  /*07a0*/  MOV R11, R15 ;  /* 0x0000000f000b7202 */ /* 0x000fe20000000f00 */
[----:B------:R-:W-:Y:S01]  /*07b0*/  IMAD.MOV.U32 R10, RZ, RZ, R18 ;  /* 0x000000ffff0a7224 */ /* 0x000fe200078e0012 */
[----:B------:R-:W-:Y:S01]  /*07c0*/  @P2 MOV R10, R16 ;  /* 0x00000010000a2202 */ /* 0x000fe20000000f00 */
[----:B------:R-:W-:-:S02]  /*07d0*/  @P3 IMAD.MOV.U32 R39, RZ, RZ, R20 ;  /* 0x000000ffff273224 */ /* 0x000fc400078e0014 */
[----:B------:R-:W-:Y:S02]  /*07e0*/  @P3 IMAD.MOV.U32 R20, RZ, RZ, R22 ;  /* 0x000000ffff143224 */ /* 0x000fe400078e0016 */
[----:B------:R-:W-:Y:S02]  /*07f0*/  @P1 IMAD.MOV.U32 R11, RZ, RZ, R13 ;  /* 0x000000ffff0b1224 */ /* 0x000fe400078e000d */
[----:B------:R-:W-:Y:S01]  /*0800*/  @P1 IMAD.MOV.U32 R38, RZ, RZ, R12 ;  /* 0x000000ffff261224 */ /* 0x000fe200078e000c */
[----:B------:R-:W-:Y:S01]  /*0810*/  FSETP.GT.AND P4, PT, R20, R10, PT ;  /* 0x0000000a1400720b */ /* 0x000fe20003f84000 */
[----:B------:R-:W-:Y:S02]  /*0820*/  @P2 IMAD.MOV.U32 R16, RZ, RZ, R18 ;  /* 0x000000ffff102224 */ /* 0x000fe400078e0012 */
[----:B------:R-:W-:Y:S02]  /*0830*/  @P1 IMAD.MOV.U32 R13, RZ, RZ, R15 ;  /* 0x000000ffff0d1224 */ /* 0x000fe400078e000f */
[----:B------:R-:W-:-:S02]  /*0840*/  IMAD.MOV.U32 R15, RZ, RZ, R19 ;  /* 0x000000ffff0f7224 */ /* 0x000fc400078e0013 */
[----:B------:R-:W-:Y:S02]  /*0850*/  @P2 IMAD.MOV.U32 R15, RZ, RZ, R17 ;  /* 0x000000ffff0f2224 */ /* 0x000fe400078e0011 */
[----:B------:R-:W-:Y:S02]  /*0860*/  @P1 IMAD.MOV.U32 R12, RZ, RZ, R14 ;  /* 0x000000ffff0c1224 */ /* 0x000fe400078e000e */
[----:B------:R-:W-:Y:S01]  /*0870*/  @P2 IMAD.MOV.U32 R17, RZ, RZ, R19 ;  /* 0x000000ffff112224 */ /* 0x000fe200078e0013 */
[----:B------:R-:W-:Y:S01]  /*0880*/  FSETP.GT.AND P2, PT, R16, R38, PT ;  /* 0x000000261000720b */ /* 0x000fe20003f44000 */
[--C-:B------:R-:W-:Y:S01]  /*0890*/  IMAD.MOV.U32 R18, RZ, RZ, R23.reuse ;  /* 0x000000ffff127224 */ /* 0x100fe200078e0017 */
[----:B------:R-:W-:Y:S01]  /*08a0*/  FSETP.GT.AND P0, PT, R12, R31, PT ;  /* 0x0000001f0c00720b */ /* 0x000fe20003f04000 */
[----:B------:R-:W-:Y:S01]  /*08b0*/  IMAD.MOV.U32 R22, RZ, RZ, R16 ;  /* 0x000000ffff167224 */ /* 0x000fe200078e0010 */
[----:B------:R-:W-:Y:S01]  /*08c0*/  @P3 MOV R18, R21 ;  /* 0x0000001500123202 */ /* 0x000fe20000000f00 */
[----:B------:R-:W-:Y:S01]  /*08d0*/  @P3 IMAD.MOV.U32 R21, RZ, RZ, R23 ;  /* 0x000000ffff153224 */ /* 0x000fe200078e0017 */
[----:B------:R-:W-:Y:S01]  /*08e0*/  MOV R41, R17 ;  /* 0x0000001100297202 */ /* 0x000fe20000000f00 */
[----:B------:R-:W-:-:S02]  /*08f0*/  IMAD.MOV.U32 R23, RZ, RZ, R20 ;  /* 0x000000ffff177224 */ /* 0x000fc400078e0014 */
[----:B------:R-:W-:Y:S02]  /*0900*/  @P4 IMAD.MOV.U32 R23, RZ, RZ, R10 ;  /* 0x000000ffff174224 */ /* 0x000fe400078e000a */
[----:B------:R-:W-:Y:S02]  /*0910*/  @P4 IMAD.MOV.U32 R10, RZ, RZ, R20 ;  /* 0x000000ffff0a4224 */ /* 0x000fe400078e0014 */
[----:B------:R-:W-:Y:S01]  /*0920*/  @P2 IMAD.MOV.U32 R22, RZ, RZ, R38 ;  /* 0x000000ffff162224 */ /* 0x000fe200078e0026 */
[----:B------:R-:W-:Y:S01]  /*0930*/  FSETP.GT.AND P3, PT, R39, R23, PT ;  /* 0x000000172700720b */ /* 0x000fe20003f64000 */
[----:B------:R-:W-:Y:S02]  /*0940*/  IMAD.MOV.U32 R19, RZ, RZ, R12 ;  /* 0x000000ffff137224 */ /* 0x000fe400078e000c */
[----:B------:R-:W-:Y:S01]  /*0950*/  @P0 IMAD.MOV.U32 R19, RZ, RZ, R31 ;  /* 0x000000ffff130224 */ /* 0x000fe200078e001f */
[----:B------:R-:W-:Y:S01]  /*0960*/  FSETP.GT.AND P1, PT, R10, R22, PT ;  /* 0x000000160a00720b */ /* 0x000fe20003f24000 */
[----:B------:R-:W-:-:S02]  /*0970*/  @P2 IMAD.MOV.U32 R38, RZ, RZ, R16 ;  /* 0x000000ffff262224 */ /* 0x000fc400078e0010 */
[----:B------:R-:W-:Y:S02]  /*0980*/  @P2 IMAD.MOV.U32 R41, RZ, RZ, R11 ;  /* 0x000000ffff292224 */ /* 0x000fe400078e000b */
[----:B------:R-:W-:Y:S01]  /*0990*/  @P2 IMAD.MOV.U32 R11, RZ, RZ, R17 ;  /* 0x000000ffff0b2224 */ /* 0x000fe200078e0011 */
[----:B------:R-:W-:Y:S01]  /*09a0*/  FSETP.GT.AND P2, PT, R38, R19, PT ;  /* 0x000000132600720b */ /* 0x000fe20003f44000 */
[----:B------:R-:W-:Y:S02]  /*09b0*/  IMAD.MOV.U32 R14, RZ, RZ, R13 ;  /* 0x000000ffff0e7224 */ /* 0x000fe400078e000d */
[----:B------:R-:W-:Y:S01]  /*09c0*/  @P0 IMAD.MOV.U32 R31, RZ, RZ, R12 ;  /* 0x000000ffff1f0224 */ /* 0x000fe200078e000c */
[----:B------:R-:W-:Y:S01]  /*09d0*/  MOV R17, R11 ;  /* 0x0000000b00117202 */ /* 0x000fe20000000f00 */
[----:B------:R-:W-:Y:S01]  /*09e0*/  @P0 IMAD.MOV.U32 R14, RZ, RZ, R30 ;  /* 0x000000ffff0e0224 */ /* 0x000fe200078e001e */
[----:B------:R-:W-:Y:S01]  /*09f0*/  @P0 MOV R30, R13 ;  /* 0x0000000d001e0202 */ /* 0x000fe20000000f00 */
[--C-:B------:R-:W-:Y:S01]  /*0a00*/  IMAD.MOV.U32 R13, RZ, RZ, R21.reuse ;  /* 0x000000ffff0d7224 */ /* 0x100fe200078e0015 */
[----:B------:R-:W-:Y:S01]  /*0a10*/  @P4 MOV R13, R15 ;  /* 0x0000000f000d4202 */ /* 0x000fe20000000f00 */
[----:B------:R-:W-:Y:S01]  /*0a20*/  @P4 IMAD.MOV.U32 R15, RZ, RZ, R21 ;  /* 0x000000ffff0f4224 */ /* 0x000fe200078e0015 */
[----:B------:R-:W-:Y:S01]  /*0a30*/  FSETP.GT.AND P0, PT, R31, R8, PT ;  /* 0x000000081f00720b */ /* 0x000fe20003f04000 */
[----:B------:R-:W-:-:S02]  /*0a40*/  IMAD.MOV.U32 R21, RZ, RZ, R39 ;  /* 0x000000ffff157224 */ /* 0x000fc400078e0027 */
[----:B------:R-:W-:Y:S02]  /*0a50*/  IMAD.MOV.U32 R12, RZ, RZ, R10 ;  /* 0x000000ffff0c7224 */ /* 0x000fe400078e000a */
[----:B------:R-:W-:Y:S02]  /*0a60*/  @P3 IMAD.MOV.U32 R21, RZ, RZ, R23 ;  /* 0x000000ffff153224 */ /* 0x000fe400078e0017 */
[----:B------:R-:W-:Y:S02]  /*0a70*/  @P3 IMAD.MOV.U32 R23, RZ, RZ, R39 ;  /* 0x000000ffff173224 */ /* 0x000fe400078e0027 */
[----:B------:R-:W-:Y:S02]  /*0a80*/  @P1 IMAD.MOV.U32 R12, RZ, RZ, R22 ;  /* 0x000000ffff0c1224 */ /* 0x000fe400078e0016 */
[----:B------:R-:W-:Y:S02]  /*0a90*/  IMAD.MOV.U32 R42, RZ, RZ, R18 ;  /* 0x000000ffff2a7224 */ /* 0x000fe400078e0012 */
[----:B------:R-:W-:Y:S01]  /*0aa0*/  @P3 IMAD.MOV.U32 R42, RZ, RZ, R13 ;  /* 0x000000ffff2a3224 */ /* 0x000fe200078e000d */
[----:B------:R-:W-:Y:S01]  /*0ab0*/  @P3 MOV R13, R18 ;  /* 0x00000012000d3202 */ /* 0x000fe20000000f00 */
[----:B------:R-:W-:Y:S01]  /*0ac0*/  IMAD.MOV.U32 R16, RZ, RZ, R38 ;  /* 0x000000ffff107224 */ /* 0x000fe200078e0026 */
[----:B------:R-:W-:Y:S01]  /*0ad0*/  FSETP.GT.AND P3, PT, R23, R12, PT ;  /* 0x0000000c1700720b */ /* 0x000fe20003f64000 */
[----:B------:R-:W-:-:S02]  /*0ae0*/  @P2 IMAD.MOV.U32 R16, RZ, RZ, R19 ;  /* 0x000000ffff102224 */ /* 0x000fc400078e0013 */
[----:B------:R-:W-:Y:S02]  /*0af0*/  @P1 IMAD.MOV.U32 R22, RZ, RZ, R10 ;  /* 0x000000ffff161224 */ /* 0x000fe400078e000a */
[----:B------:R-:W-:Y:S02]  /*0b00*/  IMAD.MOV.U32 R39, RZ, RZ, R15 ;  /* 0x000000ffff277224 */ /* 0x000fe400078e000f */
[----:B------:R-:W-:Y:S02]  /*0b10*/  @P1 IMAD.MOV.U32 R39, RZ, RZ, R41 ;  /* 0x000000ffff271224 */ /* 0x000fe400078e0029 */
[----:B------:R-:W-:Y:S01]  /*0b20*/  @P1 IMAD.MOV.U32 R41, RZ, RZ, R15 ;  /* 0x000000ffff291224 */ /* 0x000fe200078e000f */
[----:B------:R-:W-:Y:S01]  /*0b30*/  FSETP.GT.AND P1, PT, R22, R16, PT ;  /* 0x000000101600720b */ /* 0x000fe20003f24000 */
[----:B------:R-:W-:Y:S02]  /*0b40*/  IMAD.MOV.U32 R18, RZ, RZ, R31 ;  /* 0x000000ffff127224 */ /* 0x000fe400078e001f */
[----:B------:R-:W-:-:S02]  /*0b50*/  @P2 IMAD.MOV.U32 R19, RZ, RZ, R38 ;  /* 0x000000ffff132224 */ /* 0x000fc400078e0026 */
[----:B------:R-:W-:Y:S02]  /*0b60*/  @P0 IMAD.MOV.U32 R18, RZ, RZ, R8 ;  /* 0x000000ffff120224 */ /* 0x000fe400078e0008 */
[----:B------:R-:W-:Y:S01]  /*0b70*/  @P2 IMAD.MOV.U32 R17, RZ, RZ, R14 ;  /* 0x000000ffff112224 */ /* 0x000fe200078e000e */
[----:B------:R-:W-:Y:S01]  /*0b80*/  @P2 MOV R14, R11 ;  /* 0x0000000b000e2202 */ /* 0x000fe20000000f00 */
[--C-:B------:R-:W-:Y:S01]  /*0b90*/  IMAD.MOV.U32 R20, RZ, RZ, R13.reuse ;  /* 0x000000ffff147224 */ /* 0x100fe200078e000d */
[----:B------:R-:W-:Y:S01]  /*0ba0*/  FSETP.GT.AND P2, PT, R19, R18, PT ;  /* 0x000000121300720b */ /* 0x000fe20003f44000 */
[----:B------:R-:W-:Y:S01]  /*0bb0*/  IMAD.MOV.U32 R38, RZ, RZ, R22 ;  /* 0x000000ffff267224 */ /* 0x000fe200078e0016 */
[----:B------:R-:W-:Y:S01]  /*0bc0*/  @P3 MOV R20, R39 ;  /* 0x0000002700143202 */ /* 0x000fe20000000f00 */
[----:B------:R-:W-:Y:S02]  /*0bd0*/  @P3 IMAD.MOV.U32 R39, RZ, RZ, R13 ;  /* 0x000000ffff273224 */ /* 0x000fe400078e000d */
[----:B------:R-:W-:-:S02]  /*0be0*/  IMAD.MOV.U32 R13, RZ, RZ, R23 ;  /* 0x000000ffff0d7224 */ /* 0x000fc400078e0017 */
[----:B------:R-:W-:Y:S01]  /*0bf0*/  @P3 IMAD.MOV.U32 R13, RZ, RZ, R12 ;  /* 0x000000ffff0d3224 */ /* 0x000fe200078e000c */
[----:B------:R-:W-:Y:S01]  /*0c00*/  @P3 MOV R12, R23 ;  /* 0x00000017000c3202 */ /* 0x000fe20000000f00 */
[----:B------:R-:W-:Y:S01]  /*0c10*/  @P1 IMAD.MOV.U32 R38, RZ, RZ, R16 ;  /* 0x000000ffff261224 */ /* 0x000fe200078e0010 */
[----:B------:R-:W-:Y:S01]  /*0c20*/  @P1 MOV R16, R22 ;  /* 0x0000001600101202 */ /* 0x000fe20000000f00 */
[----:B------:R-:W-:Y:S01]  /*0c30*/  IMAD.MOV.U32 R11, RZ, RZ, R30 ;  /* 0x000000ffff0b7224 */ /* 0x000fe200078e001e */
[----:B------:R-:W-:Y:S01]  /*0c40*/  FSETP.GT.AND P4, PT, R21, R13, PT ;  /* 0x0000000d1500720b */ /* 0x000fe20003f84000 */
[----:B------:R-:W-:Y:S01]  /*0c50*/  @P0 IMAD.MOV.U32 R11, RZ, RZ, R9 ;  /* 0x000000ffff0b0224 */ /* 0x000fe200078e0009 */
[----:B------:R-:W-:Y:S01]  /*0c60*/  FSETP.GT.AND P3, PT, R12, R38, PT ;  /* 0x000000260c00720b */ /* 0x000fe20003f64000 */
[----:B------:R-:W-:Y:S01]  /*0c70*/  IMAD.MOV.U32 R15, RZ, RZ, R14 ;  /* 0x000000ffff0f7224 */ /* 0x000fe200078e000e */
[----:B------:R-:W-:Y:S01]  /*0c80*/  MOV R10, R16 ;  /* 0x00000010000a7202 */ /* 0x000fe20000000f00 */
[----:B------:R-:W-:-:S02]  /*0c90*/  @P2 IMAD.MOV.U32 R15, RZ, RZ, R11 ;  /* 0x000000ffff0f2224 */ /* 0x000fc400078e000b */
[----:B------:R-:W-:Y:S02]  /*0ca0*/  @P2 IMAD.MOV.U32 R11, RZ, RZ, R14 ;  /* 0x000000ffff0b2224 */ /* 0x000fe400078e000e */
[--C-:B------:R-:W-:Y:S01]  /*0cb0*/  IMAD.MOV.U32 R14, RZ, RZ, R19.reuse ;  /* 0x000000ffff0e7224 */ /* 0x100fe200078e0013 */
[----:B------:R-:W-:Y:S01]  /*0cc0*/  @P2 MOV R14, R18 ;  /* 0x00000012000e2202 */ /* 0x000fe20000000f00 */
[----:B------:R-:W-:Y:S02]  /*0cd0*/  @P2 IMAD.MOV.U32 R18, RZ, RZ, R19 ;  /* 0x000000ffff122224 */ /* 0x000fe400078e0013 */
[----:B------:R-:W-:Y:S01]  /*0ce0*/  @P0 IMAD.MOV.U32 R8, RZ, RZ, R31 ;  /* 0x000000ffff080224 */ /* 0x000fe200078e001f */
[----:B------:R-:W-:Y:S01]  /*0cf0*/  FSETP.GT.AND P2, PT, R16, R14, PT ;  /* 0x0000000e1000720b */ /* 0x000fe20003f44000 */
[----:B------:R-:W-:Y:S02]  /*0d00*/  IMAD.MOV.U32 R40, RZ, RZ, R41 ;  /* 0x000000ffff287224 */ /* 0x000fe400078e0029 */
[----:B------:R-:W-:-:S02]  /*0d10*/  @P1 IMAD.MOV.U32 R40, RZ, RZ, R17 ;  /* 0x000000ffff281224 */ /* 0x000fc400078e0011 */
[----:B------:R-:W-:Y:S01]  /*0d20*/  @P1 IMAD.MOV.U32 R17, RZ, RZ, R41 ;  /* 0x000000ffff111224 */ /* 0x000fe200078e0029 */
[----:B------:R-:W-:Y:S01]  /*0d30*/  FSETP.GT.AND P1, PT, R18, R8, PT ;  /* 0x000000081200720b */ /* 0x000fe20003f24000 */
[----:B------:R-:W-:Y:S01]  /*0d40*/  IMAD.MOV.U32 R23, RZ, RZ, R21 ;  /* 0x000000ffff177224 */ /* 0x000fe200078e0015 */
[----:B------:R-:W-:Y:S01]  /*0d50*/  LEA R41, R32, UR4, 0x6 ;  /* 0x0000000420297c11 */ /* 0x000fe2000f8e30ff */
[----:B------:R-:W-:Y:S02]  /*0d60*/  @P4 IMAD.MOV.U32 R23, RZ, RZ, R13 ;  /* 0x000000ffff174224 */ /* 0x000fe400078e000d */
[----:B------:R-:W-:Y:S02]  /*0d70*/  IMAD.MOV.U32 R22, RZ, RZ, R12 ;  /* 0x000000ffff167224 */ /* 0x000fe400078e000c */
[----:B------:R-:W-:Y:S01]  /*0d80*/  @P4 IMAD.MOV.U32 R13, RZ, RZ, R21 ;  /* 0x000000ffff0d4224 */ /* 0x000fe200078e0015 */
[----:B------:R-:W-:Y:S01]  /*0d90*/  MOV R21, R39 ;  /* 0x0000002700157202 */ /* 0x000fe20000000f00 */
[----:B------:R-:W-:-:S02]  /*0da0*/  @P3 IMAD.MOV.U32 R22, RZ, RZ, R38 ;  /* 0x000000ffff163224 */ /* 0x000fc400078e0026 */
[----:B------:R-:W-:Y:S02]  /*0db0*/  IMAD.MOV.U32 R19, RZ, RZ, R42 ;  /* 0x000000ffff137224 */ /* 0x000fe400078e002a */
[----:B------:R-:W-:Y:S02]  /*0dc0*/  @P4 IMAD.MOV.U32 R19, RZ, RZ, R20 ;  /* 0x000000ffff134224 */ /* 0x000fe400078e0014 */
[----:B------:R-:W-:Y:S01]  /*0dd0*/  @P4 IMAD.MOV.U32 R20, RZ, RZ, R42 ;  /* 0x000000ffff144224 */ /* 0x000fe200078e002a */
[----:B------:R-:W-:Y:S01]  /*0de0*/  FSETP.GT.AND P4, PT, R13, R22, PT ;  /* 0x000000160d00720b */ /* 0x000fe20003f84000 */
[----:B------:R-:W-:Y:S01]  /*0df0*/  @P3 IMAD.MOV.U32 R38, RZ, RZ, R12 ;  /* 0x000000ffff263224 */ /* 0x000fe200078e000c */
[----:B------:R-:W-:Y:S01]  /*0e00*/  MOV R12, R18 ;  /* 0x00000012000c7202 */ /* 0x000fe20000000f00 */
[----:B------:R-:W-:Y:S02]  /*0e10*/  @P2 IMAD.MOV.U32 R10, RZ, RZ, R14 ;  /* 0x000000ffff0a2224 */ /* 0x000fe400078e000e */
[----:B------:R-:W-:-:S02]  /*0e20*/  @P3 IMAD.MOV.U32 R21, RZ, RZ, R40 ;  /* 0x000000ffff153224 */ /* 0x000fc400078e0028 */
[----:B------:R-:W-:Y:S02]  /*0e30*/  @P2 IMAD.MOV.U32 R14, RZ, RZ, R16 ;  /* 0x000000ffff0e2224 */ /* 0x000fe400078e0010 */
[----:B------:R-:W-:Y:S02]  /*0e40*/  @P1 IMAD.MOV.U32 R12, RZ, RZ, R8 ;  /* 0x000000ffff0c1224 */ /* 0x000fe400078e0008 */
[----:B------:R-:W-:Y:S01]  /*0e50*/  @P3 IMAD.MOV.U32 R40, RZ, RZ, R39 ;  /* 0x000000ffff283224 */ /* 0x000fe200078e0027 */
[----:B------:R-:W-:Y:S01]  /*0e60*/  FSETP.GT.AND P3, PT, R38, R10, PT ;  /* 0x0000000a2600720b */ /* 0x000fe20003f64000 */
[----:B------:R-:W-:Y:S02]  /*0e70*/  IMAD.MOV.U32 R39, RZ, RZ, R17 ;  /* 0x000000ffff277224 */ /* 0x000fe400078e0011 */
[----:B------:R-:W-:Y:S02]  /*0e80*/  @P2 IMAD.MOV.U32 R39, RZ, RZ, R15 ;  /* 0x000000ffff272224 */ /* 0x000fe400078e000f */
[----:B------:R-:W-:Y:S01]  /*0e90*/  @P2 IMAD.MOV.U32 R15, RZ, RZ, R17 ;  /* 0x000000ffff0f2224 */ /* 0x000fe200078e0011 */
[----:B------:R-:W-:Y:S01]  /*0ea0*/  FSETP.GT.AND P2, PT, R14, R12, PT ;  /* 0x0000000c0e00720b */ /* 0x000fe20003f44000 */
[----:B------:R-:W-:-:S02]  /*0eb0*/  IMAD.MOV.U32 R16, RZ, RZ, R13 ;  /* 0x000000ffff107224 */ /* 0x000fc400078e000d */
[----:B------:R-:W-:Y:S02]  /*0ec0*/  @P4 IMAD.MOV.U32 R16, RZ, RZ, R22 ;  /* 0x000000ffff104224 */ /* 0x000fe400078e0016 */
[----:B------:R-:W-:Y:S02]  /*0ed0*/  @P0 IMAD.MOV.U32 R9, RZ, RZ, R30 ;  /* 0x000000ffff090224 */ /* 0x000fe400078e001e */
[----:B------:R-:W-:Y:S01]  /*0ee0*/  IMAD.MOV.U32 R17, RZ, RZ, R20 ;  /* 0x000000ffff117224 */ /* 0x000fe200078e0014 */
[----:B------:R-:W-:Y:S01]  /*0ef0*/  FSETP.GT.AND P0, PT, R23, R16, PT ;  /* 0x000000101700720b */ /* 0x000fe20003f04000 */
[----:B------:R-:W-:Y:S02]  /*0f00*/  IMAD.MOV.U32 R30, RZ, RZ, R38 ;  /* 0x000000ffff1e7224 */ /* 0x000fe400078e0026 */
[----:B------:R-:W-:Y:S01]  /*0f10*/  @P4 IMAD.MOV.U32 R17, RZ, RZ, R21 ;  /* 0x000000ffff114224 */ /* 0x000fe200078e0015 */
[----:B------:R-:W-:Y:S01]  /*0f20*/  @P4 MOV R21, R20 ;  /* 0x0000001400154202 */ /* 0x000fe20000000f00 */
[----:B------:R-:W-:-:S02]  /*0f30*/  @P4 IMAD.MOV.U32 R22, RZ, RZ, R13 ;  /* 0x000000ffff164224 */ /* 0x000fc400078e000d */
[----:B------:R-:W-:Y:S01]  /*0f40*/  @P3 IMAD.MOV.U32 R30, RZ, RZ, R10 ;  /* 0x000000ffff1e3224 */ /* 0x000fe200078e000a */
[----:B------:R-:W-:Y:S01]  /*0f50*/  @P3 MOV R10, R38 ;  /* 0x00000026000a3202 */ /* 0x000fe20000000f00 */
[----:B------:R-:W-:Y:S02]  /*0f60*/  IMAD.MOV.U32 R13, RZ, RZ, R11 ;  /* 0x000000ffff0d7224 */ /* 0x000fe400078e000b */
[----:B------:R-:W-:Y:S01]  /*0f70*/  IMAD.MOV.U32 R20, RZ, RZ, R40 ;  /* 0x000000ffff147224 */ /* 0x000fe200078e0028 */
[----:B------:R-:W-:Y:S01]  /*0f80*/  @P3 MOV R20, R39 ;  /* 0x0000002700143202 */ /* 0x000fe20000000f00 */
[----:B------:R-:W-:Y:S02]  /*0f90*/  @P1 IMAD.MOV.U32 R13, RZ, RZ, R9 ;  /* 0x000000ffff0d1224 */ /* 0x000fe400078e0009 */
[----:B------:R-:W-:Y:S02]  /*0fa0*/  IMAD.MOV.U32 R38, RZ, RZ, R14 ;  /* 0x000000ffff267224 */ /* 0x000fe400078e000e */
[----:B------:R-:W-:Y:S01]  /*0fb0*/  @P2 IMAD.MOV.U32 R38, RZ, RZ, R12 ;  /* 0x000000ffff262224 */ /* 0x000fe200078e000c */
[----:B------:R-:W-:Y:S01]  /*0fc0*/  @P2 MOV R12, R14 ;  /* 0x0000000e000c2202 */ /* 0x000fe20000000f00 */
[----:B------:R-:W-:Y:S01]  /*0fd0*/  @P3 IMAD.MOV.U32 R39, RZ, RZ, R40 ;  /* 0x000000ffff273224 */ /* 0x000fe200078e0028 */
[----:B------:R-:W-:Y:S01]  /*0fe0*/  FSETP.GT.AND P3, PT, R22, R30, PT ;  /* 0x0000001e1600720b */ /* 0x000fe20003f64000 */
[----:B------:R-:W-:-:S02]  /*0ff0*/  IMAD.MOV.U32 R31, RZ, RZ, R15 ;  /* 0x000000ffff1f7224 */ /* 0x000fc400078e000f */
[----:B------:R-:W-:Y:S02]  /*1000*/  @P2 IMAD.MOV.U32 R31, RZ, RZ, R13 ;  /* 0x000000ffff1f2224 */ /* 0x000fe400078e000d */
[----:B------:R-:W-:Y:S01]  /*1010*/  @P2 IMAD.MOV.U32 R13, RZ, RZ, R15 ;  /* 0x000000ffff0d2224 */ /* 0x000fe200078e000f */
[----:B------:R-:W-:Y:S01]  /*1020*/  FSETP.GT.AND P2, PT, R10, R38, PT ;  /* 0x000000260a00720b */ /* 0x000fe20003f44000 */
[----:B------:R-:W-:Y:S02]  /*1030*/  @P1 IMAD.MOV.U32 R8, RZ, RZ, R18 ;  /* 0x000000ffff081224 */ /* 0x000fe400078e0012 */
[----:B------:R-:W-:Y:S02]  /*1040*/  IMAD.MOV.U32 R15, RZ, RZ, R19 ;  /* 0x000000ffff0f7224 */ /* 0x000fe400078e0013 */
[----:B------:R-:W-:Y:S02]  /*1050*/  IMAD.MOV.U32 R14, RZ, RZ, R23 ;  /* 0x000000ffff0e7224 */ /* 0x000fe400078e0017 */
[----:B------:R-:W-:-:S02]  /*1060*/  @P0 IMAD.MOV.U32 R15, RZ, RZ, R17 ;  /* 0x000000ffff0f0224 */ /* 0x000fc400078e0011 */
[----:B------:R-:W-:Y:S01]  /*1070*/  @P0 IMAD.MOV.U32 R14, RZ, RZ, R16 ;  /* 0x000000ffff0e0224 */ /* 0x000fe200078e0010 */
[----:B------:R-:W-:Y:S01]  /*1080*/  @P0 MOV R16, R23 ;  /* 0x0000001700100202 */ /* 0x000fe20000000f00 */
[----:B------:R-:W-:Y:S01]  /*1090*/  @P0 IMAD.MOV.U32 R17, RZ, RZ, R19 ;  /* 0x000000ffff110224 */ /* 0x000fe200078e0013 */
[----:B------:R-:W-:Y:S01]  /*10a0*/  FSETP.GT.AND P0, PT, R12, R8, PT ;  /* 0x000000080c00720b */ /* 0x000fe20003f04000 */
[--C-:B------:R-:W-:Y:S01]  /*10b0*/  IMAD.MOV.U32 R18, RZ, RZ, R22.reuse ;  /* 0x000000ffff127224 */ /* 0x100fe200078e0016 */
[----:B------:R-:W-:Y:S01]  /*10c0*/  @P3 MOV R18, R30 ;  /* 0x0000001e00123202 */ /* 0x000fe20000000f00 */
[----:B------:R-:W-:Y:S02]  /*10d0*/  @P3 IMAD.MOV.U32 R30, RZ, RZ, R22 ;  /* 0x000000ffff1e3224 */ /* 0x000fe400078e0016 */
[----:B------:R-:W-:Y:S02]  /*10e0*/  IMAD.MOV.U32 R19, RZ, RZ, R21 ;  /* 0x000000ffff137224 */ /* 0x000fe400078e0015 */
[----:B------:R-:W-:-:S02]  /*10f0*/  IMAD.MOV.U32 R22, RZ, RZ, R10 ;  /* 0x000000ffff167224 */ /* 0x000fc400078e000a */
[----:B------:R-:W-:Y:S02]  /*1100*/  @P3 IMAD.MOV.U32 R19, RZ, RZ, R20 ;  /* 0x000000ffff133224 */ /* 0x000fe400078e0014 */
[----:B------:R-:W-:Y:S02]  /*1110*/  @P2 IMAD.MOV.U32 R22, RZ, RZ, R38 ;  /* 0x000000ffff162224 */ /* 0x000fe400078e0026 */
[----:B------:R-:W-:Y:S01]  /*1120*/  @P3 IMAD.MOV.U32 R20, RZ, RZ, R21 ;  /* 0x000000ffff143224 */ /* 0x000fe200078e0015 */
[----:B------:R-:W-:Y:S01]  /*1130*/  FSETP.GT.AND P3, PT, R16, R18, PT ;  /* 0x000000121000720b */ /* 0x000fe20003f64000 */
[----:B------:R-:W-:Y:S01]  /*1140*/  @P1 IMAD.MOV.U32 R9, RZ, RZ, R11 ;  /* 0x000000ffff091224 */ /* 0x000fe200078e000b */
[----:B------:R-:W-:Y:S01]  /*1150*/  MOV R11, R13 ;  /* 0x0000000d000b7202 */ /* 0x000fe20000000f00 */
[----:B------:R-:W-:Y:S01]  /*1160*/  @P2 IMAD.MOV.U32 R38, RZ, RZ, R10 ;  /* 0x000000ffff262224 */ /* 0x000fe200078e000a */
[----:B------:R-:W-:Y:S01]  /*1170*/  FSETP.GT.AND P1, PT, R30, R22, PT ;  /* 0x000000161e00720b */ /* 0x000fe20003f24000 */
[----:B------:R-:W-:Y:S01]  /*1180*/  IMAD.MOV.U32 R10, RZ, RZ, R12 ;  /* 0x000000ffff0a7224 */ /* 0x000fe200078e000c */
[----:B------:R-:W-:Y:S01]  /*1190*/  @P0 MOV R10, R8 ;  /* 0x00000008000a0202 */ /* 0x000fe20000000f00 */
[----:B------:R-:W-:-:S02]  /*11a0*/  @P0 IMAD.MOV.U32 R11, RZ, RZ, R9 ;  /* 0x000000ffff0b0224 */ /* 0x000fc400078e0009 */
[----:B------:R-:W-:Y:S02]  /*11b0*/  @P0 IMAD.MOV.U32 R9, RZ, RZ, R13 ;  /* 0x000000ffff090224 */ /* 0x000fe400078e000d */
[----:B------:R-:W-:Y:S01]  /*11c0*/  @P0 IMAD.MOV.U32 R8, RZ, RZ, R12 ;  /* 0x000000ffff080224 */ /* 0x000fe200078e000c */
[----:B------:R-:W-:Y:S01]  /*11d0*/  FSETP.GT.AND P0, PT, R38, R10, PT ;  /* 0x0000000a2600720b */ /* 0x000fe20003f04000 */
[----:B------:R-:W-:Y:S02]  /*11e0*/  IMAD.MOV.U32 R23, RZ, RZ, R39 ;  /* 0x000000ffff177224 */ /* 0x000fe400078e0027 */
[----:B------:R-:W-:Y:S02]  /*11f0*/  @P2 IMAD.MOV.U32 R23, RZ, RZ, R31 ;  /* 0x000000ffff172224 */ /* 0x000fe400078e001f */
[----:B------:R-:W-:Y:S02]  /*1200*/  IMAD.MOV.U32 R13, RZ, RZ, R17 ;  /* 0x000000ffff0d7224 */ /* 0x000fe400078e0011 */
[----:B------:R-:W-:-:S02]  /*1210*/  @P2 IMAD.MOV.U32 R31, RZ, RZ, R39 ;  /* 0x000000ffff1f2224 */ /* 0x000fc400078e0027 */
[----:B------:R-:W-:Y:S02]  /*1220*/  @P3 IMAD.MOV.U32 R13, RZ, RZ, R19 ;  /* 0x000000ffff0d3224 */ /* 0x000fe400078e0013 */
[----:B------:R-:W-:Y:S01]  /*1230*/  @P3 IMAD.MOV.U32 R19, RZ, RZ, R17 ;  /* 0x000000ffff133224 */ /* 0x000fe200078e0011 */
[----:B------:R-:W-:Y:S01]  /*1240*/  MOV R17, R20 ;  /* 0x0000001400117202 */ /* 0x000fe20000000f00 */
[----:B------:R-:W-:Y:S01]  /*1250*/  IMAD.MOV.U32 R12, RZ, RZ, R16 ;  /* 0x000000ffff0c7224 */ /* 0x000fe200078e0010 */
[----:B------:R-:W-:Y:S01]  /*1260*/  MOV R21, R31 ;  /* 0x0000001f00157202 */ /* 0x000fe20000000f00 */
[----:B------:R-:W-:Y:S02]  /*1270*/  @P3 IMAD.MOV.U32 R12, RZ, RZ, R18 ;  /* 0x000000ffff0c3224 */ /* 0x000fe400078e0012 */
[----:B------:R-:W-:Y:S02]  /*1280*/  @P1 IMAD.MOV.U32 R17, RZ, RZ, R23 ;  /* 0x000000ffff111224 */ /* 0x000fe400078e0017 */
[----:B------:R-:W-:-:S02]  /*1290*/  @P3 IMAD.MOV.U32 R18, RZ, RZ, R16 ;  /* 0x000000ffff123224 */ /* 0x000fc400078e0010 */
[----:B------:R-:W-:Y:S02]  /*12a0*/  @P1 IMAD.MOV.U32 R23, RZ, RZ, R20 ;  /* 0x000000ffff171224 */ /* 0x000fe400078e0014 */
[----:B------:R-:W-:Y:S02]  /*12b0*/  IMAD.MOV.U32 R16, RZ, RZ, R30 ;  /* 0x000000ffff107224 */ /* 0x000fe400078e001e */
[----:B------:R-:W-:Y:S01]  /*12c0*/  IMAD.MOV.U32 R20, RZ, RZ, R38 ;  /* 0x000000ffff147224 */ /* 0x000fe200078e0026 */
[----:B------:R-:W-:Y:S01]  /*12d0*/  @P0 MOV R20, R10 ;  /* 0x0000000a00140202 */ /* 0x000fe20000000f00 */
[----:B------:R-:W-:Y:S02]  /*12e0*/  @P1 IMAD.MOV.U32 R16, RZ, RZ, R22 ;  /* 0x000000ffff101224 */ /* 0x000fe400078e0016 */
[----:B------:R-:W-:Y:S02]  /*12f0*/  @P0 IMAD.MOV.U32 R21, RZ, RZ, R11 ;  /* 0x000000ffff150224 */ /* 0x000fe400078e000b */
[----:B------:R-:W-:-:S02]  /*1300*/  @P1 IMAD.MOV.U32 R22, RZ, RZ, R30 ;  /* 0x000000ffff161224 */ /* 0x000fc400078e001e */
[----:B------:R-:W-:Y:S02]  /*1310*/  @P0 IMAD.MOV.U32 R11, RZ, RZ, R31 ;  /* 0x000000ffff0b0224 */ /* 0x000fe400078e001f */
[----:B------:R-:W-:Y:S02]  /*1320*/  @P0 IMAD.MOV.U32 R10, RZ, RZ, R38 ;  /* 0x000000ffff0a0224 */ /* 0x000fe400078e0026 */
[----:B------:R-:W-:-:S07]  /*1330*/  IMAD.MOV.U32 R40, RZ, RZ, 0x2 ;  /* 0x00000002ff287424 */ /* 0x000fce00078e00ff */
.L_x_55:
[----:B------:R-:W-:Y:S01]  /*1340*/  IMAD.MOV R31, RZ, RZ, -R40 ;  /* 0x000000ffff1f7224 */ /* 0x000fe200078e0a28 */
[----:B------:R-:W-:Y:S04]  /*1350*/  BAR.SYNC.DEFER_BLOCKING 0x0 ;  /* 0x0000000000007b1d */ /* 0x000fe80000010000 */
[----:B------:R-:W-:Y:S02]  /*1360*/  LOP3.LUT R30, R32, R31, RZ, 0xc0, !PT ;  /* 0x0000001f201e7212 */ /* 0x000fe400078ec0ff */
[----:B------:R-:W-:Y:S01]  /*1370*/  IADD3 R31, PT, PT, R40, -0x1, RZ ;  /* 0xffffffff281f7810 */ /* 0x000fe20007ffe0ff */
[----:B------:R-:W-:Y:S02]  /*1380*/  BSSY.RECONVERGENT B0, `(.L_x_52) ;  /* 0x0000029000007945 */ /* 0x000fe40003800200 */
[----:B------:R-:W-:Y:S01]  /*1390*/  IMAD.SHL.U32 R30, R30, 0x8, RZ ;  /* 0x000000081e1e7824 */ /* 0x000fe200078e00ff */
[----:B------:R-:W-:-:S04]  /*13a0*/  LOP3.LUT R31, R31, R32, RZ, 0xc0, !PT ;  /* 0x000000201f1f7212 */ /* 0x000fc800078ec0ff */
[----:B------:R-:W-:Y:S01]  /*13b0*/  VIMNMX.U32 R30, PT, PT, R30, 0x800, PT ;  /* 0x000008001e1e7848 */ /* 0x000fe20003fe0000 */
[----:B------:R-:W-:-:S04]  /*13c0*/  IMAD.SHL.U32 R31, R31, 0x8, RZ ;  /* 0x000000081f1f7824 */ /* 0x000fc800078e00ff */
[----:B------:R-:W-:Y:S01]  /*13d0*/  IMAD R39, R40, 0x4, R30 ;  /* 0x0000000428277824 */ /* 0x000fe200078e021e */
[----:B------:R-:W-:-:S04]  /*13e0*/  VIMNMX.U32 R42, PT, PT, R31, 0x800, PT ;  /* 0x000008001f2a7848 */ /* 0x000fc80003fe0000 */
[----:B------:R-:W-:Y:S01]  /*13f0*/  VIMNMX.U32 R39, PT, PT, R39, 0x800, PT ;  /* 0x0000080027277848 */ /* 0x000fe20003fe0000 */
[----:B------:R0:W-:Y:S03]  /*1400*/  STS.128 [R41], R8 ;  /* 0x0000000829007388 */ /* 0x0001e60000000c00 */
[----:B------:R-:W-:Y:S01]  /*1410*/  VIADDMNMX R44, R39, -R30, R42, PT ;  /* 0x8000001e272c7246 */ /* 0x000fe2000380012a */
[--C-:B------:R-:W-:Y:S01]  /*1420*/  IMAD R38, R40, 0x4, R39.reuse ;  /* 0x0000000428267824 */ /* 0x100fe200078e0227 */
[----:B------:R0:W-:Y:S04]  /*1430*/  STS.128 [R41+0x10], R20 ;  /* 0x0000101429007388 */ /* 0x0001e80000000c00 */
[----:B------:R-:W-:Y:S01]  /*1440*/  VIMNMX.U32 R38, PT, PT, R38, 0x800, PT ;  /* 0x0000080026267848 */ /* 0x000fe20003fe0000 */
[----:B------:R0:W-:Y:S04]  /*1450*/  STS.128 [R41+0x20], R16 ;  /* 0x0000201029007388 */ /* 0x0001e80000000c00 */
[----:B------:R-:W-:Y:S01]  /*1460*/  IMAD.IADD R31, R38, 0x1, -R39 ;  /* 0x00000001261f7824 */ /* 0x000fe200078e0a27 */
[----:B------:R0:W-:Y:S01]  /*1470*/  STS.128 [R41+0x30], R12 ;  /* 0x0000300c29007388 */ /* 0x0001e20000000c00 */
[----:B------:R-:W-:Y:S03]  /*1480*/  BAR.SYNC.DEFER_BLOCKING 0x0 ;  /* 0x0000000000007b1d */ /* 0x000fe60000010000 */
[C---:B------:R-:W-:Y:S01]  /*1490*/  ISETP.GE.AND P0, PT, R42.reuse, R31, PT ;  /* 0x0000001f2a00720c */ /* 0x040fe20003f06270 */
[----:B------:R-:W-:-:S05]  /*14a0*/  IMAD.IADD R31, R42, 0x1, -R31 ;  /* 0x000000012a1f7824 */ /* 0x000fca00078e0a1f */
[----:B------:R-:W-:-:S04]  /*14b0*/  SEL R31, R31, RZ, P0 ;  /* 0x000000ff1f1f7207 */ /* 0x000fc80000000000 */
[----:B------:R-:W-:-:S13]  /*14c0*/  ISETP.GE.AND P0, PT, R31, R44, PT ;  /* 0x0000002c1f00720c */ /* 0x000fda0003f06270 */
[----:B0-----:R-:W-:Y:S05]  /*14d0*/  @P0 BRA `(.L_x_53) ;  /* 0x00000000004c0947 */ /* 0x001fea0003800000 */
[----:B------:R-:W0:Y:S01]  /*14e0*/  S2R R9, SR_CgaCtaId ;  /* 0x0000000000097919 */ /* 0x000e220000008800 */
[----:B------:R-:W-:Y:S01]  /*14f0*/  MOV R8, 0x400 ;  /* 0x0000040000087802 */ /* 0x000fe20000000f00 */
[----:B------:R-:W-:-:S03]  /*1500*/  IMAD.IADD R13, R42, 0x1, R39 ;  /* 0x000000012a0d7824 */ /* 0x000fc600078e0227 */
[----:B0-----:R-:W-:-:S07]  /*1510*/  LEA R15, R9, R8, 0x18 ;  /* 0x00000008090f7211 */ /* 0x001fce00078ec0ff */
.L_x_54:
[----:B------:R-:W-:-:S04]  /*1520*/  IADD3 R8, PT, PT, R44, -R31, RZ ;  /* 0x8000001f2c087210 */ /* 0x000fc80007ffe0ff */
[----:B------:R-:W-:-:S04]  /*1530*/  LEA.HI R8, R8, R8, RZ, 0x1 ;  /* 0x0000000808087211 */ /* 0x000fc800078f08ff */
[----:B------:R-:W-:-:S04]  /*1540*/  LEA.HI.SX32 R9, R8, R31, 0x1f ;  /* 0x0000001f08097211 */ /* 0x000fc800078ffaff */
[----:B------:R-:W-:Y:S01]  /*1550*/  LOP3.LUT R10, RZ, R9, RZ, 0x33, !PT ;  /* 0x00000009ff0a7212 */ /* 0x000fe200078e33ff */
[----:B------:R-:W-:-:S04]  /*1560*/  IMAD.IADD R8, R30, 0x1, R9 ;  /* 0x000000011e087824 */ /* 0x000fc800078e0209 */
[----:B------:R-:W-:Y:S02]  /*1570*/  IMAD.IADD R10, R13, 0x1, R10 ;  /* 0x000000010d0a7824 */ /* 0x000fe400078e020a */
[--C-:B------:R-:W-:Y:S02]  /*1580*/  IMAD R8, R8, 0x8, R15.reuse ;  /* 0x0000000808087824 */ /* 0x100fe400078e020f */
[----:B------:R-:W-:-:S04]  /*1590*/  IMAD R10, R10, 0x8, R15 ;  /* 0x000000080a0a7824 */ /* 0x000fc800078e020f */
[----:B------:R-:W-:Y:S04]  /*15a0*/  LDS R8, [R8] ;  /* 0x0000000008087984 */ /* 0x000fe80000000800 */
[----:B------:R-:W0:Y:S02]  /*15b0*/  LDS R11, [R10] ;  /* 0x000000000a0b7984 */ /* 0x000e240000000800 */
[----:B0-----:R-:W-:-:S04]  /*15c0*/  FSETP.GT.AND P0, PT, R11, R8, PT ;  /* 0x000000080b00720b */ /* 0x001fc80003f04000 */
[----:B------:R-:W-:-:S09]  /*15d0*/  SEL R44, R44, R9, !P0 ;  /* 0x000000092c2c7207 */ /* 0x000fd20004000000 */
[----:B------:R-:W-:-:S05]  /*15e0*/  @!P0 VIADD R31, R9, 0x1 ;  /* 0x00000001091f8836 */ /* 0x000fca0000000000 */
[----:B------:R-:W-:-:S13]  /*15f0*/  ISETP.GE.AND P0, PT, R31, R44, PT ;  /* 0x0000002c1f00720c */ /* 0x000fda0003f06270 */
[----:B------:R-:W-:Y:S05]  /*1600*/  @!P0 BRA `(.L_x_54) ;  /* 0xfffffffc00c48947 */ /* 0x000fea000383ffff */
.L_x_53:
[----:B------:R-:W-:Y:S05]  /*1610*/  BSYNC.RECONVERGENT B0 ;  /* 0x0000000000007941 */ /* 0x000fea0003800200 */
.L_x_52:
[----:B------:R-:W0:Y:S01]  /*1620*/  S2UR UR5, SR_CgaCtaId ;  /* 0x00000000000579c3 */ /* 0x000e220000008800 */
[----:B------:R-:W-:Y:S01]  /*1630*/  UMOV UR4, 0x400 ;  /* 0x0000040000047882 */ /* 0x000fe20000000000 */
[----:B------:R-:W-:Y:S02]  /*1640*/  IADD3 R12, PT, PT, R30, R31, RZ ;  /* 0x0000001f1e0c7210 */ /* 0x000fe40007ffe0ff */
[----:B------:R-:W-:Y:S02]  /*1650*/  IADD3 R13, PT, PT, -R31, R39, R42 ;  /* 0x000000271f0d7210 */ /* 0x000fe40007ffe12a */
[----:B------:R-:W-:Y:S01]  /*1660*/  PLOP3.LUT P0, PT, PT, PT, PT, 0x8, 0x80 ;  /* 0x000000000080781c */ /* 0x000fe20003f0e170 */
[----:B------:R-:W-:Y:S01]  /*1670*/  VIADD R10, R12, 0x1 ;  /* 0x000000010c0a7836 */ /* 0x000fe20000000000 */
[C---:B------:R-:W-:Y:S01]  /*1680*/  ISETP.GE.AND P2, PT, R13.reuse, R38, PT ;  /* 0x000000260d00720c */ /* 0x040fe20003f46270 */
[----:B------:R-:W-:Y:S01]  /*1690*/  VIADD R11, R13, 0x1 ;  /* 0x000000010d0b7836 */ /* 0x000fe20000000000 */
[----:B0-----:R-:W-:-:S06]  /*16a0*/  ULEA UR4, UR5, UR4, 0x18 ;  /* 0x0000000405047291 */ /* 0x001fcc000f8ec0ff */
[----:B------:R-:W-:Y:S02]  /*16b0*/  LEA R16, R12, UR4, 0x3 ;  /* 0x000000040c107c11 */ /* 0x000fe4000f8e18ff */
[----:B------:R-:W-:-:S03]  /*16c0*/  LEA R17, R13, UR4, 0x3 ;  /* 0x000000040d117c11 */ /* 0x000fc6000f8e18ff */
[----:B------:R-:W-:Y:S04]  /*16d0*/  LDS.64 R14, [R16] ;  /* 0x00000000100e7984 */ /* 0x000fe80000000a00 */
[----:B------:R-:W0:Y:S02]  /*16e0*/  LDS.64 R30, [R17] ;  /* 0x00000000111e7984 */ /* 0x000e240000000a00 */
[----:B0-----:R-:W-:-:S04]  /*16f0*/  @!P2 FSETP.GT.AND P1, PT, R30, R14, PT ;  /* 0x0000000e1e00a20b */ /* 0x001fc80003f24000 */
[----:B------:R-:W-:-:S04]  /*1700*/  @!P2 ISETP.GE.OR P0, PT, R12, R39, P1 ;  /* 0x000000270c00a20c */ /* 0x000fc80000f06670 */
[----:B------:R-:W-:Y:S02]  /*1710*/  SEL R9, R31, R15, P0 ;  /* 0x0000000f1f097207 */ /* 0x000fe40000000000 */
[----:B------:R-:W-:-:S07]  /*1720*/  FSEL R8, R30, R14, P0 ;  /* 0x0000000e1e087208 */ /* 0x000fce0000000000 */
[----:B------:R-:W-:Y:S01]  /*1730*/  @P0 LDS.64 R30, [R17+0x8] ;  /* 0x00000800111e0984 */ /* 0x000fe20000000a00 */
[----:B------:R-:W-:Y:S02]  /*1740*/  @!P0 IMAD.MOV R11, RZ, RZ, R13 ;  /* 0x000000ffff0b8224 */ /* 0x000fe400078e020d */
[----:B------:R-:W-:Y:S01]  /*1750*/  @P0 IMAD.MOV R10, RZ, RZ, R12 ;  /* 0x000000ffff0a0224 */ /* 0x000fe200078e020c */
[----:B------:R-:W0:Y:S01]  /*1760*/  @!P0 LDS.64 R14, [R16+0x8] ;  /* 0x00000800100e8984 */ /* 0x000e220000000a00 */
[----:B------:R-:W-:Y:S02]  /*1770*/  PLOP3.LUT P0, PT, PT, PT, PT, 0x8, 0x80 ;  /* 0x000000000080781c */ /* 0x000fe40003f0e170 */
[C---:B------:R-:W-:Y:S01]  /*1780*/  ISETP.GE.AND P1, PT, R11.reuse, R38, PT ;  /* 0x000000260b00720c */ /* 0x040fe20003f26270 */
[----:B------:R-:W-:Y:S01]  /*1790*/  VIADD R12, R10, 0x1 ;  /* 0x000000010a0c7836 */ /* 0x000fe20000000000 */
[----:B------:R-:W-:-:S11]  /*17a0*/  IADD3 R13, PT, PT, R11, 0x1, RZ ;  /* 0x000000010b0d7810 */ /* 0x000fd60007ffe0ff */
[----:B0-----:R-:W-:-:S04]  /*17b0*/  @!P1 FSETP.GT.AND P2, PT, R30, R14, PT ;  /* 0x0000000e1e00920b */ /* 0x001fc80003f44000 */
[----:B------:R-:W-:-:S13]  /*17c0*/  @!P1 ISETP.GE.OR P0, PT, R10, R39, P2 ;  /* 0x000000270a00920c */ /* 0x000fda0001706670 */
[----:B------:R-:W-:Y:S01]  /*17d0*/  @P0 IMAD.MOV R12, RZ, RZ, R10 ;  /* 0x000000ffff0c0224 */ /* 0x000fe200078e020a */
[----:B------:R-:W-:Y:S01]  /*17e0*/  FSEL R10, R30, R14, P0 ;  /* 0x0000000e1e0a7208 */ /* 0x000fe20000000000 */
[----:B------:R-:W-:Y:S01]  /*17f0*/  @!P0 IMAD.MOV R13, RZ, RZ, R11 ;  /* 0x000000ffff0d8224 */ /* 0x000fe200078e020b */
[----:B------:R-:W-:Y:S01]  /*1800*/  SEL R11, R31, R15, P0 ;  /* 0x0000000f1f0b7207 */ /* 0x000fe20000000000 */
        /* <DEDUP_REMOVED lines=12> */
[----:B------:R-:W-:Y:S01]  /*18d0*/  @P0 IMAD.MOV R18, RZ, RZ, R12 ;  /* 0x000000ffff120224 */ /* 0x000fe200078e020c */
[----:B------:R-:W-:-:S03]  /*18e0*/  @!P0 IADD3 R19, PT, PT, R13, RZ, RZ ;  /* 0x000000ff0d138210 */ /* 0x000fc60007ffe0ff */
        /* <DEDUP_REMOVED lines=15> */
[----:B------:R-:W-:Y:S02]  /*19e0*/  @!P0 LEA R18, R16, UR4, 0x3 ;  /* 0x0000000410128c11 */ /* 0x000fe4000f8e18ff */
[C---:B------:R-:W-:Y:S02]  /*19f0*/  @P0 LEA R12, R17.reuse, UR4, 0x3 ;  /* 0x00000004110c0c11 */ /* 0x040fe4000f8e18ff */
[C---:B------:R-:W-:Y:S01]  /*1a00*/  ISETP.GE.AND P1, PT, R17.reuse, R38, PT ;  /* 0x000000261100720c */ /* 0x040fe20003f26270 */
[----:B------:R-:W-:Y:S01]  /*1a10*/  @!P0 LDS.64 R14, [R18] ;  /* 0x00000000120e8984 */ /* 0x000fe20000000a00 */
[----:B------:R-:W-:-:S03]  /*1a20*/  IADD3 R13, PT, PT, R17, 0x1, RZ ;  /* 0x00000001110d7810 */ /* 0x000fc60007ffe0ff */
[----:B------:R-:W0:Y:S01]  /*1a30*/  @P0 LDS.64 R30, [R12] ;  /* 0x000000000c1e0984 */ /* 0x000e220000000a00 */
[----:B------:R-:W-:-:S07]  /*1a40*/  PLOP3.LUT P0, PT, PT, PT, PT, 0x8, 0x80 ;  /* 0x000000000080781c */ /* 0x000fce0003f0e170 */
        /* <DEDUP_REMOVED lines=31> */
[----:B------:R-:W-:Y:S02]  /*1c40*/  @!P0 IMAD.MOV R43, RZ, RZ, R45 ;  /* 0x000000ffff2b8224 */ /* 0x000fe400078e022d */
[----:B------:R-:W-:Y:S01]  /*1c50*/  @P0 IMAD.MOV R42, RZ, RZ, R12 ;  /* 0x000000ffff2a0224 */ /* 0x000fe200078e020c */
[----:B------:R-:W-:Y:S02]  /*1c60*/  FSEL R12, R30, R14, P0 ;  /* 0x0000000e1e0c7208 */ /* 0x000fe40000000000 */
[C---:B------:R-:W-:Y:S02]  /*1c70*/  @P0 LEA R44, R43.reuse, UR4, 0x3 ;  /* 0x000000042b2c0c11 */ /* 0x040fe4000f8e18ff */
[----:B------:R-:W-:Y:S02]  /*1c80*/  @!P0 LEA R45, R42, UR4, 0x3 ;  /* 0x000000042a2d8c11 */ /* 0x000fe4000f8e18ff */
[----:B------:R-:W-:Y:S01]  /*1c90*/  ISETP.GE.AND P2, PT, R43, R38, PT ;  /* 0x000000262b00720c */ /* 0x000fe20003f46270 */
[----:B------:R-:W-:Y:S04]  /*1ca0*/  @P0 LDS.64 R30, [R44] ;  /* 0x000000002c1e0984 */ /* 0x000fe80000000a00 */
[----:B------:R-:W0:Y:S01]  /*1cb0*/  @!P0 LDS.64 R14, [R45] ;  /* 0x000000002d0e8984 */ /* 0x000e220000000a00 */
[----:B------:R-:W-:-:S07]  /*1cc0*/  PLOP3.LUT P0, PT, PT, PT, PT, 0x8, 0x80 ;  /* 0x000000000080781c */ /* 0x000fce0003f0e170 */
[----:B0-----:R-:W-:-:S04]  /*1cd0*/  @!P2 FSETP.GT.AND P1, PT, R30, R14, PT ;  /* 0x0000000e1e00a20b */ /* 0x001fc80003f24000 */
[----:B------:R-:W-:Y:S02]  /*1ce0*/  @!P2 ISETP.GE.OR P0, PT, R42, R39, P1 ;  /* 0x000000272a00a20c */ /* 0x000fe40000f06670 */
[C---:B------:R-:W-:Y:S01]  /*1cf0*/  ISETP.GE.U32.AND P1, PT, R40.reuse, 0x81, PT ;  /* 0x000000812800780c */ /* 0x040fe20003f26070 */
[----:B------:R-:W-:Y:S01]  /*1d00*/  IMAD.SHL.U32 R40, R40, 0x2, RZ ;  /* 0x0000000228287824 */ /* 0x000fe200078e00ff */
[----:B------:R-:W-:Y:S02]  /*1d10*/  SEL R15, R31, R15, P0 ;  /* 0x0000000f1f0f7207 */ /* 0x000fe40000000000 */
[----:B------:R-:W-:-:S09]  /*1d20*/  FSEL R14, R30, R14, P0 ;  /* 0x0000000e1e0e7208 */ /* 0x000fd20000000000 */
[----:B------:R-:W-:Y:S05]  /*1d30*/  @!P1 BRA `(.L_x_55) ;  /* 0xfffffff400809947 */ /* 0x000fea000383ffff */
[----:B------:R-:W0:Y:S02]  /*1d40*/  LDCU.U8 UR4, c[0x0][0x380] ;  /* 0x00007000ff0477ac */ /* 0x000e240008000000 */
[----:B0-----:R-:W-:-:S04]  /*1d50*/  UPRMT UR4, UR4, 0x8880, URZ ;  /* 0x0000888004047896 */ /* 0x001fc800080000ff */
[----:B------:R-:W-:Y:S01]  /*1d60*/  UISETP.NE.AND UP0, UPT, UR4, URZ, UPT ;  /* 0x000000ff0400728c */ /* 0x000fe2000bf05270 */
[----:B------:R-:W-:Y:S08]  /*1d70*/  BAR.SYNC.DEFER_BLOCKING 0x0 ;  /* 0x0000000000007b1d */ /* 0x000ff00000010000 */
[----:B------:R-:W-:Y:S05]  /*1d80*/  BRA.U !UP0, `(.L_x_56) ;  /* 0x0000000108b47547 */ /* 0x000fea000b800000 */
[----:B------:R-:W0:Y:S01]  /*1d90*/  S2R R29, SR_TID.X ;  /* 0x00000000001d7919 */ /* 0x000e220000002100 */
[----:B------:R-:W1:Y:S01]  /*1da0*/  LDCU.64 UR4, c[0x0][0x398] ;  /* 0x00007300ff0477ac */ /* 0x000e620008000a00 */
[----:B------:R-:W2:Y:S01]  /*1db0*/  S2R R28, SR_CTAID.X ;  /* 0x00000000001c7919 */ /* 0x000ea20000002500 */
[----:B------:R-:W-:Y:S04]  /*1dc0*/  STS.64 [R24], R8 ;  /* 0x0000000818007388 */ /* 0x000fe80000000a00 */
[----:B------:R-:W-:Y:S04]  /*1dd0*/  STS.64 [R7+0x8], R10 ;  /* 0x0000080a07007388 */ /* 0x000fe80000000a00 */
[----:B------:R-:W-:Y:S04]  /*1de0*/  STS.64 [R6+0x10], R20 ;  /* 0x0000101406007388 */ /* 0x000fe80000000a00 */
[----:B------:R-:W-:Y:S04]  /*1df0*/  STS.64 [R5+0x18], R22 ;  /* 0x0000181605007388 */ /* 0x000fe80000000a00 */
[----:B------:R-:W-:Y:S04]  /*1e00*/  STS.64 [R4+0x20], R16 ;  /* 0x0000201004007388 */ /* 0x000fe80000000a00 */
[----:B------:R-:W-:Y:S04]  /*1e10*/  STS.64 [R3+0x28], R18 ;  /* 0x0000281203007388 */ /* 0x000fe80000000a00 */
[----:B------:R-:W-:Y:S04]  /*1e20*/  STS.64 [R2+0x30], R12 ;  /* 0x0000300c02007388 */ /* 0x000fe80000000a00 */
[----:B------:R0:W-:Y:S01]  /*1e30*/  STS.64 [R0+0x38], R14 ;  /* 0x0000380e00007388 */ /* 0x0001e20000000a00 */
[----:B------:R-:W-:-:S03]  /*1e40*/  NOP ;  /* 0x0000000000007918 */ /* 0x000fc60000000000 */
[----:B------:R-:W3:Y:S04]  /*1e50*/  LDS.64 R30, [R37] ;  /* 0x00000000251e7984 */ /* 0x000ee80000000a00 */
[----:B------:R-:W4:Y:S01]  /*1e60*/  LDS.64 R38, [R36+0x100] ;  /* 0x0001000024267984 */ /* 0x000f220000000a00 */
[----:B0-----:R-:W-:Y:S01]  /*1e70*/  SHF.L.U32 R0, R29, 0x3, RZ ;  /* 0x000000031d007819 */ /* 0x001fe200000006ff */
[----:B--2---:R-:W-:Y:S02]  /*1e80*/  IMAD.WIDE.U32 R28, R28, 0x800, RZ ;  /* 0x000008001c1c7825 */ /* 0x004fe400078e00ff */
[----:B------:R-:W0:Y:S01]  /*1e90*/  LDS.64 R8, [R35+0x200] ;  /* 0x0002000023087984 */ /* 0x000e220000000a00 */
[----:B------:R-:W-:Y:S02]  /*1ea0*/  LOP3.LUT R3, R0, 0x1f00, RZ, 0xc0, !PT ;  /* 0x00001f0000037812 */ /* 0x000fe400078ec0ff */
[----:B------:R-:W-:Y:S01]  /*1eb0*/  LOP3.LUT R0, R28, 0x1f, R32, 0xf8, !PT ;  /* 0x0000001f1c007812 */ /* 0x000fe200078ef820 */
[----:B------:R-:W2:Y:S03]  /*1ec0*/  LDS.64 R10, [R34+0x300] ;  /* 0x00030000220a7984 */ /* 0x000ea60000000a00 */
[----:B------:R-:W-:Y:S01]  /*1ed0*/  IADD3 R0, P0, PT, R3, R0, RZ ;  /* 0x0000000003007210 */ /* 0x000fe20007f1e0ff */
[----:B------:R-:W5:Y:S04]  /*1ee0*/  LDS.64 R6, [R33+0x400] ;  /* 0x0004000021067984 */ /* 0x000f680000000a00 */
[----:B------:R-:W5:Y:S01]  /*1ef0*/  LDS.64 R20, [R27+0x500] ;  /* 0x000500001b147984 */ /* 0x000f620000000a00 */
[----:B------:R-:W-:Y:S01]  /*1f00*/  IMAD.X R29, RZ, RZ, R29, P0 ;  /* 0x000000ffff1d7224 */ /* 0x000fe200000e061d */
[----:B-1----:R-:W-:-:S02]  /*1f10*/  LEA R2, P0, R0, UR4, 0x3 ;  /* 0x0000000400027c11 */ /* 0x002fc4000f8018ff */
[----:B------:R-:W1:Y:S02]  /*1f20*/  LDS.64 R4, [R26+0x600] ;  /* 0x000600001a047984 */ /* 0x000e640000000a00 */
[----:B------:R-:W-:Y:S02]  /*1f30*/  LEA.HI.X R3, R0, UR5, R29, 0x3, P0 ;  /* 0x0000000500037c11 */ /* 0x000fe400080f1c1d */
[----:B------:R-:W1:Y:S04]  /*1f40*/  LDS.64 R24, [R25+0x700] ;  /* 0x0007000019187984 */ /* 0x000e680000000a00 */
[----:B---3--:R-:W-:Y:S04]  /*1f50*/  STG.E desc[UR6][R2.64], R30 ;  /* 0x0000001e02007986 */ /* 0x008fe8000c101906 */
[----:B------:R-:W-:Y:S04]  /*1f60*/  STG.E desc[UR6][R2.64+0x4], R31 ;  /* 0x0000041f02007986 */ /* 0x000fe8000c101906 */
[----:B----4-:R-:W-:Y:S04]  /*1f70*/  STG.E desc[UR6][R2.64+0x100], R38 ;  /* 0x0001002602007986 */ /* 0x010fe8000c101906 */
[----:B------:R-:W-:Y:S04]  /*1f80*/  STG.E desc[UR6][R2.64+0x104], R39 ;  /* 0x0001042702007986 */ /* 0x000fe8000c101906 */
[----:B0-----:R-:W-:Y:S04]  /*1f90*/  STG.E desc[UR6][R2.64+0x200], R8 ;  /* 0x0002000802007986 */ /* 0x001fe8000c101906 */
[----:B------:R-:W-:Y:S04]  /*1fa0*/  STG.E desc[UR6][R2.64+0x204], R9 ;  /* 0x0002040902007986 */ /* 0x000fe8000c101906 */
[----:B--2---:R-:W-:Y:S04]  /*1fb0*/  STG.E desc[UR6][R2.64+0x300], R10 ;  /* 0x0003000a02007986 */ /* 0x004fe8000c101906 */
[----:B------:R-:W-:Y:S04]  /*1fc0*/  STG.E desc[UR6][R2.64+0x304], R11 ;  /* 0x0003040b02007986 */ /* 0x000fe8000c101906 */
[----:B-----5:R-:W-:Y:S04]  /*1fd0*/  STG.E desc[UR6][R2.64+0x400], R6 ;  /* 0x0004000602007986 */ /* 0x020fe8000c101906 */
[----:B------:R-:W-:Y:S04]  /*1fe0*/  STG.E desc[UR6][R2.64+0x404], R7 ;  /* 0x0004040702007986 */ /* 0x000fe8000c101906 */
[----:B------:R-:W-:Y:S04]  /*1ff0*/  STG.E desc[UR6][R2.64+0x500], R20 ;  /* 0x0005001402007986 */ /* 0x000fe8000c101906 */
[----:B------:R-:W-:Y:S04]  /*2000*/  STG.E desc[UR6][R2.64+0x504], R21 ;  /* 0x0005041502007986 */ /* 0x000fe8000c101906 */
[----:B-1----:R-:W-:Y:S04]  /*2010*/  STG.E desc[UR6][R2.64+0x600], R4 ;  /* 0x0006000402007986 */ /* 0x002fe8000c101906 */
[----:B------:R-:W-:Y:S04]  /*2020*/  STG.E desc[UR6][R2.64+0x604], R5 ;  /* 0x0006040502007986 */ /* 0x000fe8000c101906 */
[----:B------:R-:W-:Y:S04]  /*2030*/  STG.E desc[UR6][R2.64+0x700], R24 ;  /* 0x0007001802007986 */ /* 0x000fe8000c101906 */
[----:B------:R-:W-:Y:S01]  /*2040*/  STG.E desc[UR6][R2.64+0x704], R25 ;  /* 0x0007041902007986 */ /* 0x000fe2000c101906 */
[----:B------:R-:W-:Y:S05]  /*2050*/  EXIT ;  /* 0x000000000000794d */ /* 0x000fea0003800000 */
.L_x_56:
[----:B------:R-:W-:Y:S01]  /*2060*/  STS.64 [R24], R8 ;  /* 0x0000000818007388 */ /* 0x000fe20000000a00 */
[----:B------:R-:W0:Y:S03]  /*2070*/  LDCU.64 UR4, c[0x0][0x3b0] ;  /* 0x00007600ff0477ac */ /* 0x000e260008000a00 */
[----:B------:R-:W-:Y:S04]  /*2080*/  STS.64 [R7+0x8], R10 ;  /* 0x0000080a07007388 */ /* 0x000fe80000000a00 */
[----:B------:R-:W-:Y:S04]  /*2090*/  STS.64 [R6+0x10], R20 ;  /* 0x0000101406007388 */ /* 0x000fe80000000a00 */
[----:B------:R-:W-:Y:S04]  /*20a0*/  STS.64 [R5+0x18], R22 ;  /* 0x0000181605007388 */ /* 0x000fe80000000a00 */
[----:B------:R-:W-:Y:S04]  /*20b0*/  STS.64 [R4+0x20], R16 ;  /* 0x0000201004007388 */ /* 0x000fe80000000a00 */
[----:B------:R-:W-:Y:S04]  /*20c0*/  STS.64 [R3+0x28], R18 ;  /* 0x0000281203007388 */ /* 0x000fe80000000a00 */
[----:B------:R0:W-:Y:S04]  /*20d0*/  STS.64 [R2+0x30], R12 ;  /* 0x0000300c02007388 */ /* 0x0001e80000000a00 */
[----:B------:R-:W-:Y:S01]  /*20e0*/  STS.64 [R0+0x38], R14 ;  /* 0x0000380e00007388 */ /* 0x000fe20000000a00 */
[----:B------:R-:W-:-:S03]  /*20f0*/  NOP ;  /* 0x0000000000007918 */ /* 0x000fc60000000000 */
[----:B------:R-:W1:Y:S01]  /*2100*/  LDS.64 R30, [R37] ;  /* 0x00000000251e7984 */ /* 0x000e620000000a00 */
[----:B0-----:R-:W-:-:S03]  /*2110*/  IADD3 R2, P0, PT, R29, UR4, RZ ;  /* 0x000000041d027c10 */ /* 0x001fc6000ff1e0ff */
[----:B------:R-:W0:Y:S01]  /*2120*/  LDS.64 R38, [R36+0x100] ;  /* 0x0001000024267984 */ /* 0x000e220000000a00 */
[----:B------:R-:W-:-:S03]  /*2130*/  IADD3.X R3, PT, PT, R28, UR5, RZ, P0, !PT ;  /* 0x000000051c037c10 */ /* 0x000fc600087fe4ff */
[----:B------:R-:W2:Y:S04]  /*2140*/  LDS.64 R8, [R35+0x200] ;  /* 0x0002000023087984 */ /* 0x000ea80000000a00 */
[----:B------:R-:W3:Y:S04]  /*2150*/  LDS.64 R10, [R34+0x300] ;  /* 0x00030000220a7984 */ /* 0x000ee80000000a00 */
[----:B------:R-:W4:Y:S04]  /*2160*/  LDS.64 R32, [R33+0x400] ;  /* 0x0004000021207984 */ /* 0x000f280000000a00 */
[----:B------:R-:W5:Y:S04]  /*2170*/  LDS.64 R6, [R27+0x500] ;  /* 0x000500001b067984 */ /* 0x000f680000000a00 */
[----:B------:R-:W5:Y:S04]  /*2180*/  LDS.64 R4, [R26+0x600] ;  /* 0x000600001a047984 */ /* 0x000f680000000a00 */
[----:B------:R-:W5:Y:S04]  /*2190*/  LDS.64 R24, [R25+0x700] ;  /* 0x0007000019187984 */ /* 0x000f680000000a00 */
[----:B-1----:R-:W-:Y:S04]  /*21a0*/  STG.E desc[UR6][R2.64], R30 ;  /* 0x0000001e02007986 */ /* 0x002fe8000c101906 */
[----:B------:R-:W-:Y:S04]  /*21b0*/  STG.E desc[UR6][R2.64+0x4], R31 ;  /* 0x0000041f02007986 */ /* 0x000fe8000c101906 */
[----:B0-----:R-:W-:Y:S04]  /*21c0*/  STG.E desc[UR6][R2.64+0x100], R38 ;  /* 0x0001002602007986 */ /* 0x001fe8000c101906 */
[----:B------:R-:W-:Y:S04]  /*21d0*/  STG.E desc[UR6][R2.64+0x104], R39 ;  /* 0x0001042702007986 */ /* 0x000fe8000c101906 */
[----:B--2---:R-:W-:Y:S04]  /*21e0*/  STG.E desc[UR6][R2.64+0x200], R8 ;  /* 0x0002000802007986 */ /* 0x004fe8000c101906 */
[----:B------:R-:W-:Y:S04]  /*21f0*/  STG.E desc[UR6][R2.64+0x204], R9 ;  /* 0x0002040902007986 */ /* 0x000fe8000c101906 */
[----:B---3--:R-:W-:Y:S04]  /*2200*/  STG.E desc[UR6][R2.64+0x300], R10 ;  /* 0x0003000a02007986 */ /* 0x008fe8000c101906 */
[----:B------:R-:W-:Y:S04]  /*2210*/  STG.E desc[UR6][R2.64+0x304], R11 ;  /* 0x0003040b02007986 */ /* 0x000fe8000c101906 */
[----:B----4-:R-:W-:Y:S04]  /*2220*/  STG.E desc[UR6][R2.64+0x400], R32 ;  /* 0x0004002002007986 */ /* 0x010fe8000c101906 */
        /* <DEDUP_REMOVED lines=8> */
.L_x_51:
[----:B------:R-:W0:Y:S01]  /*22b0*/  LDC.64 R6, c[0x0][0x388] ;  /* 0x0000e200ff067b82 */ /* 0x000e220000000a00 */
[----:B------:R-:W-:Y:S01]  /*22c0*/  ACQBULK ;  /* 0x000000000000782e */ /* 0x000fe20000000000 */
[----:B------:R-:W1:Y:S06]  /*22d0*/  S2R R37, SR_TID.X ;  /* 0x0000000000257919 */ /* 0x000e6c0000002100 */
[----:B------:R-:W2:Y:S01]  /*22e0*/  LDC R5, c[0x0][0x3a8] ;  /* 0x0000ea00ff057b82 */ /* 0x000ea20000000800 */
[----:B0-----:R-:W-:-:S05]  /*22f0*/  IMAD.WIDE.U32 R6, R3, 0x4000, R6 ;  /* 0x0000400003067825 */ /* 0x001fca00078e0006 */
[----:B------:R-:W3:Y:S04]  /*2300*/  LDG.E R3, desc[UR6][R6.64+0x4] ;  /* 0x0000040606037981 */ /* 0x000ee8000c1e1900 */
[----:B------:R-:W4:Y:S01]  /*2310*/  LDG.E R2, desc[UR6][R6.64] ;  /* 0x0000000606027981 */ /* 0x000f22000c1e1900 */
[----:B-1----:R-:W-:Y:S02]  /*2320*/  IMAD.SHL.U32 R41, R37, 0x8, RZ ;  /* 0x0000000825297824 */ /* 0x002fe400078e00ff */
[----:B------:R-:W-:-:S03]  /*2330*/  IMAD.MOV R40, RZ, RZ, -R4 ;  /* 0x000000ffff287224 */ /* 0x000fc600078e0a04 */
[----:B------:R-:W-:Y:S02]  /*2340*/  LOP3.LUT R0, R41, 0x1f00, RZ, 0xc0, !PT ;  /* 0x00001f0029007812 */ /* 0x000fe400078ec0ff */
[----:B--2---:R-:W-:Y:S02]  /*2350*/  VIADDMNMX R40, R40, R5, 0x800, PT ;  /* 0x0000080028287446 */ /* 0x004fe40003800105 */
[----:B------:R-:W-:-:S04]  /*2360*/  LOP3.LUT R13, R0, 0x1f, R37, 0xf8, !PT ;  /* 0x0000001f000d7812 */ /* 0x000fc800078ef825 */
[C---:B------:R-:W-:Y:S01]  /*2370*/  LEA R18, P0, R13.reuse, R6, 0x3 ;  /* 0x000000060d127211 */ /* 0x040fe200078018ff */
[C---:B------:R-:W-:Y:S01]  /*2380*/  VIADD R39, R13.reuse, 0x20 ;  /* 0x000000200d277836 */ /* 0x040fe20000000000 */
[C---:B------:R-:W-:Y:S01]  /*2390*/  IADD3 R11, PT, PT, R13.reuse, 0x80, RZ ;  /* 0x000000800d0b7810 */ /* 0x040fe20007ffe0ff */
[C---:B------:R-:W-:Y:S01]  /*23a0*/  VIADD R5, R13.reuse, 0x40 ;  /* 0x000000400d057836 */ /* 0x040fe20000000000 */
[C---:B------:R-:W-:Y:S01]  /*23b0*/  IADD3 R38, PT, PT, R13.reuse, 0xe0, RZ ;  /* 0x000000e00d267810 */ /* 0x040fe20007ffe0ff */
[----:B------:R-:W-:Y:S01]  /*23c0*/  VIADD R9, R13, 0x60 ;  /* 0x000000600d097836 */ /* 0x000fe20000000000 */
[-C--:B------:R-:W-:Y:S01]  /*23d0*/  ISETP.GE.AND P1, PT, R39, R40.reuse, PT ;  /* 0x000000282700720c */ /* 0x080fe20003f26270 */
[----:B------:R-:W-:Y:S01]  /*23e0*/  IMAD.X R19, RZ, RZ, R7, P0 ;  /* 0x000000ffff137224 */ /* 0x000fe200000e0607 */
[-C--:B------:R-:W-:Y:S02]  /*23f0*/  ISETP.GE.AND P0, PT, R13, R40.reuse, PT ;  /* 0x000000280d00720c */ /* 0x080fe40003f06270 */
[----:B------:R-:W-:-:S02]  /*2400*/  ISETP.GE.AND P2, PT, R5, R40, PT ;  /* 0x000000280500720c */ /* 0x000fc40003f46270 */
[-C--:B------:R-:W-:Y:S02]  /*2410*/  ISETP.GE.AND P3, PT, R9, R40.reuse, PT ;  /* 0x000000280900720c */ /* 0x080fe40003f66270 */
[----:B------:R-:W-:Y:S01]  /*2420*/  ISETP.GE.AND P4, PT, R11, R40, PT ;  /* 0x000000280b00720c */ /* 0x000fe20003f86270 */
[C---:B------:R-:W-:Y:S02]  /*2430*/  VIADD R11, R13.reuse, 0xa0 ;  /* 0x000000a00d0b7836 */ /* 0x040fe40000000000 */
[----:B------:R-:W-:Y:S02]  /*2440*/  VIADD R13, R13, 0xc0 ;  /* 0x000000c00d0d7836 */ /* 0x000fe40000000000 */
[----:B---3--:R-:W-:Y:S02]  /*2450*/  IMAD.MOV.U32 R9, RZ, RZ, R3 ;  /* 0x000000ffff097224 */ /* 0x008fe400078e0003 */
[----:B------:R-:W2:Y:S01]  /*2460*/  @!P0 LDG.E R3, desc[UR6][R18.64+0x4] ;  /* 0x0000040612038981 */ /* 0x000ea2000c1e1900 */
[----:B----4-:R-:W-:-:S02]  /*2470*/  IMAD.MOV.U32 R8, RZ, RZ, R2 ;  /* 0x000000ffff087224 */ /* 0x010fc400078e0002 */
[--C-:B------:R-:W-:Y:S01]  /*2480*/  IMAD.MOV.U32 R5, RZ, RZ, R9.reuse ;  /* 0x000000ffff057224 */ /* 0x100fe200078e0009 */
[----:B------:R-:W2:Y:S01]  /*2490*/  @!P0 LDG.E R2, desc[UR6][R18.64] ;  /* 0x0000000612028981 */ /* 0x000ea2000c1e1900 */
[--C-:B------:R-:W-:Y:S01]  /*24a0*/  IMAD.MOV.U32 R4, RZ, RZ, R8.reuse ;  /* 0x000000ffff047224 */ /* 0x100fe200078e0008 */
[----:B------:R-:W-:Y:S01]  /*24b0*/  MOV R6, R8 ;  /* 0x0000000800067202 */ /* 0x000fe20000000f00 */
[--C-:B------:R-:W-:Y:S01]  /*24c0*/  IMAD.MOV.U32 R7, RZ, RZ, R9.reuse ;  /* 0x000000ffff077224 */ /* 0x100fe200078e0009 */
[-C--:B------:R-:W-:Y:S01]  /*24d0*/  ISETP.GE.AND P0, PT, R11, R40.reuse, PT ;  /* 0x000000280b00720c */ /* 0x080fe20003f06270 */
[----:B------:R-:W3:Y:S01]  /*24e0*/  @!P1 LDG.E R5, desc[UR6][R18.64+0x104] ;  /* 0x0001040612059981 */ /* 0x000ee2000c1e1900 */
[--C-:B------:R-:W-:Y:S02]  /*24f0*/  IMAD.MOV.U32 R15, RZ, RZ, R9.reuse ;  /* 0x000000ffff0f7224 */ /* 0x100fe400078e0009 */
[----:B------:R-:W-:Y:S01]  /*2500*/  IMAD.MOV.U32 R14, RZ, RZ, R8 ;  /* 0x000000ffff0e7224 */ /* 0x000fe200078e0008 */
[----:B------:R-:W3:Y:S01]  /*2510*/  @!P1 LDG.E R4, desc[UR6][R18.64+0x100] ;  /* 0x0001000612049981 */ /* 0x000ee2000c1e1900 */
[----:B------:R-:W-:Y:S01]  /*2520*/  ISETP.GE.AND P1, PT, R13, R40, PT ;  /* 0x000000280d00720c */ /* 0x000fe20003f26270 */
[----:B------:R-:W-:-:S02]  /*2530*/  IMAD.MOV.U32 R17, RZ, RZ, R9 ;  /* 0x000000ffff117224 */ /* 0x000fc400078e0009 */
[----:B------:R-:W4:Y:S01]  /*2540*/  @!P2 LDG.E R6, desc[UR6][R18.64+0x200] ;  /* 0x000200061206a981 */ /* 0x000f22000c1e1900 */
[----:B------:R-:W-:-:S03]  /*2550*/  IMAD.MOV.U32 R16, RZ, RZ, R8 ;  /* 0x000000ffff107224 */ /* 0x000fc600078e0008 */
[----:B------:R-:W4:Y:S01]  /*2560*/  @!P2 LDG.E R7, desc[UR6][R18.64+0x204] ;  /* 0x000204061207a981 */ /* 0x000f22000c1e1900 */
[----:B------:R-:W-:Y:S01]  /*2570*/  ISETP.GE.AND P2, PT, R38, R40, PT ;  /* 0x000000282600720c */ /* 0x000fe20003f46270 */
[----:B------:R-:W-:Y:S01]  /*2580*/  IMAD.MOV.U32 R10, RZ, RZ, R8 ;  /* 0x000000ffff0a7224 */ /* 0x000fe200078e0008 */
[----:B------:R-:W-:Y:S01]  /*2590*/  MOV R12, R8 ;  /* 0x00000008000c7202 */ /* 0x000fe20000000f00 */
[--C-:B------:R-:W-:Y:S01]  /*25a0*/  IMAD.MOV.U32 R11, RZ, RZ, R9.reuse ;  /* 0x000000ffff0b7224 */ /* 0x100fe200078e0009 */
[----:B------:R-:W5:Y:S01]  /*25b0*/  @!P3 LDG.E R14, desc[UR6][R18.64+0x300] ;  /* 0x00030006120eb981 */ /* 0x000f62000c1e1900 */
[----:B------:R-:W-:-:S03]  /*25c0*/  IMAD.MOV.U32 R13, RZ, RZ, R9 ;  /* 0x000000ffff0d7224 */ /* 0x000fc600078e0009 */
[----:B------:R-:W5:Y:S04]  /*25d0*/  @!P3 LDG.E R15, desc[UR6][R18.64+0x304] ;  /* 0x00030406120fb981 */ /* 0x000f68000c1e1900 */
[----:B------:R-:W5:Y:S04]  /*25e0*/  @!P4 LDG.E R16, desc[UR6][R18.64+0x400] ;  /* 0x000400061210c981 */ /* 0x000f68000c1e1900 */
[----:B------:R-:W5:Y:S04]  /*25f0*/  @!P4 LDG.E R17, desc[UR6][R18.64+0x404] ;  /* 0x000404061211c981 */ /* 0x000f68000c1e1900 */
[----:B------:R-:W5:Y:S04]  /*2600*/  @!P0 LDG.E R10, desc[UR6][R18.64+0x500] ;  /* 0x00050006120a8981 */ /* 0x000f68000c1e1900 */
[----:B------:R-:W5:Y:S04]  /*2610*/  @!P0 LDG.E R11, desc[UR6][R18.64+0x504] ;  /* 0x00050406120b8981 */ /* 0x000f68000c1e1900 */
[----:B------:R-:W5:Y:S04]  /*2620*/  @!P1 LDG.E R12, desc[UR6][R18.64+0x600] ;  /* 0x00060006120c9981 */ /* 0x000f68000c1e1900 */
[----:B------:R-:W5:Y:S04]  /*2630*/  @!P1 LDG.E R13, desc[UR6][R18.64+0x604] ;  /* 0x00060406120d9981 */ /* 0x000f68000c1e1900 */
[----:B------:R-:W5:Y:S04]  /*2640*/  @!P2 LDG.E R8, desc[UR6][R18.64+0x700] ;  /* 0x000700061208a981 */ /* 0x000f68000c1e1900 */
[----:B------:R0:W5:Y:S01]  /*2650*/  @!P2 LDG.E R9, desc[UR6][R18.64+0x704] ;  /* 0x000704061209a981 */ /* 0x000162000c1e1900 */
[----:B------:R-:W1:Y:S01]  /*2660*/  S2R R21, SR_LANEID ;  /* 0x0000000000157919 */ /* 0x000e620000000000 */
[----:B------:R-:W0:Y:S01]  /*2670*/  S2UR UR5, SR_CgaCtaId ;  /* 0x00000000000579c3 */ /* 0x000e220000008800 */
[----:B------:R-:W-:-:S02]  /*2680*/  UMOV UR4, 0x400 ;  /* 0x0000040000047882 */ /* 0x000fc40000000000 */
[----:B0-----:R-:W-:Y:S01]  /*2690*/  ULEA UR4, UR5, UR4, 0x18 ;  /* 0x0000000405047291 */ /* 0x001fe2000f8ec0ff */
[----:B-1----:R-:W-:-:S04]  /*26a0*/  IMAD.IADD R20, R0, 0x1, R21 ;  /* 0x0000000100147824 */ /* 0x002fc800078e0215 */
[----:B------:R-:W-:Y:S02]  /*26b0*/  IMAD R0, R21, 0x7, R20 ;  /* 0x0000000715007824 */ /* 0x000fe400078e0214 */
[C---:B------:R-:W-:Y:S01]  /*26c0*/  VIADD R21, R20.reuse, 0x20 ;  /* 0x0000002014157836 */ /* 0x040fe20000000000 */
[C---:B------:R-:W-:Y:S01]  /*26d0*/  IADD3 R19, PT, PT, R20.reuse, 0x80, RZ ;  /* 0x0000008014137810 */ /* 0x040fe20007ffe0ff */
[C---:B------:R-:W-:Y:S01]  /*26e0*/  VIADD R23, R20.reuse, 0x40 ;  /* 0x0000004014177836 */ /* 0x040fe20000000000 */
[CC--:B------:R-:W-:Y:S01]  /*26f0*/  LEA.HI.SX32 R36, R20.reuse, R20.reuse, 0x1b ;  /* 0x0000001414247211 */ /* 0x0c0fe200078fdaff */
[C---:B------:R-:W-:Y:S01]  /*2700*/  VIADD R25, R20.reuse, 0x60 ;  /* 0x0000006014197836 */ /* 0x040fe20000000000 */
[-C--:B------:R-:W-:Y:S01]  /*2710*/  LEA.HI.SX32 R21, R21, R20.reuse, 0x1b ;  /* 0x0000001415157211 */ /* 0x080fe200078fdaff */
[C---:B------:R-:W-:Y:S01]  /*2720*/  VIADD R27, R20.reuse, 0xa0 ;  /* 0x000000a0141b7836 */ /* 0x040fe20000000000 */
[-C--:B------:R-:W-:Y:S02]  /*2730*/  LEA.HI.SX32 R23, R23, R20.reuse, 0x1b ;  /* 0x0000001417177211 */ /* 0x080fe400078fdaff */
[-C--:B------:R-:W-:Y:S01]  /*2740*/  LEA.HI.SX32 R19, R19, R20.reuse, 0x1b ;  /* 0x0000001413137211 */ /* 0x080fe200078fdaff */
[----:B------:R-:W-:Y:S01]  /*2750*/  VIADD R29, R20, 0xc0 ;  /* 0x000000c0141d7836 */ /* 0x000fe20000000000 */
[----:B------:R-:W-:Y:S01]  /*2760*/  LEA R36, R36, UR4, 0x3 ;  /* 0x0000000424247c11 */ /* 0x000fe2000f8e18ff */
[----:B------:R-:W-:Y:S01]  /*2770*/  VIADD R31, R20, 0xe0 ;  /* 0x000000e0141f7836 */ /* 0x000fe20000000000 */
[----:B------:R-:W-:Y:S01]  /*2780*/  LEA R35, R21, UR4, 0x3 ;  /* 0x0000000415237c11 */ /* 0x000fe2000f8e18ff */
[C---:B------:R-:W-:Y:S01]  /*2790*/  VIADD R21, R0.reuse, 0x2 ;  /* 0x0000000200157836 */ /* 0x040fe20000000000 */
[-C--:B------:R-:W-:Y:S01]  /*27a0*/  LEA.HI.SX32 R25, R25, R20.reuse, 0x1b ;  /* 0x0000001419197211 */ /* 0x080fe200078fdaff */
[C---:B------:R-:W-:Y:S01]  /*27b0*/  VIADD R33, R0.reuse, 0x4 ;  /* 0x0000000400217836 */ /* 0x040fe20000000000 */
[----:B------:R-:W-:Y:S01]  /*27c0*/  LEA R34, R23, UR4, 0x3 ;  /* 0x0000000417227c11 */ /* 0x000fe2000f8e18ff */
[C---:B------:R-:W-:Y:S01]  /*27d0*/  VIADD R43, R0.reuse, 0x5 ;  /* 0x00000005002b7836 */ /* 0x040fe20000000000 */
[----:B------:R-:W-:Y:S01]  /*27e0*/  LEA R28, R19, UR4, 0x3 ;  /* 0x00000004131c7c11 */ /* 0x000fe2000f8e18ff */
[C---:B------:R-:W-:Y:S01]  /*27f0*/  VIADD R19, R0.reuse, 0x1 ;  /* 0x0000000100137836 */ /* 0x040fe20000000000 */
[-C--:B------:R-:W-:Y:S01]  /*2800*/  LEA.HI.SX32 R27, R27, R20.reuse, 0x1b ;  /* 0x000000141b1b7211 */ /* 0x080fe200078fdaff */
[C---:B------:R-:W-:Y:S01]  /*2810*/  VIADD R45, R0.reuse, 0x6 ;  /* 0x00000006002d7836 */ /* 0x040fe20000000000 */
[C---:B------:R-:W-:Y:S01]  /*2820*/  IADD3 R23, PT, PT, R0.reuse, 0x3, RZ ;  /* 0x0000000300177810 */ /* 0x040fe20007ffe0ff */
[----:B------:R-:W-:Y:S01]  /*2830*/  VIADD R18, R0, 0x7 ;  /* 0x0000000700127836 */ /* 0x000fe20000000000 */
[----:B------:R-:W-:-:S02]  /*2840*/  LEA.HI.SX32 R26, R29, R20, 0x1b ;  /* 0x000000141d1a7211 */ /* 0x000fc400078fdaff */
[----:B------:R-:W-:Y:S02]  /*2850*/  LEA.HI.SX32 R31, R31, R20, 0x1b ;  /* 0x000000141f1f7211 */ /* 0x000fe400078fdaff */
[----:B------:R-:W-:Y:S02]  /*2860*/  LEA R29, R25, UR4, 0x3 ;  /* 0x00000004191d7c11 */ /* 0x000fe4000f8e18ff */
[----:B------:R-:W-:Y:S02]  /*2870*/  LEA R27, R27, UR4, 0x3 ;  /* 0x000000041b1b7c11 */ /* 0x000fe4000f8e18ff */
[-C--:B------:R-:W-:Y:S02]  /*2880*/  LEA.HI.SX32 R18, R18, R0.reuse, 0x1b ;  /* 0x0000000012127211 */ /* 0x080fe400078fdaff */
[----:B------:R-:W-:Y:S02]  /*2890*/  LEA.HI.SX32 R24, R0, R0, 0x1b ;  /* 0x0000000000187211 */ /* 0x000fe400078fdaff */
[----:B------:R-:W-:-:S02]  /*28a0*/  LEA R26, R26, UR4, 0x3 ;  /* 0x000000041a1a7c11 */ /* 0x000fc4000f8e18ff */
[----:B------:R-:W-:Y:S02]  /*28b0*/  LEA R25, R31, UR4, 0x3 ;  /* 0x000000041f197c11 */ /* 0x000fe4000f8e18ff */
[----:B------:R-:W-:Y:S01]  /*28c0*/  LEA R24, R24, UR4, 0x3 ;  /* 0x0000000418187c11 */ /* 0x000fe2000f8e18ff */
[----:B--2---:R0:W-:Y:S04]  /*28d0*/  STS.64 [R36], R2 ;  /* 0x0000000224007388 */ /* 0x0041e80000000a00 */
[----:B---3--:R1:W-:Y:S01]  /*28e0*/  STS.64 [R35+0x100], R4 ;  /* 0x0001000423007388 */ /* 0x0083e20000000a00 */
[-C--:B0-----:R-:W-:Y:S02]  /*28f0*/  LEA.HI.SX32 R3, R43, R0.reuse, 0x1b ;  /* 0x000000002b037211 */ /* 0x081fe400078fdaff */
[-C--:B------:R-:W-:Y:S01]  /*2900*/  LEA.HI.SX32 R2, R45, R0.reuse, 0x1b ;  /* 0x000000002d027211 */ /* 0x080fe200078fdaff */
[----:B----4-:R0:W-:Y:S01]  /*2910*/  STS.64 [R34+0x200], R6 ;  /* 0x0002000622007388 */ /* 0x0101e20000000a00 */
[----:B-1----:R-:W-:-:S02]  /*2920*/  LEA.HI.SX32 R5, R23, R0, 0x1b ;  /* 0x0000000017057211 */ /* 0x002fc400078fdaff */
[-C--:B------:R-:W-:Y:S02]  /*2930*/  LEA.HI.SX32 R4, R33, R0.reuse, 0x1b ;  /* 0x0000000021047211 */ /* 0x080fe400078fdaff */
[----:B------:R-:W-:Y:S01]  /*2940*/  LEA R5, R5, UR4, 0x3 ;  /* 0x0000000405057c11 */ /* 0x000fe2000f8e18ff */
[----:B-----5:R-:W-:Y:S01]  /*2950*/  STS.64 [R29+0x300], R14 ;  /* 0x0003000e1d007388 */ /* 0x020fe20000000a00 */
[-C--:B0-----:R-:W-:Y:S02]  /*2960*/  LEA.HI.SX32 R7, R19, R0.reuse, 0x1b ;  /* 0x0000000013077211 */ /* 0x081fe400078fdaff */
[----:B------:R-:W-:Y:S02]  /*2970*/  LEA.HI.SX32 R6, R21, R0, 0x1b ;  /* 0x0000000015067211 */ /* 0x000fe400078fdaff */
[----:B------:R-:W-:Y:S01]  /*2980*/  LEA R7, R7, UR4, 0x3 ;  /* 0x0000000407077c11 */ /* 0x000fe2000f8e18ff */
[----:B------:R-:W-:Y:S01]  /*2990*/  STS.64 [R28+0x400], R16 ;  /* 0x000400101c007388 */ /* 0x000fe20000000a00 */
[----:B------:R-:W-:-:S02]  /*29a0*/  LEA R6, R6, UR4, 0x3 ;  /* 0x0000000406067c11 */ /* 0x000fc4000f8e18ff */
[----:B------:R-:W-:Y:S02]  /*29b0*/  LEA R4, R4, UR4, 0x3 ;  /* 0x0000000404047c11 */ /* 0x000fe4000f8e18ff */
[----:B------:R-:W-:Y:S02]  /*29c0*/  LEA R3, R3, UR4, 0x3 ;  /* 0x0000000403037c11 */ /* 0x000fe4000f8e18ff */
[----:B------:R-:W-:Y:S01]  /*29d0*/  LEA R2, R2, UR4, 0x3 ;  /* 0x0000000402027c11 */ /* 0x000fe2000f8e18ff */
[----:B------:R0:W-:Y:S01]  /*29e0*/  STS.64 [R27+0x500], R10 ;  /* 0x0005000a1b007388 */ /* 0x0001e20000000a00 */
[----:B------:R-:W-:-:S03]  /*29f0*/  LEA R0, R18, UR4, 0x3 ;  /* 0x0000000412007c11 */ /* 0x000fc6000f8e18ff */
[----:B------:R-:W-:Y:S04]  /*2a00*/  STS.64 [R26+0x600], R12 ;  /* 0x0006000c1a007388 */ /* 0x000fe80000000a00 */
        /* <DEDUP_REMOVED lines=9> */
[----:B------:R-:W1:Y:S01]  /*2aa0*/  LDS.64 R8, [R24] ;  /* 0x0000000018087984 */ /* 0x000e620000000a00 */
[----:B------:R-:W-:Y:S01]  /*2ab0*/  BAR.SYNC.DEFER_BLOCKING 0x0 ;  /* 0x0000000000007b1d */ /* 0x000fe20000010000 */
[----:B0-----:R-:W-:-:S07]  /*2ac0*/  VIADD R11, R41, 0x1 ;  /* 0x00000001290b7836 */ /* 0x001fce0000000000 */
[----:B------:R-:W-:Y:S01]  /*2ad0*/  PREEXIT ;  /* 0x000000000000782d */ /* 0x000fe20000000000 */
[----:B------:R-:W-:Y:S01]  /*2ae0*/  BSSY.RECONVERGENT B0, `(.L_x_57) ;  /* 0x000000c000007945 */ /* 0x000fe20003800200 */
[--C-:B-1----:R-:W-:Y:S01]  /*2af0*/  IMAD.MOV.U32 R10, RZ, RZ, R8.reuse ;  /* 0x000000ffff0a7224 */ /* 0x102fe200078e0008 */
[----:B------:R-:W-:Y:S01]  /*2b00*/  ISETP.GE.U32.AND P0, PT, R11, R40, PT ;  /* 0x000000280b00720c */ /* 0x000fe20003f06070 */
[----:B------:R-:W-:Y:S01]  /*2b10*/  IMAD.MOV.U32 R12, RZ, RZ, R8 ;  /* 0x000000ffff0c7224 */ /* 0x000fe200078e0008 */
[----:B------:R-:W-:Y:S01]  /*2b20*/  MOV R11, R9 ;  /* 0x00000009000b7202 */ /* 0x000fe20000000f00 */
[----:B------:R-:W-:-:S10]  /*2b30*/  IMAD.MOV.U32 R13, RZ, RZ, R9 ;  /* 0x000000ffff0d7224 */ /* 0x000fd400078e0009 */
[----:B------:R-:W-:Y:S05]  /*2b40*/  @P0 BRA `(.L_x_58) ;  /* 0x0000000000140947 */ /* 0x000fea0003800000 */
[----:B------:R-:W-:Y:S01]  /*2b50*/  FSETP.GT.AND P0, PT, R8, R14, PT ;  /* 0x0000000e0800720b */ /* 0x000fe20003f04000 */
[----:B------:R-:W-:Y:S02]  /*2b60*/  IMAD.MOV.U32 R10, RZ, RZ, R14 ;  /* 0x000000ffff0a7224 */ /* 0x000fe400078e000e */
[----:B------:R-:W-:-:S10]  /*2b70*/  IMAD.MOV.U32 R11, RZ, RZ, R15 ;  /* 0x000000ffff0b7224 */ /* 0x000fd400078e000f */
[----:B------:R-:W-:Y:S01]  /*2b80*/  @P0 IMAD.MOV.U32 R12, RZ, RZ, R14 ;  /* 0x000000ffff0c0224 */ /* 0x000fe200078e000e */
[----:B------:R-:W-:-:S07]  /*2b90*/  @P0 MOV R13, R15 ;  /* 0x0000000f000d0202 */ /* 0x000fce0000000f00 */
.L_x_58:
[----:B------:R-:W-:Y:S05]  /*2ba0*/  BSYNC.RECONVERGENT B0 ;  /* 0x0000000000007941 */ /* 0x000fea0003800200 */
.L_x_57:
[C---:B------:R-:W-:Y:S01]  /*2bb0*/  VIADD R15, R41.reuse, 0x2 ;  /* 0x00000002290f7836 */ /* 0x040fe20000000000 */
[CC--:B------:R-:W-:Y:S01]  /*2bc0*/  ISETP.GE.U32.AND P3, PT, R41.reuse, R40.reuse, PT ;  /* 0x000000282900720c */ /* 0x0c0fe20003f66070 */
[----:B------:R-:W-:Y:S01]  /*2bd0*/  VIADD R43, R41, 0x3 ;  /* 0x00000003292b7836 */ /* 0x000fe20000000000 */
[----:B------:R-:W-:Y:S01]  /*2be0*/  BSSY.RECONVERGENT B0, `(.L_x_59) ;  /* 0x0000013000007945 */ /* 0x000fe20003800200 */
[----:B------:R-:W-:Y:S01]  /*2bf0*/  IMAD.MOV.U32 R14, RZ, RZ, R12 ;  /* 0x000000ffff0e7224 */ /* 0x000fe200078e000c */
[-C--:B------:R-:W-:Y:S01]  /*2c00*/  ISETP.GE.U32.AND P6, PT, R15, R40.reuse, PT ;  /* 0x000000280f00720c */ /* 0x080fe20003fc6070 */
[----:B------:R-:W-:Y:S01]  /*2c10*/  VIADD R15, R41, 0x4 ;  /* 0x00000004290f7836 */ /* 0x000fe20000000000 */
[----:B------:R-:W-:Y:S01]  /*2c20*/  ISETP.GE.U32.AND P0, PT, R43, R40, PT ;  /* 0x000000282b00720c */ /* 0x000fe20003f06070 */
[----:B------:R-:W-:-:S03]  /*2c30*/  VIADD R43, R41, 0x5 ;  /* 0x00000005292b7836 */ /* 0x000fc60000000000 */
[-C--:B------:R-:W-:Y:S02]  /*2c40*/  ISETP.GE.U32.AND P1, PT, R15, R40.reuse, PT ;  /* 0x000000280f00720c */ /* 0x080fe40003f26070 */
[C---:B------:R-:W-:Y:S01]  /*2c50*/  IADD3 R15, PT, PT, R41.reuse, 0x6, RZ ;  /* 0x00000006290f7810 */ /* 0x040fe20007ffe0ff */
[----:B------:R-:W-:Y:S01]  /*2c60*/  VIADD R41, R41, 0x7 ;  /* 0x0000000729297836 */ /* 0x000fe20000000000 */
[-C--:B------:R-:W-:Y:S02]  /*2c70*/  ISETP.GE.U32.AND P2, PT, R43, R40.reuse, PT ;  /* 0x000000282b00720c */ /* 0x080fe40003f46070 */
[-C--:B------:R-:W-:Y:S01]  /*2c80*/  ISETP.GE.U32.AND P4, PT, R15, R40.reuse, PT ;  /* 0x000000280f00720c */ /* 0x080fe20003f86070 */
[----:B------:R-:W-:Y:S01]  /*2c90*/  IMAD.MOV.U32 R15, RZ, RZ, R13 ;  /* 0x000000ffff0f7224 */ /* 0x000fe200078e000d */
[----:B------:R-:W-:Y:S01]  /*2ca0*/  ISETP.GE.U32.AND P5, PT, R41, R40, PT ;  /* 0x000000282900720c */ /* 0x000fe20003fa6070 */
[----:B------:R-:W-:-:S12]  /*2cb0*/  @P6 BRA `(.L_x_60) ;  /* 0x0000000000146947 */ /* 0x000fd80003800000 */
[----:B------:R-:W-:Y:S01]  /*2cc0*/  FSETP.GT.AND P6, PT, R12, R16, PT ;  /* 0x000000100c00720b */ /* 0x000fe20003fc4000 */
[----:B------:R-:W-:Y:S02]  /*2cd0*/  IMAD.MOV.U32 R13, RZ, RZ, R17 ;  /* 0x000000ffff0d7224 */ /* 0x000fe400078e0011 */
[----:B------:R-:W-:-:S10]  /*2ce0*/  IMAD.MOV.U32 R12, RZ, RZ, R16 ;  /* 0x000000ffff0c7224 */ /* 0x000fd400078e0010 */
[----:B------:R-:W-:Y:S01]  /*2cf0*/  @P6 IMAD.MOV.U32 R14, RZ, RZ, R16 ;  /* 0x000000ffff0e6224 */ /* 0x000fe200078e0010 */
[----:B------:R-:W-:-:S07]  /*2d00*/  @P6 MOV R15, R17 ;  /* 0x00000011000f6202 */ /* 0x000fce0000000f00 */
.L_x_60:
[----:B------:R-:W-:Y:S05]  /*2d10*/  BSYNC.RECONVERGENT B0 ;  /* 0x0000000000007941 */ /* 0x000fea0003800200 */
.L_x_59:
[----:B------:R-:W-:Y:S01]  /*2d20*/  BSSY.RECONVERGENT B0, `(.L_x_61) ;  /* 0x0000009000007945 */ /* 0x000fe20003800200 */
[----:B------:R-:W-:Y:S02]  /*2d30*/  IMAD.MOV.U32 R16, RZ, RZ, R14 ;  /* 0x000000ffff107224 */ /* 0x000fe400078e000e */
[----:B------:R-:W-:Y:S01]  /*2d40*/  IMAD.MOV.U32 R17, RZ, RZ, R15 ;  /* 0x000000ffff117224 */ /* 0x000fe200078e000f */
[----:B------:R-:W-:Y:S06]  /*2d50*/  @P0 BRA `(.L_x_62) ;  /* 0x0000000000140947 */ /* 0x000fec0003800000 */
[----:B------:R-:W-:Y:S01]  /*2d60*/  FSETP.GT.AND P0, PT, R14, R18, PT ;  /* 0x000000120e00720b */ /* 0x000fe20003f04000 */
[----:B------:R-:W-:Y:S02]  /*2d70*/  IMAD.MOV.U32 R15, RZ, RZ, R19 ;  /* 0x000000ffff0f7224 */ /* 0x000fe400078e0013 */
[----:B------:R-:W-:-:S10]  /*2d80*/  IMAD.MOV.U32 R14, RZ, RZ, R18 ;  /* 0x000000ffff0e7224 */ /* 0x000fd400078e0012 */
[----:B------:R-:W-:Y:S01]  /*2d90*/  @P0 IMAD.MOV.U32 R17, RZ, RZ, R19 ;  /* 0x000000ffff110224 */ /* 0x000fe200078e0013 */
[----:B------:R-:W-:-:S07]  /*2da0*/  @P0 MOV R16, R18 ;  /* 0x0000001200100202 */ /* 0x000fce0000000f00 */
.L_x_62:
[----:B------:R-:W-:Y:S05]  /*2db0*/  BSYNC.RECONVERGENT B0 ;  /* 0x0000000000007941 */ /* 0x000fea0003800200 */
.L_x_61:
        /* <DEDUP_REMOVED lines=9> */
.L_x_64:
[----:B------:R-:W-:Y:S05]  /*2e50*/  BSYNC.RECONVERGENT B0 ;  /* 0x0000000000007941 */ /* 0x000fea0003800200 */
.L_x_63:
        /* <DEDUP_REMOVED lines=9> */
.L_x_66:
[----:B------:R-:W-:Y:S05]  /*2ef0*/  BSYNC.RECONVERGENT B0 ;  /* 0x0000000000007941 */ /* 0x000fea0003800200 */
.L_x_65:
        /* <DEDUP_REMOVED lines=9> */
.L_x_68:
[----:B------:R-:W-:Y:S05]  /*2f90*/  BSYNC.RECONVERGENT B0 ;  /* 0x0000000000007941 */ /* 0x000fea0003800200 */
.L_x_67:
[----:B------:R-:W-:Y:S01]  /*2fa0*/  BSSY.RECONVERGENT B0, `(.L_x_69) ;  /* 0x00000c8000007945 */ /* 0x000fe20003800200 */
[----:B------:R-:W-:Y:S02]  /*2fb0*/  SEL R23, R33, R22, !P5 ;  /* 0x0000001621177207 */ /* 0x000fe40006800000 */
[----:B------:R-:W-:Y:S01]  /*2fc0*/  FSEL R22, R32, R41, !P5 ;  /* 0x0000002920167208 */ /* 0x000fe20006800000 */
[----:B------:R-:W-:Y:S06]  /*2fd0*/  @P3 BRA `(.L_x_70) ;  /* 0x0000000c00103947 */ /* 0x000fec0003800000 */
[----:B------:R-:W-:Y:S01]  /*2fe0*/  FSETP.GT.AND P1, PT, R14, R12, PT ;  /* 0x0000000c0e00720b */ /* 0x000fe20003f24000 */
[----:B------:R-:W-:Y:S01]  /*2ff0*/  IMAD.MOV.U32 R32, RZ, RZ, R15 ;  /* 0x000000ffff207224 */ /* 0x000fe200078e000f */
[----:B------:R-:W-:Y:S01]  /*3000*/  FSETP.GT.AND P3, PT, R22, R20, PT ;  /* 0x000000141600720b */ /* 0x000fe20003f64000 */
[----:B------:R-:W-:Y:S01]  /*3010*/  IMAD.MOV.U32 R45, RZ, RZ, R22 ;  /* 0x000000ffff2d7224 */ /* 0x000fe200078e0016 */
[----:B------:R-:W-:Y:S01]  /*3020*/  FSETP.GT.AND P2, PT, R18, R16, PT ;  /* 0x000000101200720b */ /* 0x000fe20003f44000 */
[----:B------:R-:W-:Y:S01]  /*3030*/  IMAD.MOV.U32 R33, RZ, RZ, R18 ;  /* 0x000000ffff217224 */ /* 0x000fe200078e0012 */
[----:B------:R-:W-:Y:S01]  /*3040*/  FSETP.GT.AND P0, PT, R10, R8, PT ;  /* 0x000000080a00720b */ /* 0x000fe20003f04000 */
[----:B------:R-:W-:Y:S02]  /*3050*/  IMAD.MOV.U32 R41, RZ, RZ, R14 ;  /* 0x000000ffff297224 */ /* 0x000fe400078e000e */
[----:B------:R-:W-:-:S04]  /*3060*/  IMAD.MOV.U32 R30, RZ, RZ, R10 ;  /* 0x000000ffff1e7224 */ /* 0x000fc800078e000a */
[----:B------:R-:W-:Y:S02]  /*3070*/  @P1 IMAD.MOV.U32 R32, RZ, RZ, R13 ;  /* 0x000000ffff201224 */ /* 0x000fe400078e000d */
[----:B------:R-:W-:Y:S01]  /*3080*/  @P3 IMAD.MOV.U32 R45, RZ, RZ, R20 ;  /* 0x000000ffff2d3224 */ /* 0x000fe200078e0014 */
[----:B------:R-:W-:Y:S01]  /*3090*/  @P3 MOV R20, R22 ;  /* 0x0000001600143202 */ /* 0x000fe20000000f00 */
[----:B------:R-:W-:Y:S01]  /*30a0*/  @P1 IMAD.MOV.U32 R13, RZ, RZ, R15 ;  /* 0x000000ffff0d1224 */ /* 0x000fe200078e000f */
[----:B------:R-:W-:Y:S01]  /*30b0*/  @P2 MOV R33, R16 ;  /* 0x0000001000212202 */ /* 0x000fe20000000f00 */
[----:B------:R-:W-:Y:S02]  /*30c0*/  IMAD.MOV.U32 R15, RZ, RZ, R19 ;  /* 0x000000ffff0f7224 */ /* 0x000fe400078e0013 */
[----:B------:R-:W-:Y:S01]  /*30d0*/  @P1 IMAD.MOV.U32 R41, RZ, RZ, R12 ;  /* 0x000000ffff291224 */ /* 0x000fe200078e000c */
[----:B------:R-:W-:Y:S01]  /*30e0*/  @P1 MOV R12, R14 ;  /* 0x0000000e000c1202 */ /* 0x000fe20000000f00 */
[----:B------:R-:W-:-:S02]  /*30f0*/  @P2 IMAD.MOV.U32 R16, RZ, RZ, R18 ;  /* 0x000000ffff102224 */ /* 0x000fc400078e0012 */
[----:B------:R-:W-:Y:S01]  /*3100*/  @P2 IMAD.MOV.U32 R15, RZ, RZ, R17 ;  /* 0x000000ffff0f2224 */ /* 0x000fe200078e0011 */
[----:B------:R-:W-:Y:S01]  /*3110*/  @P2 MOV R17, R19 ;  /* 0x0000001300112202 */ /* 0x000fe20000000f00 */
[----:B------:R-:W-:Y:S01]  /*3120*/  @P0 IMAD.MOV.U32 R30, RZ, RZ, R8 ;  /* 0x000000ffff1e0224 */ /* 0x000fe200078e0008 */
[----:B------:R-:W-:Y:S01]  /*3130*/  FSETP.GT.AND P2, PT, R20, R33, PT ;  /* 0x000000211400720b */ /* 0x000fe20003f44000 */
[----:B------:R-:W-:Y:S01]  /*3140*/  IMAD.MOV.U32 R22, RZ, RZ, R20 ;  /* 0x000000ffff167224 */ /* 0x000fe200078e0014 */
[----:B------:R-:W-:Y:S01]  /*3150*/  FSETP.GT.AND P1, PT, R16, R41, PT ;  /* 0x000000291000720b */ /* 0x000fe20003f24000 */
[----:B------:R-:W-:Y:S01]  /*3160*/  IMAD.MOV.U32 R14, RZ, RZ, R11 ;  /* 0x000000ffff0e7224 */ /* 0x000fe200078e000b */
[----:B------:R-:W-:Y:S01]  /*3170*/  FSETP.GT.AND P4, PT, R12, R30, PT ;  /* 0x0000001e0c00720b */ /* 0x000fe20003f84000 */
[----:B------:R-:W-:Y:S02]  /*3180*/  @P0 IMAD.MOV.U32 R14, RZ, RZ, R9 ;  /* 0x000000ffff0e0224 */ /* 0x000fe400078e0009 */
[----:B------:R-:W-:-:S02]  /*3190*/  IMAD.MOV.U32 R19, RZ, RZ, R17 ;  /* 0x000000ffff137224 */ /* 0x000fc400078e0011 */
[----:B------:R-:W-:Y:S02]  /*31a0*/  IMAD.MOV.U32 R42, RZ, RZ, R16 ;  /* 0x000000ffff2a7224 */ /* 0x000fe400078e0010 */
[----:B------:R-:W-:Y:S02]  /*31b0*/  IMAD.MOV.U32 R18, RZ, RZ, R13 ;  /* 0x000000ffff127224 */ /* 0x000fe400078e000d */
[----:B------:R-:W-:Y:S02]  /*31c0*/  @P2 IMAD.MOV.U32 R22, RZ, RZ, R33 ;  /* 0x000000ffff162224 */ /* 0x000fe400078e0021 */
[----:B------:R-:W-:Y:S01]  /*31d0*/  @P1 IMAD.MOV.U32 R19, RZ, RZ, R32 ;  /* 0x000000ffff131224 */ /* 0x000fe200078e0020 */
[----:B------:R-:W-:Y:S01]  /*31e0*/  @P1 MOV R42, R41 ;  /* 0x00000029002a1202 */ /* 0x000fe20000000f00 */
[----:B------:R-:W-:Y:S01]  /*31f0*/  @P1 IMAD.MOV.U32 R41, RZ, RZ, R16 ;  /* 0x000000ffff291224 */ /* 0x000fe200078e0010 */
[----:B------:R-:W-:Y:S01]  /*3200*/  @P1 MOV R32, R17 ;  /* 0x0000001100201202 */ /* 0x000fe20000000f00 */
[----:B------:R-:W-:Y:S01]  /*3210*/  @P4 IMAD.MOV.U32 R18, RZ, RZ, R14 ;  /* 0x000000ffff124224 */ /* 0x000fe200078e000e */
[----:B------:R-:W-:Y:S01]  /*3220*/  FSETP.GT.AND P1, PT, R45, R22, PT ;  /* 0x000000162d00720b */ /* 0x000fe20003f24000 */
[----:B------:R-:W-:-:S02]  /*3230*/  @P4 IMAD.MOV.U32 R14, RZ, RZ, R13 ;  /* 0x000000ffff0e4224 */ /* 0x000fc400078e000d */
[----:B------:R-:W-:Y:S02]  /*3240*/  IMAD.MOV.U32 R13, RZ, RZ, R23 ;  /* 0x000000ffff0d7224 */ /* 0x000fe400078e0017 */
[----:B------:R-:W-:Y:S02]  /*3250*/  @P3 IMAD.MOV.U32 R13, RZ, RZ, R21 ;  /* 0x000000ffff0d3224 */ /* 0x000fe400078e0015 */
[----:B------:R-:W-:Y:S02]  /*3260*/  @P3 IMAD.MOV.U32 R21, RZ, RZ, R23 ;  /* 0x000000ffff153224 */ /* 0x000fe400078e0017 */
[----:B------:R-:W-:Y:S01]  /*3270*/  IMAD.MOV.U32 R31, RZ, RZ, R12 ;  /* 0x000000ffff1f7224 */ /* 0x000fe200078e000c */
[----:B------:R-:W-:Y:S01]  /*3280*/  MOV R44, R13 ;  /* 0x0000000d002c7202 */ /* 0x000fe20000000f00 */
[----:B------:R-:W-:Y:S02]  /*3290*/  @P4 IMAD.MOV.U32 R31, RZ, RZ, R30 ;  /* 0x000000ffff1f4224 */ /* 0x000fe400078e001e */
[----:B------:R-:W-:-:S02]  /*32a0*/  @P4 IMAD.MOV.U32 R30, RZ, RZ, R12 ;  /* 0x000000ffff1e4224 */ /* 0x000fc400078e000c */
[----:B------:R-:W-:Y:S02]  /*32b0*/  @P2 IMAD.MOV.U32 R33, RZ, RZ, R20 ;  /* 0x000000ffff212224 */ /* 0x000fe400078e0014 */
[----:B------:R-:W-:Y:S02]  /*32c0*/  IMAD.MOV.U32 R12, RZ, RZ, R21 ;  /* 0x000000ffff0c7224 */ /* 0x000fe400078e0015 */
[----:B------:R-:W-:Y:S01]  /*32d0*/  @P2 IMAD.MOV.U32 R12, RZ, RZ, R15 ;  /* 0x000000ffff0c2224 */ /* 0x000fe200078e000f */
[----:B------:R-:W-:Y:S01]  /*32e0*/  FSETP.GT.AND P3, PT, R33, R42, PT ;  /* 0x0000002a2100720b */ /* 0x000fe20003f64000 */
[----:B------:R-:W-:Y:S01]  /*32f0*/  @P2 IMAD.MOV.U32 R15, RZ, RZ, R21 ;  /* 0x000000ffff0f2224 */ /* 0x000fe200078e0015 */
[----:B------:R-:W-:Y:S01]  /*3300*/  FSETP.GT.AND P2, PT, R41, R31, PT ;  /* 0x0000001f2900720b */ /* 0x000fe20003f44000 */
[----:B------:R-:W-:Y:S02]  /*3310*/  @P0 IMAD.MOV.U32 R8, RZ, RZ, R10 ;  /* 0x000000ffff080224 */ /* 0x000fe400078e000a */
[----:B------:R-:W-:-:S02]  /*3320*/  IMAD.MOV.U32 R43, RZ, RZ, R45 ;  /* 0x000000ffff2b7224 */ /* 0x000fc400078e002d */
[----:B------:R-:W-:Y:S02]  /*3330*/  @P1 IMAD.MOV.U32 R44, RZ, RZ, R12 ;  /* 0x000000ffff2c1224 */ /* 0x000fe400078e000c */
[----:B------:R-:W-:Y:S02]  /*3340*/  @P1 IMAD.MOV.U32 R43, RZ, RZ, R22 ;  /* 0x000000ffff2b1224 */ /* 0x000fe400078e0016 */
[----:B------:R-:W-:Y:S01]  /*3350*/  @P1 IMAD.MOV.U32 R12, RZ, RZ, R13 ;  /* 0x000000ffff0c1224 */ /* 0x000fe200078e000d */
[----:B------:R-:W-:Y:S01]  /*3360*/  MOV R13, R32 ;  /* 0x00000020000d7202 */ /* 0x000fe20000000f00 */
[----:B------:R-:W-:Y:S01]  /*3370*/  @P1 IMAD.MOV.U32 R22, RZ, RZ, R45 ;  /* 0x000000ffff161224 */ /* 0x000fe200078e002d */
[----:B------:R-:W-:Y:S01]  /*3380*/  FSETP.GT.AND P1, PT, R30, R8, PT ;  /* 0x000000081e00720b */ /* 0x000fe20003f24000 */
[----:B------:R-:W-:Y:S02]  /*3390*/  @P2 IMAD.MOV.U32 R13, RZ, RZ, R18 ;  /* 0x000000ffff0d2224 */ /* 0x000fe400078e0012 */
[----:B------:R-:W-:-:S02]  /*33a0*/  IMAD.MOV.U32 R10, RZ, RZ, R15 ;  /* 0x000000ffff0a7224 */ /* 0x000fc400078e000f */
[----:B------:R-:W-:Y:S01]  /*33b0*/  @P2 IMAD.MOV.U32 R18, RZ, RZ, R32 ;  /* 0x000000ffff122224 */ /* 0x000fe200078e0020 */
[----:B------:R-:W-:Y:S01]  /*33c0*/  MOV R32, R41 ;  /* 0x0000002900207202 */ /* 0x000fe20000000f00 */
[----:B------:R-:W-:Y:S02]  /*33d0*/  @P3 IMAD.MOV.U32 R10, RZ, RZ, R19 ;  /* 0x000000ffff0a3224 */ /* 0x000fe400078e0013 */
[----:B------:R-:W-:Y:S02]  /*33e0*/  IMAD.MOV.U32 R16, RZ, RZ, R33 ;  /* 0x000000ffff107224 */ /* 0x000fe400078e0021 */
[----:B------:R-:W-:Y:S01]  /*33f0*/  @P3 IMAD.MOV.U32 R19, RZ, RZ, R15 ;  /* 0x000000ffff133224 */ /* 0x000fe200078e000f */
[----:B------:R-:W-:Y:S01]  /*3400*/  MOV R15, R30 ;  /* 0x0000001e000f7202 */ /* 0x000fe20000000f00 */
[----:B------:R-:W-:Y:S02]  /*3410*/  @P3 IMAD.MOV.U32 R16, RZ, RZ, R42 ;  /* 0x000000ffff103224 */ /* 0x000fe400078e002a */
[----:B------:R-:W-:-:S02]  /*3420*/  @P2 IMAD.MOV.U32 R32, RZ, RZ, R31 ;  /* 0x000000ffff202224 */ /* 0x000fc400078e001f */
[----:B------:R-:W-:Y:S01]  /*3430*/  @P2 IMAD.MOV.U32 R31, RZ, RZ, R41 ;  /* 0x000000ffff1f2224 */ /* 0x000fe200078e0029 */
[----:B------:R-:W-:Y:S01]  /*3440*/  FSETP.GT.AND P4, PT, R22, R16, PT ;  /* 0x000000101600720b */ /* 0x000fe20003f84000 */
[----:B------:R-:W-:Y:S02]  /*3450*/  @P1 IMAD.MOV.U32 R15, RZ, RZ, R8 ;  /* 0x000000ffff0f1224 */ /* 0x000fe400078e0008 */
[----:B------:R-:W-:Y:S02]  /*3460*/  @P3 IMAD.MOV.U32 R42, RZ, RZ, R33 ;  /* 0x000000ffff2a3224 */ /* 0x000fe400078e0021 */
[----:B------:R-:W-:Y:S01]  /*3470*/  @P0 IMAD.MOV.U32 R9, RZ, RZ, R11 ;  /* 0x000000ffff090224 */ /* 0x000fe200078e000b */
[----:B------:R-:W-:Y:S01]  /*3480*/  FSETP.GT.AND P2, PT, R31, R15, PT ;  /* 0x0000000f1f00720b */ /* 0x000fe20003f44000 */
[----:B------:R-:W-:Y:S01]  /*3490*/  IMAD.MOV.U32 R17, RZ, RZ, R12 ;  /* 0x000000ffff117224 */ /* 0x000fe200078e000c */
[----:B------:R-:W-:Y:S01]  /*34a0*/  FSETP.GT.AND P0, PT, R42, R32, PT ;  /* 0x000000202a00720b */ /* 0x000fe20003f04000 */
[----:B------:R-:W-:-:S02]  /*34b0*/  IMAD.MOV.U32 R23, RZ, RZ, R31 ;  /* 0x000000ffff177224 */ /* 0x000fc400078e001f */
[----:B------:R-:W-:Y:S02]  /*34c0*/  IMAD.MOV.U32 R21, RZ, RZ, R14 ;  /* 0x000000ffff157224 */ /* 0x000fe400078e000e */
[----:B------:R-:W-:Y:S02]  /*34d0*/  @P4 IMAD.MOV.U32 R17, RZ, RZ, R10 ;  /* 0x000000ffff114224 */ /* 0x000fe400078e000a */
[----:B------:R-:W-:Y:S01]  /*34e0*/  @P4 IMAD.MOV.U32 R10, RZ, RZ, R12 ;  /* 0x000000ffff0a4224 */ /* 0x000fe200078e000c */
[----:B------:R-:W-:Y:S01]  /*34f0*/  MOV R12, R22 ;  /* 0x00000016000c7202 */ /* 0x000fe20000000f00 */
[----:B------:R-:W-:Y:S02]  /*3500*/  @P1 IMAD.MOV.U32 R21, RZ, RZ, R9 ;  /* 0x000000ffff151224 */ /* 0x000fe400078e0009 */
[----:B------:R-:W-:Y:S02]  /*3510*/  @P2 IMAD.MOV.U32 R23, RZ, RZ, R15 ;  /* 0x000000ffff172224 */ /* 0x000fe400078e000f */
[----:B------:R-:W-:Y:S01]  /*3520*/  @P2 IMAD.MOV.U32 R15, RZ, RZ, R31 ;  /* 0x000000ffff0f2224 */ /* 0x000fe200078e001f */
[----:B------:R-:W-:Y:S01]  /*3530*/  MOV R31, R42 ;  /* 0x0000002a001f7202 */ /* 0x000fe20000000f00 */
[----:B------:R-:W-:-:S02]  /*3540*/  @P4 IMAD.MOV.U32 R12, RZ, RZ, R16 ;  /* 0x000000ffff0c4224 */ /* 0x000fc400078e0010 */
[----:B------:R-:W-:Y:S01]  /*3550*/  @P4 IMAD.MOV.U32 R16, RZ, RZ, R22 ;  /* 0x000000ffff104224 */ /* 0x000fe200078e0016 */
[----:B------:R-:W-:Y:S01]  /*3560*/  MOV R22, R18 ;  /* 0x0000001200167202 */ /* 0x000fe20000000f00 */
[----:B------:R-:W-:Y:S02]  /*3570*/  @P0 IMAD.MOV.U32 R31, RZ, RZ, R32 ;  /* 0x000000ffff1f0224 */ /* 0x000fe400078e0020 */
[----:B------:R-:W-:Y:S02]  /*3580*/  @P2 IMAD.MOV.U32 R22, RZ, RZ, R21 ;  /* 0x000000ffff162224 */ /* 0x000fe400078e0015 */
[----:B------:R-:W-:Y:S02]  /*3590*/  IMAD.MOV.U32 R20, RZ, RZ, R19 ;  /* 0x000000ffff147224 */ /* 0x000fe400078e0013 */
[----:B------:R-:W-:Y:S01]  /*35a0*/  @P2 IMAD.MOV.U32 R21, RZ, RZ, R18 ;  /* 0x000000ffff152224 */ /* 0x000fe200078e0012 */
[----:B------:R-:W-:Y:S01]  /*35b0*/  FSETP.GT.AND P2, PT, R43, R12, PT ;  /* 0x0000000c2b00720b */ /* 0x000fe20003f44000 */
[----:B------:R-:W-:Y:S01]  /*35c0*/  @P0 IMAD.MOV.U32 R20, RZ, RZ, R13 ;  /* 0x000000ffff140224 */ /* 0x000fe200078e000d */
[----:B------:R-:W-:Y:S01]  /*35d0*/  MOV R18, R44 ;  /* 0x0000002c00127202 */ /* 0x000fe20000000f00 */
[----:B------:R-:W-:-:S02]  /*35e0*/  @P0 IMAD.MOV.U32 R13, RZ, RZ, R19 ;  /* 0x000000ffff0d0224 */ /* 0x000fc400078e0013 */
[----:B------:R-:W-:Y:S01]  /*35f0*/  @P0 IMAD.MOV.U32 R32, RZ, RZ, R42 ;  /* 0x000000ffff200224 */ /* 0x000fe200078e002a */
[----:B------:R-:W-:Y:S01]  /*3600*/  FSETP.GT.AND P0, PT, R16, R31, PT ;  /* 0x0000001f1000720b */ /* 0x000fe20003f04000 */
[----:B------:R-:W-:Y:S02]  /*3610*/  IMAD.MOV.U32 R19, RZ, RZ, R43 ;  /* 0x000000ffff137224 */ /* 0x000fe400078e002b */
[----:B------:R-:W-:Y:S02]  /*3620*/  IMAD.MOV.U32 R33, RZ, RZ, R16 ;  /* 0x000000ffff217224 */ /* 0x000fe400078e0010 */
[----:B------:R-:W-:Y:S02]  /*3630*/  @P1 IMAD.MOV.U32 R8, RZ, RZ, R30 ;  /* 0x000000ffff081224 */ /* 0x000fe400078e001e */
[----:B------:R-:W-:Y:S02]  /*3640*/  @P2 IMAD.MOV.U32 R18, RZ, RZ, R17 ;  /* 0x000000ffff122224 */ /* 0x000fe400078e0011 */
[----:B------:R-:W-:Y:S01]  /*3650*/  @P2 IMAD.MOV.U32 R19, RZ, RZ, R12 ;  /* 0x000000ffff132224 */ /* 0x000fe200078e000c */
[----:B------:R-:W-:Y:S01]  /*3660*/  @P2 MOV R12, R43 ;  /* 0x0000002b000c2202 */ /* 0x000fe20000000f00 */
[----:B------:R-:W-:Y:S01]  /*3670*/  @P2 IMAD.MOV.U32 R17, RZ, RZ, R44 ;  /* 0x000000ffff112224 */ /* 0x000fe200078e002c */
[----:B------:R-:W-:Y:S01]  /*3680*/  FSETP.GT.AND P2, PT, R32, R23, PT ;  /* 0x000000172000720b */ /* 0x000fe20003f44000 */
[----:B------:R-:W-:Y:S01]  /*3690*/  IMAD.MOV.U32 R41, RZ, RZ, R10 ;  /* 0x000000ffff297224 */ /* 0x000fe200078e000a */
[----:B------:R-:W-:Y:S01]  /*36a0*/  @P0 MOV R33, R31 ;  /* 0x0000001f00210202 */ /* 0x000fe20000000f00 */
[----:B------:R-:W-:-:S02]  /*36b0*/  @P0 IMAD.MOV.U32 R41, RZ, RZ, R20 ;  /* 0x000000ffff290224 */ /* 0x000fc400078e0014 */
[----:B------:R-:W-:Y:S01]  /*36c0*/  @P0 IMAD.MOV.U32 R20, RZ, RZ, R10 ;  /* 0x000000ffff140224 */ /* 0x000fe200078e000a */
[----:B------:R-:W-:Y:S01]  /*36d0*/  FSETP.GT.AND P4, PT, R12, R33, PT ;  /* 0x000000210c00720b */ /* 0x000fe20003f84000 */
[----:B------:R-:W-:Y:S01]  /*36e0*/  @P0 IMAD.MOV.U32 R31, RZ, RZ, R16 ;  /* 0x000000ffff1f0224 */ /* 0x000fe200078e0010 */
[----:B------:R-:W-:Y:S01]  /*36f0*/  FSETP.GT.AND P0, PT, R15, R8, PT ;  /* 0x000000080f00720b */ /* 0x000fe20003f04000 */
[--C-:B------:R-:W-:Y:S02]  /*3700*/  IMAD.MOV.U32 R10, RZ, RZ, R32.reuse ;  /* 0x000000ffff0a7224 */ /* 0x100fe400078e0020 */
[----:B------:R-:W-:Y:S01]  /*3710*/  IMAD.MOV.U32 R16, RZ, RZ, R17 ;  /* 0x000000ffff107224 */ /* 0x000fe200078e0011 */
[----:B------:R-:W-:Y:S01]  /*3720*/  MOV R30, R31 ;  /* 0x0000001f001e7202 */ /* 0x000fe20000000f00 */
[----:B------:R-:W-:Y:S02]  /*3730*/  @P2 IMAD.MOV.U32 R10, RZ, RZ, R23 ;  /* 0x000000ffff0a2224 */ /* 0x000fe400078e0017 */
[----:B------:R-:W-:-:S02]  /*3740*/  @P2 IMAD.MOV.U32 R23, RZ, RZ, R32 ;  /* 0x000000ffff172224 */ /* 0x000fc400078e0020 */
[----:B------:R-:W-:Y:S01]  /*3750*/  IMAD.MOV.U32 R11, RZ, RZ, R13 ;  /* 0x000000ffff0b7224 */ /* 0x000fe200078e000d */
[----:B------:R-:W-:Y:S01]  /*3760*/  FSETP.GT.AND P3, PT, R31, R10, PT ;  /* 0x0000000a1f00720b */ /* 0x000fe20003f64000 */
[----:B------:R-:W-:Y:S01]  /*3770*/  @P4 IMAD.MOV.U32 R16, RZ, RZ, R41 ;  /* 0x000000ffff104224 */ /* 0x000fe200078e0029 */
[----:B------:R-:W-:Y:S01]  /*3780*/  @P2 MOV R11, R22 ;  /* 0x00000016000b2202 */ /* 0x000fe20000000f00 */
[----:B------:R-:W-:Y:S02]  /*3790*/  @P4 IMAD.MOV.U32 R41, RZ, RZ, R17 ;  /* 0x000000ffff294224 */ /* 0x000fe400078e0011 */
[----:B------:R-:W-:Y:S02]  /*37a0*/  IMAD.MOV.U32 R17, RZ, RZ, R15 ;  /* 0x000000ffff117224 */ /* 0x000fe400078e000f */
[----:B------:R-:W-:Y:S02]  /*37b0*/  @P0 IMAD.MOV.U32 R17, RZ, RZ, R8 ;  /* 0x000000ffff110224 */ /* 0x000fe400078e0008 */
[----:B------:R-:W-:Y:S01]  /*37c0*/  @P2 IMAD.MOV.U32 R22, RZ, RZ, R13 ;  /* 0x000000ffff162224 */ /* 0x000fe200078e000d */
[-C--:B------:R-:W-:Y:S01]  /*37d0*/  MOV R13, R12.reuse ;  /* 0x0000000c000d7202 */ /* 0x080fe20000000f00 */
[----:B------:R-:W-:Y:S01]  /*37e0*/  @P4 IMAD.MOV.U32 R13, RZ, RZ, R33 ;  /* 0x000000ffff0d4224 */ /* 0x000fe200078e0021 */
[----:B------:R-:W-:Y:S01]  /*37f0*/  FSETP.GT.AND P2, PT, R23, R17, PT ;  /* 0x000000111700720b */ /* 0x000fe20003f44000 */
[----:B------:R-:W-:Y:S01]  /*3800*/  @P1 IMAD.MOV.U32 R9, RZ, RZ, R14 ;  /* 0x000000ffff091224 */ /* 0x000fe200078e000e */
[----:B------:R-:W-:Y:S01]  /*3810*/  @P4 MOV R33, R12 ;  /* 0x0000000c00214202 */ /* 0x000fe20000000f00 */
[----:B------:R-:W-:Y:S01]  /*3820*/  IMAD.MOV.U32 R12, RZ, RZ, R20 ;  /* 0x000000ffff0c7224 */ /* 0x000fe200078e0014 */
[----:B------:R-:W-:Y:S01]  /*3830*/  FSETP.GT.AND P1, PT, R19, R13, PT ;  /* 0x0000000d1300720b */ /* 0x000fe20003f24000 */
[----:B------:R-:W-:-:S02]  /*3840*/  @P3 IMAD.MOV.U32 R12, RZ, RZ, R11 ;  /* 0x000000ffff0c3224 */ /* 0x000fc400078e000b */
[----:B------:R-:W-:Y:S02]  /*3850*/  @P3 IMAD.MOV.U32 R11, RZ, RZ, R20 ;  /* 0x000000ffff0b3224 */ /* 0x000fe400078e0014 */
[----:B------:R-:W-:Y:S01]  /*3860*/  IMAD.MOV.U32 R20, RZ, RZ, R21 ;  /* 0x000000ffff147224 */ /* 0x000fe200078e0015 */
[----:B------:R-:W-:Y:S01]  /*3870*/  @P0 MOV R20, R9 ;  /* 0x0000000900140202 */ /* 0x000fe20000000f00 */
[----:B------:R-:W-:Y:S02]  /*3880*/  @P3 IMAD.MOV.U32 R30, RZ, RZ, R10 ;  /* 0x000000ffff1e3224 */ /* 0x000fe400078e000a */
[----:B------:R-:W-:Y:S02]  /*3890*/  @P3 IMAD.MOV.U32 R10, RZ, RZ, R31 ;  /* 0x000000ffff0a3224 */ /* 0x000fe400078e001f */
[----:B------:R-:W-:Y:S01]  /*38a0*/  IMAD.MOV.U32 R32, RZ, RZ, R23 ;  /* 0x000000ffff207224 */ /* 0x000fe200078e0017 */
[----:B------:R-:W-:Y:S01]  /*38b0*/  @P2 MOV R32, R17 ;  /* 0x0000001100202202 */ /* 0x000fe20000000f00 */
[----:B------:R-:W-:Y:S01]  /*38c0*/  IMAD.MOV.U32 R31, RZ, RZ, R22 ;  /* 0x000000ffff1f7224 */ /* 0x000fe200078e0016 */
[----:B------:R-:W-:Y:S01]  /*38d0*/  FSETP.GT.AND P3, PT, R33, R30, PT ;  /* 0x0000001e2100720b */ /* 0x000fe20003f64000 */
[----:B------:R-:W-:-:S02]  /*38e0*/  @P2 IMAD.MOV.U32 R31, RZ, RZ, R20 ;  /* 0x000000ffff1f2224 */ /* 0x000fc400078e0014 */
[----:B------:R-:W-:Y:S02]  /*38f0*/  @P2 IMAD.MOV.U32 R17, RZ, RZ, R23 ;  /* 0x000000ffff112224 */ /* 0x000fe400078e0017 */
[----:B------:R-:W-:Y:S02]  /*3900*/  @P0 IMAD.MOV.U32 R8, RZ, RZ, R15 ;  /* 0x000000ffff080224 */ /* 0x000fe400078e000f */
[----:B------:R-:W-:Y:S01]  /*3910*/  @P2 IMAD.MOV.U32 R20, RZ, RZ, R22 ;  /* 0x000000ffff142224 */ /* 0x000fe200078e0016 */
[----:B------:R-:W-:Y:S01]  /*3920*/  FSETP.GT.AND P2, PT, R10, R32, PT ;  /* 0x000000200a00720b */ /* 0x000fe20003f44000 */
[----:B------:R-:W-:Y:S02]  /*3930*/  IMAD.MOV.U32 R23, RZ, RZ, R18 ;  /* 0x000000ffff177224 */ /* 0x000fe400078e0012 */
[----:B------:R-:W-:Y:S02]  /*3940*/  IMAD.MOV.U32 R22, RZ, RZ, R19 ;  /* 0x000000ffff167224 */ /* 0x000fe400078e0013 */
[----:B------:R-:W-:Y:S01]  /*3950*/  @P1 IMAD.MOV.U32 R23, RZ, RZ, R16 ;  /* 0x000000ffff171224 */ /* 0x000fe200078e0010 */
[----:B------:R-:W-:Y:S01]  /*3960*/  @P1 MOV R16, R18 ;  /* 0x0000001200101202 */ /* 0x000fe20000000f00 */
[----:B------:R-:W-:Y:S01]  /*3970*/  @P1 IMAD.MOV.U32 R22, RZ, RZ, R13 ;  /* 0x000000ffff161224 */ /* 0x000fe200078e000d */
[----:B------:R-:W-:Y:S01]  /*3980*/  MOV R18, R33 ;  /* 0x0000002100127202 */ /* 0x000fe20000000f00 */
[----:B------:R-:W-:Y:S01]  /*3990*/  @P1 IMAD.MOV.U32 R13, RZ, RZ, R19 ;  /* 0x000000ffff0d1224 */ /* 0x000fe200078e0013 */
[----:B------:R-:W-:Y:S01]  /*39a0*/  FSETP.GT.AND P1, PT, R17, R8, PT ;  /* 0x000000081100720b */ /* 0x000fe20003f24000 */
[----:B------:R-:W-:-:S02]  /*39b0*/  IMAD.MOV.U32 R14, RZ, RZ, R10 ;  /* 0x000000ffff0e7224 */ /* 0x000fc400078e000a */
[----:B------:R-:W-:Y:S01]  /*39c0*/  @P3 IMAD.MOV.U32 R18, RZ, RZ, R30 ;  /* 0x000000ffff123224 */ /* 0x000fe200078e001e */
[----:B------:R-:W-:Y:S01]  /*39d0*/  @P2 MOV R14, R32 ;  /* 0x00000020000e2202 */ /* 0x000fe20000000f00 */
[----:B------:R-:W-:Y:S01]  /*39e0*/  @P2 IMAD.MOV.U32 R32, RZ, RZ, R10 ;  /* 0x000000ffff202224 */ /* 0x000fe200078e000a */
[----:B------:R-:W-:Y:S01]  /*39f0*/  @P3 MOV R30, R33 ;  /* 0x00000021001e3202 */ /* 0x000fe20000000f00 */
[----:B------:R-:W-:Y:S02]  /*3a00*/  IMAD.MOV.U32 R19, RZ, RZ, R41 ;  /* 0x000000ffff137224 */ /* 0x000fe400078e0029 */
[----:B------:R-:W-:Y:S02]  /*3a10*/  IMAD.MOV.U32 R15, RZ, RZ, R11 ;  /* 0x000000ffff0f7224 */ /* 0x000fe400078e000b */
[----:B------:R-:W-:Y:S02]  /*3a20*/  IMAD.MOV.U32 R10, RZ, RZ, R17 ;  /* 0x000000ffff0a7224 */ /* 0x000fe400078e0011 */
[----:B------:R-:W-:-:S02]  /*3a30*/  @P3 IMAD.MOV.U32 R19, RZ, RZ, R12 ;  /* 0x000000ffff133224 */ /* 0x000fc400078e000c */
[----:B------:R-:W-:Y:S02]  /*3a40*/  @P2 IMAD.MOV.U32 R15, RZ, RZ, R31 ;  /* 0x000000ffff0f2224 */ /* 0x000fe400078e001f */
[----:B------:R-:W-:Y:S02]  /*3a50*/  @P1 IMAD.MOV.U32 R10, RZ, RZ, R8 ;  /* 0x000000ffff0a1224 */ /* 0x000fe400078e0008 */
[----:B------:R-:W-:Y:S01]  /*3a60*/  @P3 IMAD.MOV.U32 R12, RZ, RZ, R41 ;  /* 0x000000ffff0c3224 */ /* 0x000fe200078e0029 */
[----:B------:R-:W-:Y:S01]  /*3a70*/  FSETP.GT.AND P3, PT, R13, R18, PT ;  /* 0x000000120d00720b */ /* 0x000fe20003f64000 */
[----:B------:R-:W-:Y:S01]  /*3a80*/  @P2 IMAD.MOV.U32 R31, RZ, RZ, R11 ;  /* 0x000000ffff1f2224 */ /* 0x000fe200078e000b */
[----:B------:R-:W-:Y:S01]  /*3a90*/  FSETP.GT.AND P2, PT, R30, R14, PT ;  /* 0x0000000e1e00720b */ /* 0x000fe20003f44000 */
[----:B------:R-:W-:Y:S01]  /*3aa0*/  @P0 IMAD.MOV.U32 R9, RZ, RZ, R21 ;  /* 0x000000ffff090224 */ /* 0x000fe200078e0015 */
[----:B------:R-:W-:Y:S01]  /*3ab0*/  FSETP.GT.AND P0, PT, R32, R10, PT ;  /* 0x0000000a2000720b */ /* 0x000fe20003f04000 */
[----:B------:R-:W-:-:S02]  /*3ac0*/  IMAD.MOV.U32 R11, RZ, RZ, R20 ;  /* 0x000000ffff0b7224 */ /* 0x000fc400078e0014 */
[----:B------:R-:W-:Y:S01]  /*3ad0*/  @P1 IMAD.MOV.U32 R11, RZ, RZ, R9 ;  /* 0x000000ffff0b1224 */ /* 0x000fe200078e0009 */
[----:B------:R-:W-:Y:S01]  /*3ae0*/  @P1 MOV R9, R20 ;  /* 0x0000001400091202 */ /* 0x000fe20000000f00 */
[----:B------:R-:W-:Y:S02]  /*3af0*/  @P1 IMAD.MOV.U32 R8, RZ, RZ, R17 ;  /* 0x000000ffff081224 */ /* 0x000fe400078e0011 */
[----:B------:R-:W-:Y:S02]  /*3b00*/  IMAD.MOV.U32 R21, RZ, RZ, R16 ;  /* 0x000000ffff157224 */ /* 0x000fe400078e0010 */
[----:B------:R-:W-:Y:S01]  /*3b10*/  IMAD.MOV.U32 R20, RZ, RZ, R13 ;  /* 0x000000ffff147224 */ /* 0x000fe200078e000d */
[----:B------:R-:W-:Y:S01]  /*3b20*/  @P3 MOV R21, R19 ;  /* 0x0000001300153202 */ /* 0x000fe20000000f00 */
[----:B------:R-:W-:Y:S02]  /*3b30*/  IMAD.MOV.U32 R17, RZ, RZ, R12 ;  /* 0x000000ffff117224 */ /* 0x000fe400078e000c */
[----:B------:R-:W-:-:S02]  /*3b40*/  @P3 IMAD.MOV.U32 R20, RZ, RZ, R18 ;  /* 0x000000ffff143224 */ /* 0x000fc400078e0012 */
[----:B------:R-:W-:Y:S02]  /*3b50*/  @P2 IMAD.MOV.U32 R17, RZ, RZ, R15 ;  /* 0x000000ffff112224 */ /* 0x000fe400078e000f */
[----:B------:R-:W-:Y:S01]  /*3b60*/  @P3 IMAD.MOV.U32 R19, RZ, RZ, R16 ;  /* 0x000000ffff133224 */ /* 0x000fe200078e0010 */
[----:B------:R-:W-:Y:S01]  /*3b70*/  MOV R16, R30 ;  /* 0x0000001e00107202 */ /* 0x000fe20000000f00 */
[----:B------:R-:W-:Y:S02]  /*3b80*/  @P3 IMAD.MOV.U32 R18, RZ, RZ, R13 ;  /* 0x000000ffff123224 */ /* 0x000fe400078e000d */
[----:B------:R-:W-:Y:S01]  /*3b90*/  @P2 IMAD.MOV.U32 R15, RZ, RZ, R12 ;  /* 0x000000ffff0f2224 */ /* 0x000fe200078e000c */
[----:B------:R-:W-:Y:S01]  /*3ba0*/  MOV R12, R32 ;  /* 0x00000020000c7202 */ /* 0x000fe20000000f00 */
[----:B------:R-:W-:Y:S02]  /*3bb0*/  IMAD.MOV.U32 R13, RZ, RZ, R31 ;  /* 0x000000ffff0d7224 */ /* 0x000fe400078e001f */
[----:B------:R-:W-:-:S02]  /*3bc0*/  @P2 IMAD.MOV.U32 R16, RZ, RZ, R14 ;  /* 0x000000ffff102224 */ /* 0x000fc400078e000e */
[----:B------:R-:W-:Y:S02]  /*3bd0*/  @P0 IMAD.MOV.U32 R13, RZ, RZ, R11 ;  /* 0x000000ffff0d0224 */ /* 0x000fe400078e000b */
[----:B------:R-:W-:Y:S01]  /*3be0*/  @P0 IMAD.MOV.U32 R12, RZ, RZ, R10 ;  /* 0x000000ffff0c0224 */ /* 0x000fe200078e000a */
[----:B------:R-:W-:Y:S01]  /*3bf0*/  @P0 MOV R10, R32 ;  /* 0x00000020000a0202 */ /* 0x000fe20000000f00 */
[----:B------:R-:W-:Y:S02]  /*3c00*/  @P2 IMAD.MOV.U32 R14, RZ, RZ, R30 ;  /* 0x000000ffff0e2224 */ /* 0x000fe400078e001e */
[----:B------:R-:W-:-:S07]  /*3c10*/  @P0 IMAD.MOV.U32 R11, RZ, RZ, R31 ;  /* 0x000000ffff0b0224 */ /* 0x000fce00078e001f */
.L_x_70:
[----:B------:R-:W-:Y:S05]  /*3c20*/  BSYNC.RECONVERGENT B0 ;  /* 0x0000000000007941 */ /* 0x000fea0003800200 */
.L_x_69:
[----:B------:R-:W-:-:S07]  /*3c30*/  IMAD.MOV.U32 R42, RZ, RZ, 0x2 ;  /* 0x00000002ff2a7424 */ /* 0x000fce00078e00ff */
.L_x_74:
[----:B------:R-:W-:Y:S01]  /*3c40*/  IMAD.MOV R30, RZ, RZ, -R42 ;  /* 0x000000ffff1e7224 */ /* 0x000fe200078e0a2a */
[----:B------:R-:W0:Y:S01]  /*3c50*/  S2UR UR5, SR_CgaCtaId ;  /* 0x00000000000579c3 */ /* 0x000e220000008800 */
[----:B------:R-:W-:-:S07]  /*3c60*/  IADD3 R32, PT, PT, R42, -0x1, RZ ;  /* 0xffffffff2a207810 */ /* 0x000fce0007ffe0ff */
[----:B------:R-:W-:Y:S01]  /*3c70*/  BAR.SYNC.DEFER_BLOCKING 0x0 ;  /* 0x0000000000007b1d */ /* 0x000fe20000010000 */
[----:B------:R-:W-:Y:S02]  /*3c80*/  LOP3.LUT R30, R37, R30, RZ, 0xc0, !PT ;  /* 0x0000001e251e7212 */ /* 0x000fe400078ec0ff */
[----:B------:R-:W-:-:S03]  /*3c90*/  LOP3.LUT R32, R32, R37, RZ, 0xc0, !PT ;  /* 0x0000002520207212 */ /* 0x000fc600078ec0ff */
[----:B------:R-:W-:Y:S01]  /*3ca0*/  UMOV UR4, 0x400 ;  /* 0x0000040000047882 */ /* 0x000fe20000000000 */
[----:B------:R-:W-:Y:S01]  /*3cb0*/  IMAD.SHL.U32 R31, R30, 0x8, RZ ;  /* 0x000000081e1f7824 */ /* 0x000fe200078e00ff */
[----:B------:R-:W-:Y:S01]  /*3cc0*/  BSSY.RECONVERGENT B0, `(.L_x_71) ;  /* 0x0000026000007945 */ /* 0x000fe20003800200 */
[----:B------:R-:W-:-:S03]  /*3cd0*/  IMAD.SHL.U32 R41, R32, 0x8, RZ ;  /* 0x0000000820297824 */ /* 0x000fc600078e00ff */
[C---:B------:R-:W-:Y:S02]  /*3ce0*/  VIMNMX R30, PT, PT, R40.reuse, R31, PT ;  /* 0x0000001f281e7248 */ /* 0x040fe40003fe0100 */
[----:B------:R-:W-:-:S03]  /*3cf0*/  VIMNMX R44, PT, PT, R40, R41, PT ;  /* 0x00000029282c7248 */ /* 0x000fc60003fe0100 */
[----:B------:R-:W-:-:S05]  /*3d00*/  IMAD R33, R42, 0x4, R30 ;  /* 0x000000042a217824 */ /* 0x000fca00078e021e */
[----:B------:R-:W-:Y:S01]  /*3d10*/  VIMNMX R33, PT, PT, R40, R33, PT ;  /* 0x0000002128217248 */ /* 0x000fe20003fe0100 */
[----:B0-----:R-:W-:-:S04]  /*3d20*/  ULEA UR4, UR5, UR4, 0x18 ;  /* 0x0000000405047291 */ /* 0x001fc8000f8ec0ff */
[----:B------:R-:W-:Y:S02]  /*3d30*/  IMAD R43, R42, 0x4, R33 ;  /* 0x000000042a2b7824 */ /* 0x000fe400078e0221 */
[----:B------:R-:W-:-:S03]  /*3d40*/  LEA R31, R37, UR4, 0x6 ;  /* 0x00000004251f7c11 */ /* 0x000fc6000f8e30ff */
[----:B------:R-:W-:Y:S02]  /*3d50*/  VIMNMX R32, PT, PT, R40, R43, PT ;  /* 0x0000002b28207248 */ /* 0x000fe40003fe0100 */
[----:B------:R0:W-:Y:S03]  /*3d60*/  STS.128 [R31], R8 ;  /* 0x000000081f007388 */ /* 0x0001e60000000c00 */
[----:B------:R-:W-:Y:S01]  /*3d70*/  IMAD.IADD R41, R32, 0x1, -R33 ;  /* 0x0000000120297824 */ /* 0x000fe200078e0a21 */
[----:B------:R1:W-:Y:S04]  /*3d80*/  STS.128 [R31+0x10], R12 ;  /* 0x0000100c1f007388 */ /* 0x0003e80000000c00 */
[C---:B------:R-:W-:Y:S01]  /*3d90*/  ISETP.GE.AND P0, PT, R44.reuse, R41, PT ;  /* 0x000000292c00720c */ /* 0x040fe20003f06270 */
[----:B------:R-:W-:Y:S01]  /*3da0*/  IMAD.IADD R41, R44, 0x1, -R41 ;  /* 0x000000012c297824 */ /* 0x000fe200078e0a29 */
[----:B------:R1:W-:Y:S04]  /*3db0*/  STS.128 [R31+0x20], R16 ;  /* 0x000020101f007388 */ /* 0x0003e80000000c00 */
[----:B------:R1:W-:Y:S01]  /*3dc0*/  STS.128 [R31+0x30], R20 ;  /* 0x000030141f007388 */ /* 0x0003e20000000c00 */
[----:B0-----:R-:W-:-:S02]  /*3dd0*/  SEL R9, R41, RZ, P0 ;  /* 0x000000ff29097207 */ /* 0x001fc40000000000 */
[----:B------:R-:W-:Y:S01]  /*3de0*/  VIADDMNMX R8, R33, -R30, R44, PT ;  /* 0x8000001e21087246 */ /* 0x000fe2000380012c */
[----:B------:R-:W-:Y:S03]  /*3df0*/  BAR.SYNC.DEFER_BLOCKING 0x0 ;  /* 0x0000000000007b1d */ /* 0x000fe60000010000 */
[----:B------:R-:W-:-:S13]  /*3e00*/  ISETP.GE.AND P0, PT, R9, R8, PT ;  /* 0x000000080900720c */ /* 0x000fda0003f06270 */
[----:B-1----:R-:W-:Y:S05]  /*3e10*/  @P0 BRA `(.L_x_72) ;  /* 0x0000000000400947 */ /* 0x002fea0003800000 */
[----:B------:R-:W-:-:S07]  /*3e20*/  IADD3 R15, PT, PT, R44, R33, RZ ;  /* 0x000000212c0f7210 */ /* 0x000fce0007ffe0ff */
.L_x_73:
[----:B------:R-:W-:-:S05]  /*3e30*/  IMAD.IADD R10, R8, 0x1, -R9 ;  /* 0x00000001080a7824 */ /* 0x000fca00078e0a09 */
[----:B------:R-:W-:-:S04]  /*3e40*/  LEA.HI R10, R10, R10, RZ, 0x1 ;  /* 0x0000000a0a0a7211 */ /* 0x000fc800078f08ff */
[----:B------:R-:W-:-:S04]  /*3e50*/  LEA.HI.SX32 R11, R10, R9, 0x1f ;  /* 0x000000090a0b7211 */ /* 0x000fc800078ffaff */
[----:B------:R-:W-:Y:S01]  /*3e60*/  LOP3.LUT R12, RZ, R11, RZ, 0x33, !PT ;  /* 0x0000000bff0c7212 */ /* 0x000fe200078e33ff */
[----:B------:R-:W-:-:S04]  /*3e70*/  IMAD.IADD R10, R30, 0x1, R11 ;  /* 0x000000011e0a7824 */ /* 0x000fc800078e020b */
[----:B------:R-:W-:Y:S01]  /*3e80*/  IMAD.IADD R12, R15, 0x1, R12 ;  /* 0x000000010f0c7824 */ /* 0x000fe200078e020c */
[----:B------:R-:W-:-:S04]  /*3e90*/  LEA R10, R10, UR4, 0x3 ;  /* 0x000000040a0a7c11 */ /* 0x000fc8000f8e18ff */
[----:B------:R-:W-:Y:S02]  /*3ea0*/  LEA R12, R12, UR4, 0x3 ;  /* 0x000000040c0c7c11 */ /* 0x000fe4000f8e18ff */
[----:B------:R-:W-:Y:S04]  /*3eb0*/  LDS R10, [R10] ;  /* 0x000000000a0a7984 */ /* 0x000fe80000000800 */
[----:B------:R-:W0:Y:S02]  /*3ec0*/  LDS R13, [R12] ;  /* 0x000000000c0d7984 */ /* 0x000e240000000800 */
[----:B0-----:R-:W-:-:S04]  /*3ed0*/  FSETP.GT.AND P0, PT, R13, R10, PT ;  /* 0x0000000a0d00720b */ /* 0x001fc80003f04000 */
[----:B------:R-:W-:-:S09]  /*3ee0*/  SEL R8, R8, R11, !P0 ;  /* 0x0000000b08087207 */ /* 0x000fd20004000000 */
[----:B------:R-:W-:-:S05]  /*3ef0*/  @!P0 VIADD R9, R11, 0x1 ;  /* 0x000000010b098836 */ /* 0x000fca0000000000 */
[----:B------:R-:W-:-:S13]  /*3f00*/  ISETP.GE.AND P0, PT, R9, R8, PT ;  /* 0x000000080900720c */ /* 0x000fda0003f06270 */
[----:B------:R-:W-:Y:S05]  /*3f10*/  @!P0 BRA `(.L_x_73) ;  /* 0xfffffffc00c48947 */ /* 0x000fea000383ffff */
.L_x_72:
[----:B------:R-:W-:Y:S05]  /*3f20*/  BSYNC.RECONVERGENT B0 ;  /* 0x0000000000007941 */ /* 0x000fea0003800200 */
.L_x_71:
[----:B------:R-:W-:Y:S02]  /*3f30*/  IADD3 R12, PT, PT, R30, R9, RZ ;  /* 0x000000091e0c7210 */ /* 0x000fe40007ffe0ff */
[----:B------:R-:W-:Y:S02]  /*3f40*/  IADD3 R13, PT, PT, -R9, R33, R44 ;  /* 0x00000021090d7210 */ /* 0x000fe40007ffe12c */
[C---:B------:R-:W-:Y:S01]  /*3f50*/  LEA R14, R12.reuse, UR4, 0x3 ;  /* 0x000000040c0e7c11 */ /* 0x040fe2000f8e18ff */
[----:B------:R-:W-:Y:S01]  /*3f60*/  VIADD R10, R12, 0x1 ;  /* 0x000000010c0a7836 */ /* 0x000fe20000000000 */
[C---:B------:R-:W-:Y:S01]  /*3f70*/  LEA R15, R13.reuse, UR4, 0x3 ;  /* 0x000000040d0f7c11 */ /* 0x040fe2000f8e18ff */
[C---:B------:R-:W-:Y:S01]  /*3f80*/  VIADD R11, R13.reuse, 0x1 ;  /* 0x000000010d0b7836 */ /* 0x040fe20000000000 */
[----:B------:R-:W-:Y:S01]  /*3f90*/  ISETP.GE.AND P2, PT, R13, R32, PT ;  /* 0x000000200d00720c */ /* 0x000fe20003f46270 */
[----:B------:R-:W-:Y:S01]  /*3fa0*/  LDS.64 R22, [R14] ;  /* 0x000000000e167984 */ /* 0x000fe20000000a00 */
[----:B------:R-:W-:-:S03]  /*3fb0*/  PLOP3.LUT P0, PT, PT, PT, PT, 0x8, 0x80 ;  /* 0x000000000080781c */ /* 0x000fc60003f0e170 */
[----:B------:R-:W0:Y:S08]  /*3fc0*/  LDS.64 R30, [R15] ;  /* 0x000000000f1e7984 */ /* 0x000e300000000a00 */
        /* <DEDUP_REMOVED lines=8> */
[----:B------:R-:W-:Y:S01]  /*4050*/  PLOP3.LUT P0, PT, PT, PT, PT, 0x8, 0x80 ;  /* 0x000000000080781c */ /* 0x000fe20003f0e170 */
[C---:B------:R-:W-:Y:S01]  /*4060*/  VIADD R13, R11.reuse, 0x1 ;  /* 0x000000010b0d7836 */ /* 0x040fe20000000000 */
[----:B------:R-:W-:Y:S02]  /*4070*/  ISETP.GE.AND P1, PT, R11, R32, PT ;  /* 0x000000200b00720c */ /* 0x000fe40003f26270 */
        /* <DEDUP_REMOVED lines=33> */
[----:B------:R-:W-:Y:S01]  /*4290*/  @!P0 IMAD.MOV R19, RZ, RZ, R17 ;  /* 0x000000ffff138224 */ /* 0x000fe200078e0211 */
[----:B------:R-:W-:-:S03]  /*42a0*/  @P0 IADD3 R20, PT, PT, R16, RZ, RZ ;  /* 0x000000ff10140210 */ /* 0x000fc60007ffe0ff */
[C---:B------:R-:W-:Y:S01]  /*42b0*/  VIADD R21, R19.reuse, 0x1 ;  /* 0x0000000113157836 */ /* 0x040fe20000000000 */
[C---:B------:R-:W-:Y:S01]  /*42c0*/  @!P0 LEA R16, R20.reuse, UR4, 0x3 ;  /* 0x0000000414108c11 */ /* 0x040fe2000f8e18ff */
[----:B------:R-:W-:Y:S01]  /*42d0*/  VIADD R18, R20, 0x1 ;  /* 0x0000000114127836 */ /* 0x000fe20000000000 */
        /* <DEDUP_REMOVED lines=22> */
[----:B------:R-:W-:Y:S01]  /*4440*/  @P0 IMAD.MOV R20, RZ, RZ, R18 ;  /* 0x000000ffff140224 */ /* 0x000fe200078e0212 */
[----:B------:R-:W-:Y:S01]  /*4450*/  FSEL R18, R30, R22, P0 ;  /* 0x000000161e127208 */ /* 0x000fe20000000000 */
        /* <DEDUP_REMOVED lines=28> */
[----:B------:R-:W0:Y:S01]  /*4620*/  S2R R30, SR_TID.X ;  /* 0x00000000001e7919 */ /* 0x000e220000002100 */
[----:B------:R-:W1:Y:S02]  /*4630*/  LDCU.U8 UR5, c[0x0][0x380] ;  /* 0x00007000ff0577ac */ /* 0x000e640008000000 */
[----:B-1----:R-:W-:-:S04]  /*4640*/  UPRMT UR5, UR5, 0x8880, URZ ;  /* 0x0000888005057896 */ /* 0x002fc800080000ff */
[----:B------:R-:W-:Y:S01]  /*4650*/  UISETP.NE.AND UP0, UPT, UR5, URZ, UPT ;  /* 0x000000ff0500728c */ /* 0x000fe2000bf05270 */
[----:B0-----:R-:W-:-:S04]  /*4660*/  SHF.L.U32 R31, R30, 0x3, RZ ;  /* 0x000000031e1f7819 */ /* 0x001fc800000006ff */
[----:B------:R-:W-:-:S04]  /*4670*/  LOP3.LUT R31, R31, 0x1f00, RZ, 0xc0, !PT ;  /* 0x00001f001f1f7812 */ /* 0x000fc800078ec0ff */
[----:B------:R-:W-:-:S05]  /*4680*/  LOP3.LUT R30, R31, 0x1f, R30, 0xf8, !PT ;  /* 0x0000001f1f1e7812 */ /* 0x000fca00078ef81e */
[C---:B------:R-:W-:Y:S02]  /*4690*/  VIADD R33, R30.reuse, 0x40 ;  /* 0x000000401e217836 */ /* 0x040fe40000000000 */
[C---:B------:R-:W-:Y:S02]  /*46a0*/  VIADD R42, R30.reuse, 0x80 ;  /* 0x000000801e2a7836 */ /* 0x040fe40000000000 */
[C---:B------:R-:W-:Y:S02]  /*46b0*/  VIADD R41, R30.reuse, 0xa0 ;  /* 0x000000a01e297836 */ /* 0x040fe40000000000 */
[----:B------:R-:W-:Y:S01]  /*46c0*/  VIADD R32, R30, 0x60 ;  /* 0x000000601e207836 */ /* 0x000fe20000000000 */
[----:B------:R-:W-:Y:S06]  /*46d0*/  BAR.SYNC.DEFER_BLOCKING 0x0 ;  /* 0x0000000000007b1d */ /* 0x000fec0000010000 */
[----:B------:R-:W-:Y:S05]  /*46e0*/  BRA.U !UP0, `(.L_x_75) ;  /* 0x0000000108f07547 */ /* 0x000fea000b800000 */
[----:B------:R-:W-:Y:S01]  /*46f0*/  ISETP.NE.AND P0, PT, R37, RZ, PT ;  /* 0x000000ff2500720c */ /* 0x000fe20003f05270 */
        /* <DEDUP_REMOVED lines=8> */
[----:B------:R2:W-:Y:S01]  /*4780*/  STS.64 [R0+0x38], R22 ;  /* 0x0000381600007388 */ /* 0x0005e20000000a00 */
[----:B------:R-:W-:-:S03]  /*4790*/  NOP ;  /* 0x0000000000007918 */ /* 0x000fc60000000000 */
[----:B------:R-:W-:Y:S04]  /*47a0*/  LDS.64 R36, [R36] ;  /* 0x0000000024247984 */ /* 0x000fe80000000a00 */
[----:B------:R-:W-:Y:S04]  /*47b0*/  LDS.64 R8, [R35+0x100] ;  /* 0x0001000023087984 */ /* 0x000fe80000000a00 */
[----:B------:R-:W-:Y:S04]  /*47c0*/  LDS.64 R10, [R34+0x200] ;  /* 0x00020000220a7984 */ /* 0x000fe80000000a00 */
[----:B------:R-:W-:Y:S04]  /*47d0*/  LDS.64 R6, [R29+0x300] ;  /* 0x000300001d067984 */ /* 0x000fe80000000a00 */
[----:B------:R-:W-:Y:S04]  /*47e0*/  LDS.64 R12, [R28+0x400] ;  /* 0x000400001c0c7984 */ /* 0x000fe80000000a00 */
[----:B------:R-:W-:Y:S04]  /*47f0*/  LDS.64 R4, [R27+0x500] ;  /* 0x000500001b047984 */ /* 0x000fe80000000a00 */
[----:B------:R-:W-:Y:S04]  /*4800*/  LDS.64 R14, [R26+0x600] ;  /* 0x000600001a0e7984 */ /* 0x000fe80000000a00 */
[----:B------:R-:W-:Y:S04]  /*4810*/  LDS.64 R24, [R25+0x700] ;  /* 0x0007000019187984 */ /* 0x000fe80000000a00 */
[----:B------:R-:W-:Y:S01]  /*4820*/  @!P0 STS [UR4+0x4200], R40 ;  /* 0x00420028ff008988 */ /* 0x000fe20008000804 */
[----:B------:R-:W-:Y:S06]  /*4830*/  BAR.SYNC.DEFER_BLOCKING 0x0 ;  /* 0x0000000000007b1d */ /* 0x000fec0000010000 */
[----:B------:R-:W1:Y:S01]  /*4840*/  S2R R43, SR_CTAID.X ;  /* 0x00000000002b7919 */ /* 0x000e620000002500 */
[----:B------:R-:W2:Y:S01]  /*4850*/  S2R R31, SR_TID.X ;  /* 0x00000000001f7919 */ /* 0x000ea20000002100 */
[----:B------:R-:W3:Y:S01]  /*4860*/  LDS R17, [UR4+0x4200] ;  /* 0x00420004ff117984 */ /* 0x000ee20008000800 */
[----:B-1----:R-:W-:Y:S01]  /*4870*/  IMAD.WIDE.U32 R2, R43, 0x800, RZ ;  /* 0x000008002b027825 */ /* 0x002fe200078e00ff */
[----:B--2---:R-:W-:-:S02]  /*4880*/  SHF.L.U32 R0, R31, 0x3, RZ ;  /* 0x000000031f007819 */ /* 0x004fc400000006ff */
[----:B------:R-:W-:Y:S02]  /*4890*/  LOP3.LUT R19, R2, 0x1f, R31, 0xf8, !PT ;  /* 0x0000001f02137812 */ /* 0x000fe400078ef81f */
[----:B------:R-:W-:-:S04]  /*48a0*/  LOP3.LUT R0, R0, 0x1f00, RZ, 0xc0, !PT ;  /* 0x00001f0000007812 */ /* 0x000fc800078ec0ff */
[C---:B------:R-:W-:Y:S02]  /*48b0*/  IADD3 R19, P0, PT, R0.reuse, R19, RZ ;  /* 0x0000001300137210 */ /* 0x040fe40007f1e0ff */
[----:B------:R-:W-:Y:S02]  /*48c0*/  LOP3.LUT R0, R0, 0x1f, R31, 0xf8, !PT ;  /* 0x0000001f00007812 */ /* 0x000fe400078ef81f */
[----:B0-----:R-:W-:Y:S01]  /*48d0*/  LEA R2, P3, R19, UR8, 0x3 ;  /* 0x0000000813027c11 */ /* 0x001fe2000f8618ff */
[----:B------:R-:W-:Y:S01]  /*48e0*/  IMAD.X R16, RZ, RZ, R3, P0 ;  /* 0x000000ffff107224 */ /* 0x000fe200000e0603 */
[----:B------:R-:W-:-:S04]  /*48f0*/  LOP3.LUT R0, R0, 0xc0, RZ, 0xfc, !PT ;  /* 0x000000c000007812 */ /* 0x000fc800078efcff */
[----:B------:R-:W-:Y:S02]  /*4900*/  LEA.HI.X R3, R19, UR9, R16, 0x3, P3 ;  /* 0x0000000913037c11 */ /* 0x000fe400098f1c10 */
[-C--:B---3--:R-:W-:Y:S02]  /*4910*/  ISETP.GE.AND P0, PT, R30, R17.reuse, PT ;  /* 0x000000111e00720c */ /* 0x088fe40003f06270 */
[-C--:B------:R-:W-:Y:S02]  /*4920*/  ISETP.GE.AND P1, PT, R39, R17.reuse, PT ;  /* 0x000000112700720c */ /* 0x080fe40003f26270 */
[-C--:B------:R-:W-:Y:S02]  /*4930*/  ISETP.GE.AND P2, PT, R33, R17.reuse, PT ;  /* 0x000000112100720c */ /* 0x080fe40003f46270 */
[-C--:B------:R-:W-:Y:S02]  /*4940*/  ISETP.GE.AND P3, PT, R32, R17.reuse, PT ;  /* 0x000000112000720c */ /* 0x080fe40003f66270 */
[----:B------:R-:W-:-:S02]  /*4950*/  ISETP.GE.AND P4, PT, R42, R17, PT ;  /* 0x000000112a00720c */ /* 0x000fc40003f86270 */
        /* <DEDUP_REMOVED lines=21> */
.L_x_75:
[----:B------:R-:W-:Y:S01]  /*4ab0*/  ISETP.NE.AND P0, PT, R37, RZ, PT ;  /* 0x000000ff2500720c */ /* 0x000fe20003f05270 */
[----:B------:R-:W-:Y:S01]  /*4ac0*/  STS.64 [R24], R8 ;  /* 0x0000000818007388 */ /* 0x000fe20000000a00 */
[----:B------:R-:W0:Y:S01]  /*4ad0*/  LDCU.64 UR8, c[0x0][0x3b0] ;  /* 0x00007600ff0877ac */ /* 0x000e220008000a00 */
[----:B------:R-:W-:Y:S02]  /*4ae0*/  IMAD.MOV.U32 R31, RZ, RZ, RZ ;  /* 0x000000ffff1f7224 */ /* 0x000fe400078e00ff */
        /* <DEDUP_REMOVED lines=18> */
[----:B-1----:R-:W1:Y:S01]  /*4c10*/  S2R R0, SR_TID.X ;  /* 0x0000000000007919 */ /* 0x002e620000002100 */
[----:B------:R-:W2:Y:S01]  /*4c20*/  S2R R3, SR_CTAID.X ;  /* 0x0000000000037919 */ /* 0x000ea20000002500 */
[----:B------:R-:W3:Y:S01]  /*4c30*/  LDS R17, [UR4+0x4200] ;  /* 0x00420004ff117984 */ /* 0x000ee20008000800 */
[----:B-1----:R-:W-:-:S02]  /*4c40*/  IMAD.SHL.U32 R14, R0, 0x8, RZ ;  /* 0x00000008000e7824 */ /* 0x002fc400078e00ff */
[----:B--2---:R-:W-:-:S03]  /*4c50*/  IMAD.WIDE.U32 R2, R3, 0x800, R30 ;  /* 0x0000080003027825 */ /* 0x004fc600078e001e */
[----:B------:R-:W-:Y:S02]  /*4c60*/  LOP3.LUT R15, R14, 0x1f00, RZ, 0xc0, !PT ;  /* 0x00001f000e0f7812 */ /* 0x000fe400078ec0ff */
[C---:B0-----:R-:W-:Y:S02]  /*4c70*/  LEA R14, P0, R2.reuse, UR8, 0x3 ;  /* 0x00000008020e7c11 */ /* 0x041fe4000f8018ff */
[----:B------:R-:W-:Y:S02]  /*4c80*/  LOP3.LUT R0, R15, 0x1f, R0, 0xf8, !PT ;  /* 0x0000001f0f007812 */ /* 0x000fe400078ef800 */
[----:B------:R-:W-:Y:S02]  /*4c90*/  LEA.HI.X R15, R2, UR9, R3, 0x3, P0 ;  /* 0x00000009020f7c11 */ /* 0x000fe400080f1c03 */
[----:B------:R-:W-:Y:S02]  /*4ca0*/  LOP3.LUT R0, R0, 0xc0, RZ, 0xfc, !PT ;  /* 0x000000c000007812 */ /* 0x000fe400078efcff */
[----:B---3--:R-:W-:-:S02]  /*4cb0*/  ISETP.GE.AND P6, PT, R30, R17, PT ;  /* 0x000000111e00720c */ /* 0x008fc40003fc6270 */
[-C--:B------:R-:W-:Y:S02]  /*4cc0*/  ISETP.GE.AND P5, PT, R39, R17.reuse, PT ;  /* 0x000000112700720c */ /* 0x080fe40003fa6270 */
[-C--:B------:R-:W-:Y:S02]  /*4cd0*/  ISETP.GE.AND P4, PT, R33, R17.reuse, PT ;  /* 0x000000112100720c */ /* 0x080fe40003f86270 */
[-C--:B------:R-:W-:Y:S02]  /*4ce0*/  ISETP.GE.AND P3, PT, R32, R17.reuse, PT ;  /* 0x000000112000720c */ /* 0x080fe40003f66270 */
        /* <DEDUP_REMOVED lines=22> */
.L_x_76:
        /* <DEDUP_REMOVED lines=11> */
.L_x_202:


//--------------------- .text._ZN3cub18CUB_300001_SM_10006detail10merge_sort26DeviceMergeSortMergeKernelINS2_10policy_hubIN6thrust24THRUST_300001_SM_1000_NS10device_ptrI10IndividualEEE9Policy600ES9_PNS0_8NullTypeES9_SD_jN4cuda3std3__44lessIS8_EES8_SC_EEvbT2_T3_T4_PT6_PT7_T5_PSL_SL_NS1_7vsmem_tE --------------------------
	.section	.text._ZN3cub18CUB_300001_SM_10006detail10merge_sort26DeviceMergeSortMergeKernelINS2_10policy_hubIN6thrust24THRUST_300001_SM_1000_NS10device_ptrI10IndividualEEE9Policy600ES9_PNS0_8NullTypeES9_SD_jN4cuda3std3__44lessIS8_EES8_SC_EEvbT2_T3_T4_PT6_PT7_T5_PSL_SL_NS1_7vsmem_tE,"ax",@progbits
	.align	128
        .global         _ZN3cub18CUB_300001_SM_10006detail10merge_sort26DeviceMergeSortMergeKernelINS2_10policy_hubIN6thrust24THRUST_300001_SM_1000_NS10device_ptrI10IndividualEEE9Policy600ES9_PNS0_8NullTypeES9_SD_jN4cuda3std3__44lessIS8_EES8_SC_EEvbT2_T3_T4_PT6_PT7_T5_PSL_SL_NS1_7vsmem_tE
        .type           _ZN3cub18CUB_300001_SM_10006detail10merge_sort26DeviceMergeSortMergeKernelINS2_10policy_hubIN6thrust24THRUST_300001_SM_1000_NS10device_ptrI10IndividualEEE9Policy600ES9_PNS0_8NullTypeES9_SD_jN4cuda3std3__44lessIS8_EES8_SC_EEvbT2_T3_T4_PT6_PT7_T5_PSL_SL_NS1_7vsmem_tE,@function
        .size           _ZN3cub18CUB_300001_SM_10006detail10merge_sort26DeviceMergeSortMergeKernelINS2_10policy_hubIN6thrust24THRUST_300001_SM_1000_NS10device_ptrI10IndividualEEE9Policy600ES9_PNS0_8NullTypeES9_SD_jN4cuda3std3__44lessIS8_EES8_SC_EEvbT2_T3_T4_PT6_PT7_T5_PSL_SL_NS1_7vsmem_tE,(.L_x_203 - _ZN3cub18CUB_300001_SM_10006detail10merge_sort26DeviceMergeSortMergeKernelINS2_10policy_hubIN6thrust24THRUST_300001_SM_1000_NS10device_ptrI10IndividualEEE9Policy600ES9_PNS0_8NullTypeES9_SD_jN4cuda3std3__44lessIS8_EES8_SC_EEvbT2_T3_T4_PT6_PT7_T5_PSL_SL_NS1_7vsmem_tE)
        .other          _ZN3cub18CUB_300001_SM_10006detail10merge_sort26DeviceMergeSortMergeKernelINS2_10policy_hubIN6thrust24THRUST_300001_SM_1000_NS10device_ptrI10IndividualEEE9Policy600ES9_PNS0_8NullTypeES9_SD_jN4cuda3std3__44lessIS8_EES8_SC_EEvbT2_T3_T4_PT6_PT7_T5_PSL_SL_NS1_7vsmem_tE,@"STO_CUDA_ENTRY STV_DEFAULT"
_ZN3cub18CUB_300001_SM_10006detail10merge_sort26DeviceMergeSortMergeKernelINS2_10policy_hubIN6thrust24THRUST_300001_SM_1000_NS10device_ptrI10IndividualEEE9Policy600ES9_PNS0_8NullTypeES9_SD_jN4cuda3std3__44lessIS8_EES8_SC_EEvbT2_T3_T4_PT6_PT7_T5_PSL_SL_NS1_7vsmem_tE:
.text._ZN3cub18CUB_300001_SM_10006detail10merge_sort26DeviceMergeSortMergeKernelINS2_10policy_hubIN6thrust24THRUST_300001_SM_1000_NS10device_ptrI10IndividualEEE9Policy600ES9_PNS0_8NullTypeES9_SD_jN4cuda3std3__44lessIS8_EES8_SC_EEvbT2_T3_T4_PT6_PT7_T5_PSL_SL_NS1_7vsmem_tE:
[----:B------:R-:W-:Y:S01]  /*0000*/  LDC R1, c[0x0][0x37c] ;  /* 0x0000df00ff017b82 */ /* 0x000fe20000000800 */
[----:B------:R-:W0:Y:S01]  /*0010*/  S2R R11, SR_CTAID.X ;  /* 0x00000000000b7919 */ /* 0x000e220000002500 */
[----:B------:R-:W1:Y:S06]  /*0020*/  LDCU UR4, c[0x0][0x370] ;  /* 0x00006e00ff0477ac */ /* 0x000e6c0008000800 */
[----:B------:R-:W2:Y:S01]  /*0030*/  LDC R9, c[0x0][0x3c0] ;  /* 0x0000f000ff097b82 */ /* 0x000ea20000000800 */
[----:B------:R-:W3:Y:S01]  /*0040*/  S2R R2, SR_TID.X ;  /* 0x0000000000027919 */ /* 0x000ee20000002100 */
[----:B------:R-:W4:Y:S01]  /*0050*/  LDCU.64 UR6, c[0x0][0x358] ;  /* 0x00006b00ff0677ac */ /* 0x000f220008000a00 */
[----:B-1----:R-:W-:Y:S01]  /*0060*/  UIADD3 UR4, UPT, UPT, UR4, -0x1, URZ ;  /* 0xffffffff04047890 */ /* 0x002fe2000fffe0ff */
[----:B--2---:R-:W-:-:S05]  /*0070*/  IMAD.SHL.U32 R3, R9, 0x400, RZ ;  /* 0x0000040009037824 */ /* 0x004fca00078e00ff */
[C---:B0-----:R-:W-:Y:S01]  /*0080*/  ISETP.GE.U32.AND P0, PT, R11.reuse, UR4, PT ;  /* 0x000000040b007c0c */ /* 0x041fe2000bf06070 */
[----:B------:R-:W-:-:S12]  /*0090*/  IMAD.SHL.U32 R0, R11, 0x800, RZ ;  /* 0x000008000b007824 */ /* 0x000fd800078e00ff */
[----:B---34-:R-:W-:Y:S05]  /*00a0*/  @P0 BRA `(.L_x_77) ;  /* 0x0000001800e00947 */ /* 0x018fea0003800000 */
[----:B------:R-:W0:Y:S01]  /*00b0*/  LDC.64 R6, c[0x0][0x3b8] ;  /* 0x0000ee00ff067b82 */ /* 0x000e220000000a00 */
[----:B------:R-:W-:Y:S01]  /*00c0*/  IMAD.MOV R10, RZ, RZ, -R9 ;  /* 0x000000ffff0a7224 */ /* 0x000fe200078e0a09 */
[----:B------:R-:W1:Y:S06]  /*00d0*/  LDCU.U8 UR4, c[0x0][0x380] ;  /* 0x00007000ff0477ac */ /* 0x000e6c0008000000 */
[----:B------:R-:W2:Y:S01]  /*00e0*/  LDC R12, c[0x0][0x398] ;  /* 0x0000e600ff0c7b82 */ /* 0x000ea20000000800 */
[----:B0-----:R-:W-:-:S05]  /*00f0*/  IMAD.WIDE.U32 R6, R11, 0x4, R6 ;  /* 0x000000040b067825 */ /* 0x001fca00078e0006 */
[----:B------:R-:W3:Y:S04]  /*0100*/  LDG.E R8, desc[UR6][R6.64+0x4] ;  /* 0x0000040606087981 */ /* 0x000ee8000c1e1900 */
[----:B------:R0:W4:Y:S01]  /*0110*/  LDG.E R4, desc[UR6][R6.64] ;  /* 0x0000000606047981 */ /* 0x000122000c1e1900 */
[CC--:B------:R-:W-:Y:S01]  /*0120*/  LOP3.LUT R5, R11.reuse, R10.reuse, RZ, 0xc0, !PT ;  /* 0x0000000a0b057212 */ /* 0x0c0fe200078ec0ff */
[----:B-1----:R-:W-:Y:S01]  /*0130*/  UPRMT UR4, UR4, 0x8880, URZ ;  /* 0x0000888004047896 */ /* 0x002fe200080000ff */
[C---:B------:R-:W-:Y:S01]  /*0140*/  LOP3.LUT R10, R11.reuse, R10, RZ, 0xfc, !PT ;  /* 0x0000000a0b0a7212 */ /* 0x040fe200078efcff */
[----:B------:R-:W-:Y:S02]  /*0150*/  ACQBULK ;  /* 0x000000000000782e */ /* 0x000fe40000000000 */
[----:B------:R-:W-:Y:S01]  /*0160*/  IMAD.IADD R9, R11, 0x1, -R5 ;  /* 0x000000010b097824 */ /* 0x000fe200078e0a05 */
[----:B------:R-:W-:Y:S01]  /*0170*/  ISETP.NE.AND P1, PT, R10, -0x1, PT ;  /* 0xffffffff0a00780c */ /* 0x000fe20003f25270 */
[----:B------:R-:W-:Y:S01]  /*0180*/  IMAD.SHL.U32 R5, R5, 0x800, RZ ;  /* 0x0000080005057824 */ /* 0x000fe200078e00ff */
[----:B------:R-:W-:Y:S01]  /*0190*/  UISETP.NE.AND UP0, UPT, UR4, URZ, UPT ;  /* 0x000000ff0400728c */ /* 0x000fe2000bf05270 */
[----:B------:R-:W-:Y:S01]  /*01a0*/  IMAD.SHL.U32 R9, R9, 0x800, RZ ;  /* 0x0000080009097824 */ /* 0x000fe200078e00ff */
[----:B0-----:R-:W-:Y:S01]  /*01b0*/  LOP3.LUT R6, R3, 0xfffff800, RZ, 0xc0, !PT ;  /* 0xfffff80003067812 */ /* 0x001fe200078ec0ff */
[----:B--2---:R-:W-:-:S02]  /*01c0*/  IMAD.IADD R7, R12, 0x1, -R5 ;  /* 0x000000010c077824 */ /* 0x004fc400078e0a05 */
[C---:B------:R-:W-:Y:S01]  /*01d0*/  VIADD R10, R9.reuse, 0x7ff ;  /* 0x000007ff090a7836 */ /* 0x040fe20000000000 */
[----:B------:R-:W-:Y:S02]  /*01e0*/  ISETP.NE.AND P0, PT, R9, -0x800, PT ;  /* 0xfffff8000900780c */ /* 0x000fe40003f05270 */
[----:B------:R-:W-:-:S05]  /*01f0*/  VIMNMX.U32 R11, PT, PT, R6, R7, !PT ;  /* 0x00000007060b7248 */ /* 0x000fca0007fe0000 */
[----:B------:R-:W-:-:S06]  /*0200*/  IMAD.IADD R11, R11, 0x1, -R6 ;  /* 0x000000010b0b7824 */ /* 0x000fcc00078e0a06 */
[----:B------:R-:W-:Y:S02]  /*0210*/  @P0 VIADD R10, R9, 0x800 ;  /* 0x00000800090a0836 */ /* 0x000fe40000000000 */
[----:B---3--:R-:W-:-:S04]  /*0220*/  IMAD.IADD R3, R8, 0x1, -R5 ;  /* 0x0000000108037824 */ /* 0x008fc800078e0a05 */
[----:B------:R-:W-:Y:S01]  /*0230*/  IMAD.IADD R13, R10, 0x1, -R3 ;  /* 0x000000010a0d7824 */ /* 0x000fe200078e0a03 */
[----:B------:R-:W-:Y:S01]  /*0240*/  @!P1 VIMNMX.U32 R3, PT, PT, R6, R7, PT ;  /* 0x0000000706039248 */ /* 0x000fe20003fe0000 */
[----:B----4-:R-:W-:-:S03]  /*0250*/  IMAD.IADD R4, R4, 0x1, -R5 ;  /* 0x0000000104047824 */ /* 0x010fc600078e0a05 */
[----:B------:R-:W-:Y:S01]  /*0260*/  SEL R8, R6, R13, !P1 ;  /* 0x0000000d06087207 */ /* 0x000fe20004800000 */
[----:B------:R-:W-:Y:S01]  /*0270*/  IMAD.IADD R3, R3, 0x1, -R4 ;  /* 0x0000000103037824 */ /* 0x000fe200078e0a04 */
[----:B------:R-:W-:Y:S02]  /*0280*/  VIADDMNMX.U32 R24, R9, -R4, R11, PT ;  /* 0x8000000409187246 */ /* 0x000fe4000380000b */
[----:B------:R-:W-:Y:S01]  /*0290*/  VIMNMX.U32 R25, PT, PT, R11, R8, PT ;  /* 0x000000080b197248 */ /* 0x000fe20003fe0000 */
[----:B------:R-:W-:Y:S06]  /*02a0*/  BRA.U !UP0, `(.L_x_78) ;  /* 0x0000000108f07547 */ /* 0x000fec000b800000 */
[----:B------:R-:W0:Y:S01]  /*02b0*/  LDCU.64 UR4, c[0x0][0x388] ;  /* 0x00007100ff0477ac */ /* 0x000e220008000a00 */
[C---:B------:R-:W-:Y:S02]  /*02c0*/  IADD3 R4, P0, P1, R2.reuse, R4, R5 ;  /* 0x0000000402047210 */ /* 0x040fe4000791e005 */
[----:B------:R-:W-:Y:S02]  /*02d0*/  ISETP.GE.AND P6, PT, R2, R3, PT ;  /* 0x000000030200720c */ /* 0x000fe40003fc6270 */
[----:B------:R-:W-:Y:S02]  /*02e0*/  IADD3.X R7, PT, PT, RZ, RZ, RZ, P0, P1 ;  /* 0x000000ffff077210 */ /* 0x000fe400007e24ff */
[----:B0-----:R-:W-:-:S04]  /*02f0*/  LEA R20, P0, R4, UR4, 0x3 ;  /* 0x0000000404147c11 */ /* 0x001fc8000f8018ff */
[----:B------:R-:W-:-:S05]  /*0300*/  LEA.HI.X R21, R4, UR5, R7, 0x3, P0 ;  /* 0x0000000504157c11 */ /* 0x000fca00080f1c07 */
[----:B------:R0:W5:Y:S04]  /*0310*/  @!P6 LDG.E R18, desc[UR6][R20.64] ;  /* 0x000000061412e981 */ /* 0x000168000c1e1900 */
[----:B------:R0:W5:Y:S01]  /*0320*/  @!P6 LDG.E R19, desc[UR6][R20.64+0x4] ;  /* 0x000004061413e981 */ /* 0x000162000c1e1900 */
[----:B------:R-:W-:Y:S01]  /*0330*/  IMAD.IADD R4, R2, 0x1, -R3 ;  /* 0x0000000102047824 */ /* 0x000fe200078e0a03 */
[----:B------:R-:W-:Y:S01]  /*0340*/  IADD3 R5, P0, P1, R24, R5, R6 ;  /* 0x0000000518057210 */ /* 0x000fe2000791e006 */
[C---:B------:R-:W-:Y:S02]  /*0350*/  VIADD R10, R2.reuse, 0x300 ;  /* 0x00000300020a7836 */ /* 0x040fe40000000000 */
[----:B------:R-:W-:Y:S01]  /*0360*/  VIADD R6, R2, 0x100 ;  /* 0x0000010002067836 */ /* 0x000fe20000000000 */
[----:B------:R-:W-:Y:S01]  /*0370*/  IADD3 R5, P2, PT, R4, R5, RZ ;  /* 0x0000000504057210 */ /* 0x000fe20007f5e0ff */
[----:B------:R-:W-:Y:S01]  /*0380*/  VIADD R8, R2, 0x200 ;  /* 0x0000020002087836 */ /* 0x000fe20000000000 */
[----:B------:R-:W-:-:S02]  /*0390*/  IADD3.X R7, PT, PT, RZ, RZ, RZ, P0, P1 ;  /* 0x000000ffff077210 */ /* 0x000fc400007e24ff */
[----:B------:R-:W-:Y:S02]  /*03a0*/  ISETP.GE.AND P3, PT, R10, R3, PT ;  /* 0x000000030a00720c */ /* 0x000fe40003f66270 */
        /* <DEDUP_REMOVED lines=44> */
.L_x_78:
        /* <DEDUP_REMOVED lines=8> */
[----:B------:R-:W-:Y:S01]  /*06f0*/  IADD3 R5, P1, P2, R24, R5, R6 ;  /* 0x0000000518057210 */ /* 0x000fe20007a3e006 */
[C---:B------:R-:W-:Y:S02]  /*0700*/  IMAD.IADD R6, R2.reuse, 0x1, -R3 ;  /* 0x0000000102067824 */ /* 0x040fe400078e0a03 */
[C---:B------:R-:W-:Y:S01]  /*0710*/  VIADD R8, R2.reuse, 0x100 ;  /* 0x0000010002087836 */ /* 0x040fe20000000000 */
[----:B------:R-:W-:Y:S01]  /*0720*/  IADD3.X R4, PT, PT, RZ, RZ, RZ, P1, P2 ;  /* 0x000000ffff047210 */ /* 0x000fe20000fe44ff */
[----:B------:R-:W-:Y:S01]  /*0730*/  VIADD R10, R2, 0x200 ;  /* 0x00000200020a7836 */ /* 0x000fe20000000000 */
[----:B------:R-:W-:Y:S01]  /*0740*/  IADD3 R5, P4, PT, R6, R5, RZ ;  /* 0x0000000506057210 */ /* 0x000fe20007f9e0ff */
[----:B------:R-:W-:Y:S01]  /*0750*/  VIADD R12, R2, 0x300 ;  /* 0x00000300020c7836 */ /* 0x000fe20000000000 */
[----:B------:R-:W-:Y:S01]  /*0760*/  ISETP.GE.AND P1, PT, R8, R3, PT ;  /* 0x000000030800720c */ /* 0x000fe20003f26270 */
[----:B------:R-:W-:Y:S01]  /*0770*/  VIADD R8, R2, 0x500 ;  /* 0x0000050002087836 */ /* 0x000fe20000000000 */
[----:B------:R-:W-:-:S02]  /*0780*/  LEA.HI.X.SX32 R4, R6, R4, 0x1, P4 ;  /* 0x0000000406047211 */ /* 0x000fc400020f0eff */
[C---:B------:R-:W-:Y:S02]  /*0790*/  LEA R22, P4, R5.reuse, UR4, 0x3 ;  /* 0x0000000405167c11 */ /* 0x040fe4000f8818ff */
[-C--:B------:R-:W-:Y:S01]  /*07a0*/  ISETP.GE.AND P2, PT, R10, R3.reuse, PT ;  /* 0x000000030a00720c */ /* 0x080fe20003f46270 */
[C---:B------:R-:W-:Y:S01]  /*07b0*/  VIADD R10, R2.reuse, 0x600 ;  /* 0x00000600020a7836 */ /* 0x040fe20000000000 */
[----:B------:R-:W-:Y:S01]  /*07c0*/  LEA.HI.X R23, R5, UR5, R4, 0x3, P4 ;  /* 0x0000000505177c11 */ /* 0x000fe2000a0f1c04 */
[C---:B------:R-:W-:Y:S01]  /*07d0*/  VIADD R4, R2.reuse, 0x700 ;  /* 0x0000070002047836 */ /* 0x040fe20000000000 */
[----:B------:R-:W-:Y:S02]  /*07e0*/  LOP3.LUT R6, R2, 0x400, RZ, 0xfc, !PT ;  /* 0x0000040002067812 */ /* 0x000fe400078efcff */
[-C--:B------:R-:W-:Y:S01]  /*07f0*/  ISETP.GE.AND P3, PT, R12, R3.reuse, PT ;  /* 0x000000030c00720c */ /* 0x080fe20003f66270 */
[----:B------:R1:W5:Y:S01]  /*0800*/  @P1 LDG.E R16, desc[UR6][R22.64+0x800] ;  /* 0x0008000616101981 */ /* 0x000362000c1e1900 */
[----:B------:R-:W-:-:S02]  /*0810*/  ISETP.GE.AND P6, PT, R6, R3, PT ;  /* 0x000000030600720c */ /* 0x000fc40003fc6270 */
        /* <DEDUP_REMOVED lines=32> */
.L_x_79:
[----:B------:R-:W2:Y:S01]  /*0a20*/  S2UR UR5, SR_CgaCtaId ;  /* 0x00000000000579c3 */ /* 0x000ea20000008800 */
[----:B------:R-:W-:Y:S01]  /*0a30*/  UMOV UR4, 0x400 ;  /* 0x0000040000047882 */ /* 0x000fe20000000000 */
[----:B01----:R-:W-:Y:S02]  /*0a40*/  IMAD.SHL.U32 R21, R2, 0x8, RZ ;  /* 0x0000000802157824 */ /* 0x003fe400078e00ff */
[----:B------:R-:W-:Y:S01]  /*0a50*/  IMAD.IADD R24, R25, 0x1, -R24 ;  /* 0x0000000119187824 */ /* 0x000fe200078e0a18 */
[----:B--2---:R-:W-:-:S09]  /*0a60*/  ULEA UR4, UR5, UR4, 0x18 ;  /* 0x0000000405047291 */ /* 0x004fd2000f8ec0ff */
[----:B-----5:R0:W-:Y:S04]  /*0a70*/  STS.64 [R21+UR4], R18 ;  /* 0x0000001215007988 */ /* 0x0201e80008000a04 */
        /* <DEDUP_REMOVED lines=8> */
[----:B0-----:R-:W-:-:S07]  /*0b00*/  IMAD.IADD R18, R3, 0x1, R24 ;  /* 0x0000000103127824 */ /* 0x001fce00078e0218 */
[----:B------:R-:W-:Y:S01]  /*0b10*/  PREEXIT ;  /* 0x000000000000782d */ /* 0x000fe20000000000 */
[----:B------:R-:W-:Y:S01]  /*0b20*/  BSSY.RECONVERGENT B0, `(.L_x_80) ;  /* 0x0000017000007945 */ /* 0x000fe20003800200 */
[----:B-1----:R-:W-:-:S04]  /*0b30*/  VIMNMX R21, PT, PT, R21, R18, PT ;  /* 0x0000001215157248 */ /* 0x002fc80003fe0100 */
[C---:B------:R-:W-:Y:S01]  /*0b40*/  ISETP.GE.AND P0, PT, R21.reuse, R24, PT ;  /* 0x000000181500720c */ /* 0x040fe20003f06270 */
[----:B------:R-:W-:Y:S01]  /*0b50*/  IMAD.IADD R4, R21, 0x1, -R24 ;  /* 0x0000000115047824 */ /* 0x000fe200078e0a18 */
[----:B------:R-:W-:-:S04]  /*0b60*/  VIMNMX R5, PT, PT, R3, R21, PT ;  /* 0x0000001503057248 */ /* 0x000fc80003fe0100 */
[----:B------:R-:W-:-:S04]  /*0b70*/  SEL R6, R4, RZ, P0 ;  /* 0x000000ff04067207 */ /* 0x000fc80000000000 */
[----:B------:R-:W-:-:S13]  /*0b80*/  ISETP.GE.AND P0, PT, R6, R5, PT ;  /* 0x000000050600720c */ /* 0x000fda0003f06270 */
[----:B------:R-:W-:Y:S05]  /*0b90*/  @P0 BRA `(.L_x_81) ;  /* 0x00000000003c0947 */ /* 0x000fea0003800000 */
[----:B------:R-:W-:-:S07]  /*0ba0*/  IMAD.IADD R10, R3, 0x1, R21 ;  /* 0x00000001030a7824 */ /* 0x000fce00078e0215 */
.L_x_82:
[----:B------:R-:W-:-:S05]  /*0bb0*/  IMAD.IADD R4, R5, 0x1, -R6 ;  /* 0x0000000105047824 */ /* 0x000fca00078e0a06 */
[----:B------:R-:W-:-:S04]  /*0bc0*/  LEA.HI R7, R4, R4, RZ, 0x1 ;  /* 0x0000000404077211 */ /* 0x000fc800078f08ff */
[----:B------:R-:W-:-:S04]  /*0bd0*/  LEA.HI.SX32 R4, R7, R6, 0x1f ;  /* 0x0000000607047211 */ /* 0x000fc800078ffaff */
[----:B------:R-:W-:-:S05]  /*0be0*/  LOP3.LUT R7, RZ, R4, RZ, 0x33, !PT ;  /* 0x00000004ff077212 */ /* 0x000fca00078e33ff */
        /* <DEDUP_REMOVED lines=10> */
.L_x_81:
[----:B------:R-:W-:Y:S05]  /*0c90*/  BSYNC.RECONVERGENT B0 ;  /* 0x0000000000007941 */ /* 0x000fea0003800200 */
.L_x_80:
[----:B------:R-:W-:Y:S01]  /*0ca0*/  IADD3 R9, PT, PT, R3, R21, -R6 ;  /* 0x0000001503097210 */ /* 0x000fe20007ffe806 */
[C---:B------:R-:W-:Y:S01]  /*0cb0*/  VIADD R8, R6.reuse, 0x1 ;  /* 0x0000000106087836 */ /* 0x040fe20000000000 */
[----:B------:R-:W-:Y:S02]  /*0cc0*/  LEA R12, R6, UR4, 0x3 ;  /* 0x00000004060c7c11 */ /* 0x000fe4000f8e18ff */
        /* <DEDUP_REMOVED lines=16> */
[----:B------:R-:W-:Y:S01]  /*0dd0*/  ISETP.GE.AND P1, PT, R7, R18, PT ;  /* 0x000000120700720c */ /* 0x000fe20003f26270 */
[----:B------:R-:W-:-:S12]  /*0de0*/  VIADD R10, R8, 0x1 ;  /* 0x00000001080a7836 */ /* 0x000fd80000000000 */
[----:B0-----:R-:W-:-:S04]  /*0df0*/  @!P1 FSETP.GT.AND P2, PT, R22, R20, PT ;  /* 0x000000141600920b */ /* 0x001fc80003f44000 */
[----:B------:R-:W-:-:S04]  /*0e00*/  @!P1 ISETP.GE.OR P0, PT, R8, R3, P2 ;  /* 0x000000030800920c */ /* 0x000fc80001706670 */
[----:B------:R-:W-:-:S09]  /*0e10*/  FSEL R6, R22, R20, P0 ;  /* 0x0000001416067208 */ /* 0x000fd20000000000 */
[----:B------:R-:W-:Y:S02]  /*0e20*/  @P0 IMAD.MOV R10, RZ, RZ, R8 ;  /* 0x000000ffff0a0224 */ /* 0x000fe400078e0208 */
        /* <DEDUP_REMOVED lines=80> */
[----:B------:R-:W-:Y:S01]  /*1330*/  @!P2 ISETP.GE.OR P0, PT, R26, R3, P1 ;  /* 0x000000031a00a20c */ /* 0x000fe20000f06670 */
[----:B------:R-:W-:-:S03]  /*1340*/  IMAD.SHL.U32 R3, R2, 0x8, RZ ;  /* 0x0000000802037824 */ /* 0x000fc600078e00ff */
[----:B------:R-:W-:Y:S02]  /*1350*/  SEL R21, R23, R21, P0 ;  /* 0x0000001517157207 */ /* 0x000fe40000000000 */
[----:B------:R-:W-:Y:S01]  /*1360*/  FSEL R20, R22, R20, P0 ;  /* 0x0000001416147208 */ /* 0x000fe20000000000 */
[----:B------:R-:W-:Y:S06]  /*1370*/  BRA.U !UP0, `(.L_x_83) ;  /* 0x0000000508147547 */ /* 0x000fec000b800000 */
[----:B------:R-:W0:Y:S01]  /*1380*/  S2R R22, SR_LANEID ;  /* 0x0000000000167919 */ /* 0x000e220000000000 */
[----:B------:R-:W-:Y:S01]  /*1390*/  LOP3.LUT R3, R3, 0x1f00, RZ, 0xc0, !PT ;  /* 0x00001f0003037812 */ /* 0x000fe200078ec0ff */
[----:B------:R-:W1:Y:S04]  /*13a0*/  LDCU.64 UR8, c[0x0][0x3a0] ;  /* 0x00007400ff0877ac */ /* 0x000e680008000a00 */
[----:B0-----:R-:W-:Y:S01]  /*13b0*/  IMAD R18, R22, 0x8, R3 ;  /* 0x0000000816127824 */ /* 0x001fe200078e0203 */
[----:B------:R-:W-:-:S04]  /*13c0*/  LOP3.LUT R3, R3, 0x1f, R2, 0xf8, !PT ;  /* 0x0000001f03037812 */ /* 0x000fc800078ef802 */
[----:B------:R-:W-:Y:S01]  /*13d0*/  LEA.HI.SX32 R19, R18, R18, 0x1b ;  /* 0x0000001212137211 */ /* 0x000fe200078fdaff */
[----:B------:R-:W-:Y:S01]  /*13e0*/  IMAD R18, R22, -0x7, R18 ;  /* 0xfffffff916127824 */ /* 0x000fe200078e0212 */
[----:B------:R-:W-:Y:S02]  /*13f0*/  IADD3 R3, P0, PT, R0, R3, RZ ;  /* 0x0000000300037210 */ /* 0x000fe40007f1e0ff */
        /* <DEDUP_REMOVED lines=9> */
[-C--:B------:R-:W-:Y:S01]  /*1490*/  LEA.HI.SX32 R25, R25, R18.reuse, 0x1b ;  /* 0x0000001219197211 */ /* 0x080fe200078fdaff */
[----:B------:R-:W-:Y:S01]  /*14a0*/  IMAD.X R0, RZ, RZ, RZ, P0 ;  /* 0x000000ffff007224 */ /* 0x000fe200000e06ff */
[-C--:B------:R-:W-:Y:S01]  /*14b0*/  LEA.HI.SX32 R27, R27, R18.reuse, 0x1b ;  /* 0x000000121b1b7211 */ /* 0x080fe200078fdaff */
[----:B------:R3:W-:Y:S01]  /*14c0*/  STS.64 [R19+0x20], R12 ;  /* 0x0000200c13007388 */ /* 0x0007e20000000a00 */
[----:B------:R-:W-:-:S02]  /*14d0*/  LEA.HI.SX32 R29, R29, R18, 0x1b ;  /* 0x000000121d1d7211 */ /* 0x000fc400078fdaff */
[----:B-1----:R-:W-:Y:S01]  /*14e0*/  LEA R2, P0, R3, UR8, 0x3 ;  /* 0x0000000803027c11 */ /* 0x002fe2000f8018ff */
[----:B0-----:R-:W-:Y:S01]  /*14f0*/  VIADD R5, R18, 0x60 ;  /* 0x0000006012057836 */ /* 0x001fe20000000000 */
[----:B------:R0:W-:Y:S01]  /*1500*/  STS.64 [R19+0x8], R6 ;  /* 0x0000080613007388 */ /* 0x0001e20000000a00 */
[----:B------:R-:W-:Y:S01]  /*1510*/  LEA R4, R22, UR4, 0x3 ;  /* 0x0000000416047c11 */ /* 0x000fe2000f8e18ff */
[C---:B--2---:R-:W-:Y:S02]  /*1520*/  VIADD R9, R18.reuse, 0xa0 ;  /* 0x000000a012097836 */ /* 0x044fe40000000000 */
[----:B------:R1:W-:Y:S01]  /*1530*/  STS.64 [R19+0x18], R10 ;  /* 0x0000180a13007388 */ /* 0x0003e20000000a00 */
[----:B------:R-:W-:Y:S01]  /*1540*/  LEA R8, R25, UR4, 0x3 ;  /* 0x0000000419087c11 */ /* 0x000fe2000f8e18ff */
[----:B---3--:R-:W-:Y:S02]  /*1550*/  VIADD R13, R18, 0xe0 ;  /* 0x000000e0120d7836 */ /* 0x008fe40000000000 */
[----:B------:R2:W-:Y:S01]  /*1560*/  STS.64 [R19+0x28], R14 ;  /* 0x0000280e13007388 */ /* 0x0005e20000000a00 */
[----:B------:R-:W-:-:S02]  /*1570*/  LEA R12, R27, UR4, 0x3 ;  /* 0x000000041b0c7c11 */ /* 0x000fc4000f8e18ff */
[----:B------:R-:W-:Y:S01]  /*1580*/  LEA.HI.X R3, R3, UR9, R0, 0x3, P0 ;  /* 0x0000000903037c11 */ /* 0x000fe200080f1c00 */
[----:B------:R3:W-:Y:S01]  /*1590*/  STS.64 [R19+0x30], R16 ;  /* 0x0000301013007388 */ /* 0x0007e20000000a00 */
[-C--:B0-----:R-:W-:Y:S02]  /*15a0*/  LEA.HI.SX32 R7, R5, R18.reuse, 0x1b ;  /* 0x0000001205077211 */ /* 0x081fe400078fdaff */
[----:B------:R-:W-:Y:S01]  /*15b0*/  LEA R6, R23, UR4, 0x3 ;  /* 0x0000000417067c11 */ /* 0x000fe2000f8e18ff */
[----:B------:R-:W-:Y:S01]  /*15c0*/  STS.64 [R19+0x38], R20 ;  /* 0x0000381413007388 */ /* 0x000fe20000000a00 */
[-C--:B-1----:R-:W-:Y:S01]  /*15d0*/  LEA.HI.SX32 R11, R9, R18.reuse, 0x1b ;  /* 0x00000012090b7211 */ /* 0x082fe200078fdaff */
[----:B------:R-:W-:Y:S01]  /*15e0*/  NOP ;  /* 0x0000000000007918 */ /* 0x000fe20000000000 */
[----:B------:R-:W-:Y:S01]  /*15f0*/  LEA.HI.SX32 R18, R13, R18, 0x1b ;  /* 0x000000120d127211 */ /* 0x000fe200078fdaff */
[----:B------:R-:W0:Y:S01]  /*1600*/  LDS.64 R4, [R4] ;  /* 0x0000000004047984 */ /* 0x000e220000000a00 */
[----:B------:R-:W-:-:S02]  /*1610*/  LEA R10, R7, UR4, 0x3 ;  /* 0x00000004070a7c11 */ /* 0x000fc4000f8e18ff */
[----:B--2---:R-:W-:Y:S01]  /*1620*/  LEA R14, R11, UR4, 0x3 ;  /* 0x000000040b0e7c11 */ /* 0x004fe2000f8e18ff */
[----:B------:R-:W1:Y:S01]  /*1630*/  LDS.64 R6, [R6+0x100] ;  /* 0x0001000006067984 */ /* 0x000e620000000a00 */
[----:B---3--:R-:W-:Y:S02]  /*1640*/  LEA R16, R29, UR4, 0x3 ;  /* 0x000000041d107c11 */ /* 0x008fe4000f8e18ff */
[----:B------:R-:W-:Y:S01]  /*1650*/  LEA R18, R18, UR4, 0x3 ;  /* 0x0000000412127c11 */ /* 0x000fe2000f8e18ff */
[----:B------:R-:W2:Y:S04]  /*1660*/  LDS.64 R8, [R8+0x200] ;  /* 0x0002000008087984 */ /* 0x000ea80000000a00 */
[----:B------:R-:W3:Y:S04]  /*1670*/  LDS.64 R10, [R10+0x300] ;  /* 0x000300000a0a7984 */ /* 0x000ee80000000a00 */
[----:B------:R-:W4:Y:S04]  /*1680*/  LDS.64 R12, [R12+0x400] ;  /* 0x000400000c0c7984 */ /* 0x000f280000000a00 */
[----:B------:R-:W5:Y:S04]  /*1690*/  LDS.64 R14, [R14+0x500] ;  /* 0x000500000e0e7984 */ /* 0x000f680000000a00 */
[----:B------:R-:W5:Y:S04]  /*16a0*/  LDS.64 R16, [R16+0x600] ;  /* 0x0006000010107984 */ /* 0x000f680000000a00 */
[----:B------:R-:W5:Y:S04]  /*16b0*/  LDS.64 R18, [R18+0x700] ;  /* 0x0007000012127984 */ /* 0x000f680000000a00 */
[----:B0-----:R-:W-:Y:S04]  /*16c0*/  STG.E desc[UR6][R2.64], R4 ;  /* 0x0000000402007986 */ /* 0x001fe8000c101906 */
[----:B------:R-:W-:Y:S04]  /*16d0*/  STG.E desc[UR6][R2.64+0x4], R5 ;  /* 0x0000040502007986 */ /* 0x000fe8000c101906 */
[----:B-1----:R-:W-:Y:S04]  /*16e0*/  STG.E desc[UR6][R2.64+0x100], R6 ;  /* 0x0001000602007986 */ /* 0x002fe8000c101906 */
        /* <DEDUP_REMOVED lines=14> */
.L_x_83:
[----:B------:R-:W0:Y:S01]  /*17d0*/  S2R R18, SR_LANEID ;  /* 0x0000000000127919 */ /* 0x000e220000000000 */
[----:B------:R-:W-:Y:S01]  /*17e0*/  LOP3.LUT R3, R3, 0x1f00, RZ, 0xc0, !PT ;  /* 0x00001f0003037812 */ /* 0x000fe200078ec0ff */
[----:B------:R-:W1:Y:S04]  /*17f0*/  LDCU.64 UR8, c[0x0][0x388] ;  /* 0x00007100ff0877ac */ /* 0x000e680008000a00 */
[----:B0-----:R-:W-:-:S04]  /*1800*/  IMAD R19, R18, 0x8, R3 ;  /* 0x0000000812137824 */ /* 0x001fc800078e0203 */
[----:B------:R-:W-:Y:S01]  /*1810*/  IMAD R18, R18, -0x7, R19 ;  /* 0xfffffff912127824 */ /* 0x000fe200078e0213 */
[----:B------:R-:W-:-:S03]  /*1820*/  LEA.HI.SX32 R22, R19, R19, 0x1b ;  /* 0x0000001313167211 */ /* 0x000fc600078fdaff */
[----:B------:R-:W-:Y:S01]  /*1830*/  VIADD R23, R18, 0x20 ;  /* 0x0000002012177836 */ /* 0x000fe20000000000 */
[----:B------:R-:W-:Y:S01]  /*1840*/  LEA R22, R22, UR4, 0x3 ;  /* 0x0000000416167c11 */ /* 0x000fe2000f8e18ff */
[C---:B------:R-:W-:Y:S01]  /*1850*/  VIADD R25, R18.reuse, 0x40 ;  /* 0x0000004012197836 */ /* 0x040fe20000000000 */
[CC--:B------:R-:W-:Y:S02]  /*1860*/  LEA.HI.SX32 R19, R18.reuse, R18.reuse, 0x1b ;  /* 0x0000001212137211 */ /* 0x0c0fe400078fdaff */
[-C--:B------:R-:W-:Y:S01]  /*1870*/  LEA.HI.SX32 R23, R23, R18.reuse, 0x1b ;  /* 0x0000001217177211 */ /* 0x080fe200078fdaff */
[----:B------:R0:W-:Y:S01]  /*1880*/  STS.64 [R22], R4 ;  /* 0x0000000416007388 */ /* 0x0001e20000000a00 */
[----:B------:R-:W-:Y:S02]  /*1890*/  LEA.HI.SX32 R25, R25, R18, 0x1b ;  /* 0x0000001219197211 */ /* 0x000fe400078fdaff */
[----:B------:R-:W-:Y:S01]  /*18a0*/  LEA R19, R19, UR4, 0x3 ;  /* 0x0000000413137c11 */ /* 0x000fe2000f8e18ff */
        /* <DEDUP_REMOVED lines=15> */
[----:B------:R-:W-:Y:S01]  /*19a0*/  LEA.HI.SX32 R11, R11, R18, 0x1b ;  /* 0x000000120b0b7211 */ /* 0x000fe200078fdaff */
[----:B------:R0:W-:Y:S01]  /*19b0*/  STS.64 [R22+0x38], R20 ;  /* 0x0000381416007388 */ /* 0x0001e20000000a00 */
[----:B------:R-:W-:-:S02]  /*19c0*/  LEA R12, R5, UR4, 0x3 ;  /* 0x00000004050c7c11 */ /* 0x000fc4000f8e18ff */
[----:B------:R-:W-:Y:S01]  /*19d0*/  LEA.HI.SX32 R4, R13, R18, 0x1b ;  /* 0x000000120d047211 */ /* 0x000fe200078fdaff */
[----:B------:R-:W-:Y:S01]  /*19e0*/  NOP ;  /* 0x0000000000007918 */ /* 0x000fe20000000000 */
[----:B--2---:R-:W-:Y:S01]  /*19f0*/  LEA R16, R23, UR4, 0x3 ;  /* 0x0000000417107c11 */ /* 0x004fe2000f8e18ff */
[----:B------:R-:W2:Y:S01]  /*1a00*/  LDS.64 R18, [R19] ;  /* 0x0000000013127984 */ /* 0x000ea20000000a00 */
[----:B------:R-:W-:Y:S02]  /*1a10*/  LEA R14, R25, UR4, 0x3 ;  /* 0x00000004190e7c11 */ /* 0x000fe4000f8e18ff */
[----:B------:R-:W-:Y:S01]  /*1a20*/  LEA R9, R9, UR4, 0x3 ;  /* 0x0000000409097c11 */ /* 0x000fe2000f8e18ff */
[----:B------:R-:W-:Y:S01]  /*1a30*/  LDS.64 R12, [R12+0x300] ;  /* 0x000300000c0c7984 */ /* 0x000fe20000000a00 */
[----:B------:R-:W-:Y:S02]  /*1a40*/  LEA R6, R11, UR4, 0x3 ;  /* 0x000000040b067c11 */ /* 0x000fe4000f8e18ff */
[----:B------:R-:W-:Y:S01]  /*1a50*/  LEA R4, R4, UR4, 0x3 ;  /* 0x0000000404047c11 */ /* 0x000fe2000f8e18ff */
[----:B------:R-:W3:Y:S01]  /*1a60*/  LDS.64 R16, [R16+0x100] ;  /* 0x0001000010107984 */ /* 0x000ee20000000a00 */
[----:B0-----:R-:W-:-:S03]  /*1a70*/  LOP3.LUT R21, R2, 0x1f, RZ, 0xc0, !PT ;  /* 0x0000001f02157812 */ /* 0x001fc600078ec0ff */
[----:B------:R-:W0:Y:S02]  /*1a80*/  LDS.64 R14, [R14+0x200] ;  /* 0x000200000e0e7984 */ /* 0x000e240000000a00 */
[----:B------:R-:W-:Y:S02]  /*1a90*/  IMAD.IADD R0, R0, 0x1, R21 ;  /* 0x0000000100007824 */ /* 0x000fe400078e0215 */
[----:B------:R-:W4:Y:S03]  /*1aa0*/  LDS.64 R10, [R10+0x400] ;  /* 0x000400000a0a7984 */ /* 0x000f260000000a00 */
[----:B------:R-:W-:Y:S01]  /*1ab0*/  IADD3 R0, P0, PT, R3, R0, RZ ;  /* 0x0000000003007210 */ /* 0x000fe20007f1e0ff */
[----:B------:R-:W5:Y:S04]  /*1ac0*/  LDS.64 R8, [R9+0x500] ;  /* 0x0005000009087984 */ /* 0x000f680000000a00 */
[----:B------:R-:W5:Y:S01]  /*1ad0*/  LDS.64 R6, [R6+0x600] ;  /* 0x0006000006067984 */ /* 0x000f620000000a00 */
[----:B------:R-:W-:Y:S01]  /*1ae0*/  IMAD.X R3, RZ, RZ, RZ, P0 ;  /* 0x000000ffff037224 */ /* 0x000fe200000e06ff */
[----:B-1----:R-:W-:-:S02]  /*1af0*/  LEA R2, P0, R0, UR8, 0x3 ;  /* 0x0000000800027c11 */ /* 0x002fc4000f8018ff */
[----:B------:R-:W1:Y:S02]  /*1b00*/  LDS.64 R4, [R4+0x700] ;  /* 0x0007000004047984 */ /* 0x000e640000000a00 */
[----:B------:R-:W-:-:S05]  /*1b10*/  LEA.HI.X R3, R0, UR9, R3, 0x3, P0 ;  /* 0x0000000900037c11 */ /* 0x000fca00080f1c03 */
[----:B--2---:R-:W-:Y:S04]  /*1b20*/  STG.E desc[UR6][R2.64], R18 ;  /* 0x0000001202007986 */ /* 0x004fe8000c101906 */
[----:B------:R-:W-:Y:S04]  /*1b30*/  STG.E desc[UR6][R2.64+0x4], R19 ;  /* 0x0000041302007986 */ /* 0x000fe8000c101906 */
[----:B---3--:R-:W-:Y:S04]  /*1b40*/  STG.E desc[UR6][R2.64+0x100], R16 ;  /* 0x0001001002007986 */ /* 0x008fe8000c101906 */
[----:B------:R-:W-:Y:S04]  /*1b50*/  STG.E desc[UR6][R2.64+0x104], R17 ;  /* 0x0001041102007986 */ /* 0x000fe8000c101906 */
[----:B0-----:R-:W-:Y:S04]  /*1b60*/  STG.E desc[UR6][R2.64+0x200], R14 ;  /* 0x0002000e02007986 */ /* 0x001fe8000c101906 */
[----:B------:R-:W-:Y:S04]  /*1b70*/  STG.E desc[UR6][R2.64+0x204], R15 ;  /* 0x0002040f02007986 */ /* 0x000fe8000c101906 */
[----:B------:R-:W-:Y:S04]  /*1b80*/  STG.E desc[UR6][R2.64+0x300], R12 ;  /* 0x0003000c02007986 */ /* 0x000fe8000c101906 */
[----:B------:R-:W-:Y:S04]  /*1b90*/  STG.E desc[UR6][R2.64+0x304], R13 ;  /* 0x0003040d02007986 */ /* 0x000fe8000c101906 */
[----:B----4-:R-:W-:Y:S04]  /*1ba0*/  STG.E desc[UR6][R2.64+0x400], R10 ;  /* 0x0004000a02007986 */ /* 0x010fe8000c101906 */
[----:B------:R-:W-:Y:S04]  /*1bb0*/  STG.E desc[UR6][R2.64+0x404], R11 ;  /* 0x0004040b02007986 */ /* 0x000fe8000c101906 */
[----:B-----5:R-:W-:Y:S04]  /*1bc0*/  STG.E desc[UR6][R2.64+0x500], R8 ;  /* 0x0005000802007986 */ /* 0x020fe8000c101906 */
[----:B------:R-:W-:Y:S04]  /*1bd0*/  STG.E desc[UR6][R2.64+0x504], R9 ;  /* 0x0005040902007986 */ /* 0x000fe8000c101906 */
[----:B------:R-:W-:Y:S04]  /*1be0*/  STG.E desc[UR6][R2.64+0x600], R6 ;  /* 0x0006000602007986 */ /* 0x000fe8000c101906 */
[----:B------:R-:W-:Y:S04]  /*1bf0*/  STG.E desc[UR6][R2.64+0x604], R7 ;  /* 0x0006040702007986 */ /* 0x000fe8000c101906 */
[----:B-1----:R-:W-:Y:S04]  /*1c00*/  STG.E desc[UR6][R2.64+0x700], R4 ;  /* 0x0007000402007986 */ /* 0x002fe8000c101906 */
[----:B------:R-:W-:Y:S01]  /*1c10*/  STG.E desc[UR6][R2.64+0x704], R5 ;  /* 0x0007040502007986 */ /* 0x000fe2000c101906 */
[----:B------:R-:W-:Y:S05]  /*1c20*/  EXIT ;  /* 0x000000000000794d */ /* 0x000fea0003800000 */
.L_x_77:
        /* <DEDUP_REMOVED lines=10> */
[----:B------:R-:W-:Y:S01]  /*1cd0*/  BSSY.RECONVERGENT B0, `(.L_x_84) ;  /* 0x00000cd000007945 */ /* 0x000fe20003800200 */
[----:B------:R-:W-:Y:S01]  /*1ce0*/  ACQBULK ;  /* 0x000000000000782e */ /* 0x000fe20000000000 */
[----:B------:R-:W-:Y:S01]  /*1cf0*/  IMAD.IADD R5, R11, 0x1, -R12 ;  /* 0x000000010b057824 */ /* 0x000fe200078e0a0c */
[----:B------:R-:W-:Y:S01]  /*1d00*/  ISETP.NE.AND P1, PT, R10, -0x1, PT ;  /* 0xffffffff0a00780c */ /* 0x000fe20003f25270 */
[----:B------:R-:W-:-:S02]  /*1d10*/  UISETP.NE.AND UP0, UPT, UR4, URZ, UPT ;  /* 0x000000ff0400728c */ /* 0x000fc4000bf05270 */
[----:B------:R-:W-:Y:S01]  /*1d20*/  IMAD.SHL.U32 R9, R5, 0x800, RZ ;  /* 0x0000080005097824 */ /* 0x000fe200078e00ff */
[----:B0-----:R-:W-:Y:S01]  /*1d30*/  LOP3.LUT R7, R3, 0xfffff800, RZ, 0xc0, !PT ;  /* 0xfffff80003077812 */ /* 0x001fe200078ec0ff */
[----:B------:R-:W-:Y:S02]  /*1d40*/  IMAD.SHL.U32 R5, R12, 0x800, RZ ;  /* 0x000008000c057824 */ /* 0x000fe400078e00ff */
[C---:B------:R-:W-:Y:S01]  /*1d50*/  VIADD R6, R9.reuse, 0x7ff ;  /* 0x000007ff09067836 */ /* 0x040fe20000000000 */
[----:B------:R-:W-:Y:S01]  /*1d60*/  ISETP.NE.AND P0, PT, R9, -0x800, PT ;  /* 0xfffff8000900780c */ /* 0x000fe20003f05270 */
[----:B--2---:R-:W-:-:S12]  /*1d70*/  IMAD.IADD R14, R14, 0x1, -R5 ;  /* 0x000000010e0e7824 */ /* 0x004fd800078e0a05 */
[----:B------:R-:W-:Y:S02]  /*1d80*/  @P0 VIADD R6, R9, 0x800 ;  /* 0x0000080009060836 */ /* 0x000fe40000000000 */
[----:B---3--:R-:W-:Y:S01]  /*1d90*/  IMAD.IADD R21, R8, 0x1, -R5 ;  /* 0x0000000108157824 */ /* 0x008fe200078e0a05 */
[----:B------:R-:W-:-:S03]  /*1da0*/  VIMNMX.U32 R8, PT, PT, R7, R14, !PT ;  /* 0x0000000e07087248 */ /* 0x000fc60007fe0000 */
[----:B------:R-:W-:Y:S01]  /*1db0*/  IMAD.IADD R6, R6, 0x1, -R21 ;  /* 0x0000000106067824 */ /* 0x000fe200078e0a15 */
[C---:B------:R-:W-:Y:S01]  /*1dc0*/  @!P1 VIMNMX.U32 R21, PT, PT, R7.reuse, R14, PT ;  /* 0x0000000e07159248 */ /* 0x040fe20003fe0000 */
[----:B----4-:R-:W-:Y:S02]  /*1dd0*/  IMAD.IADD R4, R4, 0x1, -R5 ;  /* 0x0000000104047824 */ /* 0x010fe400078e0a05 */
[----:B------:R-:W-:Y:S01]  /*1de0*/  IMAD.IADD R8, R8, 0x1, -R7 ;  /* 0x0000000108087824 */ /* 0x000fe200078e0a07 */
[----:B------:R-:W-:Y:S01]  /*1df0*/  SEL R3, R7, R6, !P1 ;  /* 0x0000000607037207 */ /* 0x000fe20004800000 */
[----:B------:R-:W-:-:S03]  /*1e00*/  IMAD.IADD R21, R21, 0x1, -R4 ;  /* 0x0000000115157824 */ /* 0x000fc600078e0a04 */
[----:B------:R-:W-:Y:S02]  /*1e10*/  VIADDMNMX.U32 R6, R9, -R4, R8, PT ;  /* 0x8000000409067246 */ /* 0x000fe40003800008 */
[----:B------:R-:W-:-:S05]  /*1e20*/  VIMNMX.U32 R3, PT, PT, R8, R3, PT ;  /* 0x0000000308037248 */ /* 0x000fca0003fe0000 */
[----:B------:R-:W-:Y:S01]  /*1e30*/  IMAD.IADD R20, R3, 0x1, -R6 ;  /* 0x0000000103147824 */ /* 0x000fe200078e0a06 */
[----:B------:R-:W-:Y:S06]  /*1e40*/  BRA.U !UP0, `(.L_x_85) ;  /* 0x00000005086c7547 */ /* 0x000fec000b800000 */
[----:B------:R-:W-:Y:S01]  /*1e50*/  IMAD.IADD R3, R2, 0x1, -R21 ;  /* 0x0000000102037824 */ /* 0x000fe200078e0a15 */
[----:B------:R-:W-:Y:S01]  /*1e60*/  IADD3 R6, P0, P1, R6, R5, R7 ;  /* 0x0000000506067210 */ /* 0x000fe2000791e007 */
[----:B------:R-:W0:Y:S01]  /*1e70*/  LDCU.64 UR4, c[0x0][0x388] ;  /* 0x00007100ff0477ac */ /* 0x000e220008000a00 */
[----:B------:R-:W-:Y:S02]  /*1e80*/  BSSY.RECONVERGENT B1, `(.L_x_86) ;  /* 0x0000012000017945 */ /* 0x000fe40003800200 */
[C---:B------:R-:W-:Y:S02]  /*1e90*/  IADD3 R6, P2, PT, R3.reuse, R6, RZ ;  /* 0x0000000603067210 */ /* 0x040fe40007f5e0ff */
[----:B------:R-:W-:Y:S02]  /*1ea0*/  IADD3.X R8, PT, PT, RZ, RZ, RZ, P0, P1 ;  /* 0x000000ffff087210 */ /* 0x000fe400007e24ff */
[----:B------:R-:W-:Y:S02]  /*1eb0*/  IADD3 R4, P0, P1, R2, R4, R5 ;  /* 0x0000000402047210 */ /* 0x000fe4000791e005 */
[----:B------:R-:W-:Y:S01]  /*1ec0*/  LEA.HI.X.SX32 R5, R3, R8, 0x1, P2 ;  /* 0x0000000803057211 */ /* 0x000fe200010f0eff */
[----:B------:R-:W-:Y:S01]  /*1ed0*/  IMAD.IADD R3, R21, 0x1, R20 ;  /* 0x0000000115037824 */ /* 0x000fe200078e0214 */
[----:B------:R-:W-:-:S04]  /*1ee0*/  IADD3.X R7, PT, PT, RZ, RZ, RZ, P0, P1 ;  /* 0x000000ffff077210 */ /* 0x000fc800007e24ff */
[----:B------:R-:W-:Y:S02]  /*1ef0*/  ISETP.GE.AND P0, PT, R2, R3, PT ;  /* 0x000000030200720c */ /* 0x000fe40003f06270 */
[----:B0-----:R-:W-:Y:S02]  /*1f00*/  LEA R22, P1, R4, UR4, 0x3 ;  /* 0x0000000404167c11 */ /* 0x001fe4000f8218ff */
[----:B------:R-:W-:Y:S02]  /*1f10*/  LEA R24, P2, R6, UR4, 0x3 ;  /* 0x0000000406187c11 */ /* 0x000fe4000f8418ff */
[----:B------:R-:W-:Y:S02]  /*1f20*/  LEA.HI.X R23, R4, UR5, R7, 0x3, P1 ;  /* 0x0000000504177c11 */ /* 0x000fe400088f1c07 */
[----:B------:R-:W-:-:S05]  /*1f30*/  LEA.HI.X R25, R6, UR5, R5, 0x3, P2 ;  /* 0x0000000506197c11 */ /* 0x000fca00090f1c05 */
[----:B------:R-:W-:Y:S05]  /*1f40*/  @P0 BRA `(.L_x_87) ;  /* 0x0000000000140947 */ /* 0x000fea0003800000 */
[----:B------:R-:W-:-:S13]  /*1f50*/  ISETP.GE.AND P0, PT, R2, R21, PT ;  /* 0x000000150200720c */ /* 0x000fda0003f06270 */
[----:B------:R0:W5:Y:S04]  /*1f60*/  @!P0 LDG.E R18, desc[UR6][R22.64] ;  /* 0x0000000616128981 */ /* 0x000168000c1e1900 */
[----:B------:R0:W5:Y:S04]  /*1f70*/  @!P0 LDG.E R19, desc[UR6][R22.64+0x4] ;  /* 0x0000040616138981 */ /* 0x000168000c1e1900 */
[----:B------:R0:W5:Y:S04]  /*1f80*/  @P0 LDG.E R18, desc[UR6][R24.64] ;  /* 0x0000000618120981 */ /* 0x000168000c1e1900 */
[----:B------:R0:W5:Y:S02]  /*1f90*/  @P0 LDG.E R19, desc[UR6][R24.64+0x4] ;  /* 0x0000040618130981 */ /* 0x000164000c1e1900 */
.L_x_87:
[----:B------:R-:W-:Y:S05]  /*1fa0*/  BSYNC.RECONVERGENT B1 ;  /* 0x0000000000017941 */ /* 0x000fea0003800200 */
.L_x_86:
        /* <DEDUP_REMOVED lines=9> */
.L_x_89:
[----:B------:R-:W-:Y:S05]  /*2040*/  BSYNC.RECONVERGENT B1 ;  /* 0x0000000000017941 */ /* 0x000fea0003800200 */
.L_x_88:
        /* <DEDUP_REMOVED lines=9> */
.L_x_91:
[----:B------:R-:W-:Y:S05]  /*20e0*/  BSYNC.RECONVERGENT B1 ;  /* 0x0000000000017941 */ /* 0x000fea0003800200 */
.L_x_90:
        /* <DEDUP_REMOVED lines=9> */
.L_x_93:
[----:B------:R-:W-:Y:S05]  /*2180*/  BSYNC.RECONVERGENT B1 ;  /* 0x0000000000017941 */ /* 0x000fea0003800200 */
.L_x_92:
        /* <DEDUP_REMOVED lines=9> */
.L_x_95:
[----:B------:R-:W-:Y:S05]  /*2220*/  BSYNC.RECONVERGENT B1 ;  /* 0x0000000000017941 */ /* 0x000fea0003800200 */
.L_x_94:
        /* <DEDUP_REMOVED lines=9> */
.L_x_97:
[----:B------:R-:W-:Y:S05]  /*22c0*/  BSYNC.RECONVERGENT B1 ;  /* 0x0000000000017941 */ /* 0x000fea0003800200 */
.L_x_96:
        /* <DEDUP_REMOVED lines=9> */
.L_x_99:
[----:B------:R-:W-:Y:S05]  /*2360*/  BSYNC.RECONVERGENT B1 ;  /* 0x0000000000017941 */ /* 0x000fea0003800200 */
.L_x_98:
        /* <DEDUP_REMOVED lines=9> */
.L_x_85:
[----:B------:R-:W-:Y:S01]  /*2400*/  IADD3 R6, P0, P1, R6, R5, R7 ;  /* 0x0000000506067210 */ /* 0x000fe2000791e007 */
[C---:B------:R-:W-:Y:S01]  /*2410*/  IMAD.IADD R7, R2.reuse, 0x1, -R21 ;  /* 0x0000000102077824 */ /* 0x040fe200078e0a15 */
[----:B------:R-:W0:Y:S01]  /*2420*/  LDCU.64 UR4, c[0x0][0x3a0] ;  /* 0x00007400ff0477ac */ /* 0x000e220008000a00 */
[----:B------:R-:W-:Y:S01]  /*2430*/  BSSY.RECONVERGENT B1, `(.L_x_101) ;  /* 0x0000012000017945 */ /* 0x000fe20003800200 */
[----:B------:R-:W-:Y:S02]  /*2440*/  IADD3.X R3, PT, PT, RZ, RZ, RZ, P0, P1 ;  /* 0x000000ffff037210 */ /* 0x000fe400007e24ff */
[C---:B------:R-:W-:Y:S02]  /*2450*/  IADD3 R6, P2, PT, R7.reuse, R6, RZ ;  /* 0x0000000607067210 */ /* 0x040fe40007f5e0ff */
        /* <DEDUP_REMOVED lines=15> */
.L_x_102:
[----:B------:R-:W-:Y:S05]  /*2550*/  BSYNC.RECONVERGENT B1 ;  /* 0x0000000000017941 */ /* 0x000fea0003800200 */
.L_x_101:
        /* <DEDUP_REMOVED lines=9> */
.L_x_104:
[----:B------:R-:W-:Y:S05]  /*25f0*/  BSYNC.RECONVERGENT B1 ;  /* 0x0000000000017941 */ /* 0x000fea0003800200 */
.L_x_103:
        /* <DEDUP_REMOVED lines=9> */
.L_x_106:
[----:B------:R-:W-:Y:S05]  /*2690*/  BSYNC.RECONVERGENT B1 ;  /* 0x0000000000017941 */ /* 0x000fea0003800200 */
.L_x_105:
        /* <DEDUP_REMOVED lines=9> */
.L_x_108:
[----:B------:R-:W-:Y:S05]  /*2730*/  BSYNC.RECONVERGENT B1 ;  /* 0x0000000000017941 */ /* 0x000fea0003800200 */
.L_x_107:
        /* <DEDUP_REMOVED lines=9> */
.L_x_110:
[----:B------:R-:W-:Y:S05]  /*27d0*/  BSYNC.RECONVERGENT B1 ;  /* 0x0000000000017941 */ /* 0x000fea0003800200 */
.L_x_109:
        /* <DEDUP_REMOVED lines=9> */
.L_x_112:
[----:B------:R-:W-:Y:S05]  /*2870*/  BSYNC.RECONVERGENT B1 ;  /* 0x0000000000017941 */ /* 0x000fea0003800200 */
.L_x_111:
        /* <DEDUP_REMOVED lines=9> */
.L_x_114:
[----:B------:R-:W-:Y:S05]  /*2910*/  BSYNC.RECONVERGENT B1 ;  /* 0x0000000000017941 */ /* 0x000fea0003800200 */
.L_x_113:
        /* <DEDUP_REMOVED lines=8> */
.L_x_100:
[----:B------:R-:W-:Y:S05]  /*29a0*/  BSYNC.RECONVERGENT B0 ;  /* 0x0000000000007941 */ /* 0x000fea0003800200 */
.L_x_84:
        /* <DEDUP_REMOVED lines=9> */
[----:B------:R0:W-:Y:S04]  /*2a40*/  STS.64 [R22+UR4+0x2800], R8 ;  /* 0x0028000816007988 */ /* 0x0001e80008000a04 */
[----:B------:R-:W-:Y:S04]  /*2a50*/  STS.64 [R22+UR4+0x3000], R6 ;  /* 0x0030000616007988 */ /* 0x000fe80008000a04 */
[----:B------:R1:W-:Y:S01]  /*2a60*/  STS.64 [R22+UR4+0x3800], R4 ;  /* 0x0038000416007988 */ /* 0x0003e20008000a04 */
[----:B------:R-:W-:Y:S01]  /*2a70*/  BAR.SYNC.DEFER_BLOCKING 0x0 ;  /* 0x0000000000007b1d */ /* 0x000fe20000010000 */
[----:B0-----:R-:W-:-:S07]  /*2a80*/  VIMNMX R8, PT, PT, R22, R3, PT ;  /* 0x0000000316087248 */ /* 0x001fce0003fe0100 */
[----:B------:R-:W-:Y:S01]  /*2a90*/  PREEXIT ;  /* 0x000000000000782d */ /* 0x000fe20000000000 */
[----:B------:R-:W-:Y:S01]  /*2aa0*/  BSSY.RECONVERGENT B0, `(.L_x_115) ;  /* 0x0000016000007945 */ /* 0x000fe20003800200 */
[C---:B------:R-:W-:Y:S01]  /*2ab0*/  ISETP.GE.AND P0, PT, R8.reuse, R20, PT ;  /* 0x000000140800720c */ /* 0x040fe20003f06270 */
[----:B------:R-:W-:Y:S01]  /*2ac0*/  IMAD.IADD R20, R8, 0x1, -R20 ;  /* 0x0000000108147824 */ /* 0x000fe200078e0a14 */
[----:B-1----:R-:W-:-:S04]  /*2ad0*/  VIMNMX R4, PT, PT, R21, R8, PT ;  /* 0x0000000815047248 */ /* 0x002fc80003fe0100 */
[----:B------:R-:W-:-:S04]  /*2ae0*/  SEL R20, R20, RZ, P0 ;  /* 0x000000ff14147207 */ /* 0x000fc80000000000 */
[----:B------:R-:W-:-:S13]  /*2af0*/  ISETP.GE.AND P0, PT, R20, R4, PT ;  /* 0x000000041400720c */ /* 0x000fda0003f06270 */
[----:B------:R-:W-:Y:S05]  /*2b00*/  @P0 BRA `(.L_x_116) ;  /* 0x00000000003c0947 */ /* 0x000fea0003800000 */
[----:B------:R-:W-:-:S07]  /*2b10*/  IMAD.IADD R9, R21, 0x1, R8 ;  /* 0x0000000115097824 */ /* 0x000fce00078e0208 */
.L_x_117:
        /* <DEDUP_REMOVED lines=14> */
.L_x_116:
[----:B------:R-:W-:Y:S05]  /*2c00*/  BSYNC.RECONVERGENT B0 ;  /* 0x0000000000007941 */ /* 0x000fea0003800200 */
.L_x_115:
[----:B------:R-:W-:Y:S02]  /*2c10*/  IADD3 R8, PT, PT, R21, R8, -R20 ;  /* 0x0000000815087210 */ /* 0x000fe40007ffe814 */
        /* <DEDUP_REMOVED lines=155> */
[----:B------:R-:W-:-:S03]  /*35d0*/  IMAD.IADD R23, R18, 0x1, R23 ;  /* 0x0000000112177824 */ /* 0x000fc600078e0217 */
[----:B------:R-:W-:Y:S01]  /*35e0*/  LDS.64 R10, [R10+0x400] ;  /* 0x000400000a0a7984 */ /* 0x000fe20000000a00 */
[C---:B------:R-:W-:Y:S02]  /*35f0*/  VIADD R25, R23.reuse, 0x20 ;  /* 0x0000002017197836 */ /* 0x040fe40000000000 */
[C---:B------:R-:W-:Y:S01]  /*3600*/  VIADD R27, R23.reuse, 0x60 ;  /* 0x00000060171b7836 */ /* 0x040fe20000000000 */
[----:B------:R-:W-:Y:S04]  /*3610*/  LDS.64 R6, [R6+0x600] ;  /* 0x0006000006067984 */ /* 0x000fe80000000a00 */
[----:B------:R-:W-:Y:S04]  /*3620*/  LDS.64 R4, [R4+0x700] ;  /* 0x0007000004047984 */ /* 0x000fe80000000a00 */
[----:B------:R0:W-:Y:S01]  /*3630*/  @!P0 STS [UR4+0x4200], R3 ;  /* 0x00420003ff008988 */ /* 0x0001e20008000804 */
[----:B------:R-:W-:Y:S01]  /*3640*/  BAR.SYNC.DEFER_BLOCKING 0x0 ;  /* 0x0000000000007b1d */ /* 0x000fe20000010000 */
[----:B------:R-:W-:Y:S01]  /*3650*/  IADD3 R0, P0, PT, R0, R23, RZ ;  /* 0x0000001700007210 */ /* 0x000fe20007f1e0ff */
[----:B0-----:R-:W-:-:S04]  /*3660*/  VIADD R3, R23, 0x40 ;  /* 0x0000004017037836 */ /* 0x001fc80000000000 */
[----:B------:R-:W-:Y:S01]  /*3670*/  IMAD.X R19, RZ, RZ, RZ, P0 ;  /* 0x000000ffff137224 */ /* 0x000fe200000e06ff */
        /* <DEDUP_REMOVED lines=33> */
.L_x_118:
        /* <DEDUP_REMOVED lines=21> */
[----:B--2---:R-:W-:-:S03]  /*39e0*/  VIADD R8, R19, 0xc0 ;  /* 0x000000c013087836 */ /* 0x004fc60000000000 */
[----:B------:R2:W-:Y:S01]  /*39f0*/  STS.64 [R23+0x20], R12 ;  /* 0x0000200c17007388 */ /* 0x0005e20000000a00 */
[C---:B---3--:R-:W-:Y:S01]  /*3a00*/  VIADD R10, R19.reuse, 0xe0 ;  /* 0x000000e0130a7836 */ /* 0x048fe20000000000 */
[-C--:B------:R-:W-:Y:S02]  /*3a10*/  LEA.HI.SX32 R7, R8, R19.reuse, 0x1b ;  /* 0x0000001308077211 */ /* 0x080fe400078fdaff */
[----:B------:R3:W-:Y:S01]  /*3a20*/  STS.64 [R23+0x28], R14 ;  /* 0x0000280e17007388 */ /* 0x0007e20000000a00 */
[----:B------:R-:W-:Y:S02]  /*3a30*/  LEA R8, R24, UR4, 0x3 ;  /* 0x0000000418087c11 */ /* 0x000fe4000f8e18ff */
[-C--:B0-----:R-:W-:Y:S01]  /*3a40*/  LEA.HI.SX32 R4, R19, R19.reuse, 0x1b ;  /* 0x0000001313047211 */ /* 0x081fe200078fdaff */
[----:B------:R0:W-:Y:S01]  /*3a50*/  STS.64 [R23+0x30], R16 ;  /* 0x0000301017007388 */ /* 0x0001e20000000a00 */
[-C--:B------:R-:W-:Y:S02]  /*3a60*/  LEA.HI.SX32 R5, R6, R19.reuse, 0x1b ;  /* 0x0000001306057211 */ /* 0x080fe400078fdaff */
[----:B------:R-:W-:Y:S01]  /*3a70*/  LEA.HI.SX32 R19, R10, R19, 0x1b ;  /* 0x000000130a137211 */ /* 0x000fe200078fdaff */
[----:B------:R4:W-:Y:S01]  /*3a80*/  STS.64 [R23+0x38], R20 ;  /* 0x0000381417007388 */ /* 0x0009e20000000a00 */
[----:B------:R-:W-:Y:S01]  /*3a90*/  LEA R4, R4, UR4, 0x3 ;  /* 0x0000000404047c11 */ /* 0x000fe2000f8e18ff */
[----:B------:R-:W-:Y:S01]  /*3aa0*/  NOP ;  /* 0x0000000000007918 */ /* 0x000fe20000000000 */
[----:B------:R-:W-:Y:S01]  /*3ab0*/  LEA R6, R22, UR4, 0x3 ;  /* 0x0000000416067c11 */ /* 0x000fe2000f8e18ff */
[----:B------:R-:W-:Y:S01]  /*3ac0*/  LDS.64 R8, [R8+0x200] ;  /* 0x0002000008087984 */ /* 0x000fe20000000a00 */
[----:B------:R-:W-:-:S02]  /*3ad0*/  LEA R10, R26, UR4, 0x3 ;  /* 0x000000041a0a7c11 */ /* 0x000fc4000f8e18ff */
[----:B--2---:R-:W-:Y:S02]  /*3ae0*/  LEA R12, R28, UR4, 0x3 ;  /* 0x000000041c0c7c11 */ /* 0x004fe4000f8e18ff */
[----:B---3--:R-:W-:Y:S02]  /*3af0*/  LEA R14, R5, UR4, 0x3 ;  /* 0x00000004050e7c11 */ /* 0x008fe4000f8e18ff */
[----:B0-----:R-:W-:Y:S01]  /*3b00*/  LEA R16, R7, UR4, 0x3 ;  /* 0x0000000407107c11 */ /* 0x001fe2000f8e18ff */
[----:B------:R-:W-:Y:S01]  /*3b10*/  LDS.64 R4, [R4] ;  /* 0x0000000004047984 */ /* 0x000fe20000000a00 */
[----:B----4-:R-:W-:Y:S02]  /*3b20*/  LEA R20, R19, UR4, 0x3 ;  /* 0x0000000413147c11 */ /* 0x010fe4000f8e18ff */
[----:B------:R-:W-:Y:S01]  /*3b30*/  LOP3.LUT R19, R2, 0x1f, RZ, 0xc0, !PT ;  /* 0x0000001f02137812 */ /* 0x000fe200078ec0ff */
[----:B------:R-:W-:Y:S04]  /*3b40*/  LDS.64 R6, [R6+0x100] ;  /* 0x0001000006067984 */ /* 0x000fe80000000a00 */
[----:B------:R-:W-:Y:S01]  /*3b50*/  LDS.64 R10, [R10+0x300] ;  /* 0x000300000a0a7984 */ /* 0x000fe20000000a00 */
[----:B------:R-:W-:-:S03]  /*3b60*/  IMAD.IADD R23, R0, 0x1, R19 ;  /* 0x0000000100177824 */ /* 0x000fc600078e0213 */
[----:B------:R-:W-:Y:S04]  /*3b70*/  LDS.64 R12, [R12+0x400] ;  /* 0x000400000c0c7984 */ /* 0x000fe80000000a00 */
[----:B------:R-:W-:Y:S04]  /*3b80*/  LDS.64 R14, [R14+0x500] ;  /* 0x000500000e0e7984 */ /* 0x000fe80000000a00 */
[----:B------:R-:W-:Y:S04]  /*3b90*/  LDS.64 R16, [R16+0x600] ;  /* 0x0006000010107984 */ /* 0x000fe80000000a00 */
[----:B------:R-:W-:Y:S04]  /*3ba0*/  LDS.64 R20, [R20+0x700] ;  /* 0x0007000014147984 */ /* 0x000fe80000000a00 */
[----:B------:R0:W-:Y:S01]  /*3bb0*/  @!P0 STS [UR4+0x4200], R3 ;  /* 0x00420003ff008988 */ /* 0x0001e20008000804 */
[----:B------:R-:W-:Y:S01]  /*3bc0*/  BAR.SYNC.DEFER_BLOCKING 0x0 ;  /* 0x0000000000007b1d */ /* 0x000fe20000010000 */
[C---:B------:R-:W-:Y:S01]  /*3bd0*/  IADD3 R0, P0, PT, R18.reuse, R23, RZ ;  /* 0x0000001712007210 */ /* 0x040fe20007f1e0ff */
[----:B------:R-:W-:-:S04]  /*3be0*/  IMAD.IADD R23, R18, 0x1, R19 ;  /* 0x0000000112177824 */ /* 0x000fc800078e0213 */
[C---:B------:R-:W-:Y:S02]  /*3bf0*/  VIADD R25, R23.reuse, 0x20 ;  /* 0x0000002017197836 */ /* 0x040fe40000000000 */
[C---:B0-----:R-:W-:Y:S02]  /*3c00*/  VIADD R3, R23.reuse, 0x40 ;  /* 0x0000004017037836 */ /* 0x041fe40000000000 */
[----:B------:R-:W-:Y:S01]  /*3c10*/  IMAD.X R19, RZ, RZ, RZ, P0 ;  /* 0x000000ffff137224 */ /* 0x000fe200000e06ff */
[C---:B-1----:R-:W-:Y:S01]  /*3c20*/  LEA R18, P0, R0.reuse, UR8, 0x3 ;  /* 0x0000000800127c11 */ /* 0x042fe2000f8018ff */
[C---:B------:R-:W-:Y:S02]  /*3c30*/  VIADD R27, R23.reuse, 0xa0 ;  /* 0x000000a0171b7836 */ /* 0x040fe40000000000 */
[C---:B------:R-:W-:Y:S01]  /*3c40*/  VIADD R29, R23.reuse, 0xc0 ;  /* 0x000000c0171d7836 */ /* 0x040fe20000000000 */
[----:B------:R-:W-:Y:S01]  /*3c50*/  LEA.HI.X R19, R0, UR9, R19, 0x3, P0 ;  /* 0x0000000900137c11 */ /* 0x000fe200080f1c13 */
        /* <DEDUP_REMOVED lines=30> */
.L_x_119:
        /* <DEDUP_REMOVED lines=12> */
.L_x_203:


//--------------------- .text._ZN3cub18CUB_300001_SM_10006detail10merge_sort30DeviceMergeSortPartitionKernelIN6thrust24THRUST_300001_SM_1000_NS10device_ptrI10IndividualEEjN4cuda3std3__44lessIS7_EES7_EEvbT_PT2_T0_SH_PSH_T1_SH_i --------------------------
	.section	.text._ZN3cub18CUB_300001_SM_10006detail10merge_sort30DeviceMergeSortPartitionKernelIN6thrust24THRUST_300001_SM_1000_NS10device_ptrI10IndividualEEjN4cuda3std3__44lessIS7_EES7_EEvbT_PT2_T0_SH_PSH_T1_SH_i,"ax",@progbits
	.align	128
        .global         _ZN3cub18CUB_300001_SM_10006detail10merge_sort30DeviceMergeSortPartitionKernelIN6thrust24THRUST_300001_SM_1000_NS10device_ptrI10IndividualEEjN4cuda3std3__44lessIS7_EES7_EEvbT_PT2_T0_SH_PSH_T1_SH_i
        .type           _ZN3cub18CUB_300001_SM_10006detail10merge_sort30DeviceMergeSortPartitionKernelIN6thrust24THRUST_300001_SM_1000_NS10device_ptrI10IndividualEEjN4cuda3std3__44lessIS7_EES7_EEvbT_PT2_T0_SH_PSH_T1_SH_i,@function
        .size           _ZN3cub18CUB_300001_SM_10006detail10merge_sort30DeviceMergeSortPartitionKernelIN6thrust24THRUST_300001_SM_1000_NS10device_ptrI10IndividualEEjN4cuda3std3__44lessIS7_EES7_EEvbT_PT2_T0_SH_PSH_T1_SH_i,(.L_x_204 - _ZN3cub18CUB_300001_SM_10006detail10merge_sort30DeviceMergeSortPartitionKernelIN6thrust24THRUST_300001_SM_1000_NS10device_ptrI10IndividualEEjN4cuda3std3__44lessIS7_EES7_EEvbT_PT2_T0_SH_PSH_T1_SH_i)
        .other          _ZN3cub18CUB_300001_SM_10006detail10merge_sort30DeviceMergeSortPartitionKernelIN6thrust24THRUST_300001_SM_1000_NS10device_ptrI10IndividualEEjN4cuda3std3__44lessIS7_EES7_EEvbT_PT2_T0_SH_PSH_T1_SH_i,@"STO_CUDA_ENTRY STV_DEFAULT"
_ZN3cub18CUB_300001_SM_10006detail10merge_sort30DeviceMergeSortPartitionKernelIN6thrust24THRUST_300001_SM_1000_NS10device_ptrI10IndividualEEjN4cuda3std3__44lessIS7_EES7_EEvbT_PT2_T0_SH_PSH_T1_SH_i:
.text._ZN3cub18CUB_300001_SM_10006detail10merge_sort30DeviceMergeSortPartitionKernelIN6thrust24THRUST_300001_SM_1000_NS10device_ptrI10IndividualEEjN4cuda3std3__44lessIS7_EES7_EEvbT_PT2_T0_SH_PSH_T1_SH_i:
[----:B------:R-:W-:Y:S01]  /*0000*/  LDC R1, c[0x0][0x37c] ;  /* 0x0000df00ff017b82 */ /* 0x000fe20000000800 */
[----:B------:R-:W0:Y:S01]  /*0010*/  S2R R0, SR_CTAID.X ;  /* 0x0000000000007919 */ /* 0x000e220000002500 */
[----:B------:R-:W0:Y:S01]  /*0020*/  LDCU UR4, c[0x0][0x360] ;  /* 0x00006c00ff0477ac */ /* 0x000e220008000800 */
[----:B------:R-:W0:Y:S01]  /*0030*/  S2R R3, SR_TID.X ;  /* 0x0000000000037919 */ /* 0x000e220000002100 */
[----:B------:R-:W1:Y:S01]  /*0040*/  LDCU UR6, c[0x0][0x39c] ;  /* 0x00007380ff0677ac */ /* 0x000e620008000800 */
[----:B0-----:R-:W-:-:S05]  /*0050*/  IMAD R0, R0, UR4, R3 ;  /* 0x0000000400007c24 */ /* 0x001fca000f8e0203 */
[----:B-1----:R-:W-:-:S13]  /*0060*/  ISETP.GE.U32.AND P0, PT, R0, UR6, PT ;  /* 0x0000000600007c0c */ /* 0x002fda000bf06070 */
[----:B------:R-:W-:Y:S05]  /*0070*/  @P0 EXIT ;  /* 0x000000000000094d */ /* 0x000fea0003800000 */
[----:B------:R-:W0:Y:S01]  /*0080*/  LDCU UR5, c[0x0][0x3ac] ;  /* 0x00007580ff0577ac */ /* 0x000e220008000800 */
[----:B------:R-:W-:Y:S01]  /*0090*/  VIADD R2, R0, 0x1 ;  /* 0x0000000100027836 */ /* 0x000fe20000000000 */
[----:B------:R-:W-:Y:S01]  /*00a0*/  ACQBULK ;  /* 0x000000000000782e */ /* 0x000fe20000000000 */
[----:B------:R-:W1:Y:S03]  /*00b0*/  LDCU UR7, c[0x0][0x3b0] ;  /* 0x00007600ff0777ac */ /* 0x000e660008000800 */
[----:B------:R-:W-:Y:S01]  /*00c0*/  ISETP.NE.AND P0, PT, R2, UR6, PT ;  /* 0x0000000602007c0c */ /* 0x000fe2000bf05270 */
[----:B------:R-:W2:Y:S01]  /*00d0*/  LDCU UR10, c[0x0][0x398] ;  /* 0x00007300ff0a77ac */ /* 0x000ea20008000800 */
[----:B------:R-:W3:Y:S01]  /*00e0*/  LDCU.64 UR8, c[0x0][0x358] ;  /* 0x00006b00ff0877ac */ /* 0x000ee20008000a00 */
[----:B0-----:R-:W-:-:S10]  /*00f0*/  UIADD3 UR4, UPT, UPT, -UR5, URZ, URZ ;  /* 0x000000ff05047290 */ /* 0x001fd4000fffe1ff */
[----:B------:R-:W0:Y:S01]  /*0100*/  @!P0 LDC.64 R4, c[0x0][0x3a0] ;  /* 0x0000e800ff048b82 */ /* 0x000e220000000a00 */
[----:B------:R-:W-:Y:S01]  /*0110*/  LOP3.LUT R2, R0, UR4, RZ, 0xc0, !PT ;  /* 0x0000000400027c12 */ /* 0x000fe2000f8ec0ff */
[----:B------:R-:W-:-:S04]  /*0120*/  USHF.R.U32.HI UR4, URZ, 0x1, UR5 ;  /* 0x00000001ff047899 */ /* 0x000fc80008011605 */
[----:B-1----:R-:W-:Y:S01]  /*0130*/  IMAD R3, R2, UR7, RZ ;  /* 0x0000000702037c24 */ /* 0x002fe2000f8e02ff */
[----:B------:R-:W-:-:S04]  /*0140*/  UIMAD UR4, UR4, UR7, URZ ;  /* 0x00000007040472a4 */ /* 0x000fc8000f8e02ff */
[----:B------:R-:W-:-:S04]  /*0150*/  LOP3.LUT R2, RZ, R3, RZ, 0x33, !PT ;  /* 0x00000003ff027212 */ /* 0x000fc800078e33ff */
[----:B------:R-:W-:-:S04]  /*0160*/  VIMNMX.U32 R2, PT, PT, R2, UR4, PT ;  /* 0x0000000402027c48 */ /* 0x000fc8000bfe0000 */
[----:B--2---:R-:W-:Y:S01]  /*0170*/  VIADDMNMX.U32 R2, R2, R3, UR10, PT ;  /* 0x0000000a02027e46 */ /* 0x004fe2000b800003 */
[----:B0-----:R-:W-:Y:S01]  /*0180*/  @!P0 IMAD.WIDE.U32 R4, R0, 0x4, R4 ;  /* 0x0000000400048825 */ /* 0x001fe200078e0004 */
[----:B------:R-:W-:Y:S02]  /*0190*/  VIMNMX.U32 R3, PT, PT, R3, UR10, PT ;  /* 0x0000000a03037c48 */ /* 0x000fe4000bfe0000 */
[----:B------:R-:W-:Y:S02]  /*01a0*/  LOP3.LUT R6, RZ, R2, RZ, 0x33, !PT ;  /* 0x00000002ff067212 */ /* 0x000fe400078e33ff */
[----:B---3--:R0:W-:Y:S02]  /*01b0*/  @!P0 STG.E desc[UR8][R4.64], R2 ;  /* 0x0000000204008986 */ /* 0x0081e4000c101908 */
[----:B------:R-:W-:-:S04]  /*01c0*/  VIMNMX.U32 R7, PT, PT, R6, UR4, PT ;  /* 0x0000000406077c48 */ /* 0x000fc8000bfe0000 */
[----:B------:R-:W-:Y:S01]  /*01d0*/  VIADDMNMX.U32 R7, R7, R2, UR10, PT ;  /* 0x0000000a07077e46 */ /* 0x000fe2000b800002 */
[----:B------:R-:W-:Y:S06]  /*01e0*/  @!P0 EXIT ;  /* 0x000000000000894d */ /* 0x000fec0003800000 */
[----:B------:R-:W1:Y:S01]  /*01f0*/  LDCU.U8 UR6, c[0x0][0x380] ;  /* 0x00007000ff0677ac */ /* 0x000e620008000000 */
[----:B------:R-:W-:Y:S01]  /*0200*/  BSSY.RECONVERGENT B0, `(.L_x_120) ;  /* 0x0000040000007945 */ /* 0x000fe20003800200 */
[----:B------:R-:W-:-:S06]  /*0210*/  UIADD3 UR4, UPT, UPT, UR5, -0x1, URZ ;  /* 0xffffffff05047890 */ /* 0x000fcc000fffe0ff */
[----:B0-----:R-:W-:-:S05]  /*0220*/  LOP3.LUT R4, R0, UR4, RZ, 0xc0, !PT ;  /* 0x0000000400047c12 */ /* 0x001fca000f8ec0ff */
[----:B------:R-:W-:Y:S01]  /*0230*/  IMAD R4, R4, UR7, RZ ;  /* 0x0000000704047c24 */ /* 0x000fe2000f8e02ff */
[----:B-1----:R-:W-:-:S04]  /*0240*/  UPRMT UR6, UR6, 0x8880, URZ ;  /* 0x0000888006067896 */ /* 0x002fc800080000ff */
[----:B------:R-:W-:-:S03]  /*0250*/  VIADDMNMX.U32 R4, R7, -R3, R4, PT ;  /* 0x8000000307047246 */ /* 0x000fc60003800004 */
[----:B------:R-:W-:Y:S02]  /*0260*/  UMOV UR4, UR6 ;  /* 0x0000000600047c82 */ /* 0x000fe40008000000 */
[----:B------:R-:W-:-:S09]  /*0270*/  UISETP.NE.AND UP0, UPT, UR4, URZ, UPT ;  /* 0x000000ff0400728c */ /* 0x000fd2000bf05270 */
[----:B------:R-:W-:Y:S05]  /*0280*/  BRA.U !UP0, `(.L_x_121) ;  /* 0x0000000108747547 */ /* 0x000fea000b800000 */
[----:B------:R-:W-:Y:S01]  /*0290*/  IMAD.IADD R7, R7, 0x1, -R2 ;  /* 0x0000000107077824 */ /* 0x000fe200078e0a02 */
[----:B------:R-:W-:Y:S01]  /*02a0*/  VIADDMNMX.U32 R5, R2, -R3, R4, PT ;  /* 0x8000000302057246 */ /* 0x000fe20003800004 */
[----:B------:R-:W0:Y:S01]  /*02b0*/  LDCU.64 UR4, c[0x0][0x388] ;  /* 0x00007100ff0477ac */ /* 0x000e220008000a00 */
[----:B------:R-:W-:Y:S02]  /*02c0*/  BSSY.RECONVERGENT B1, `(.L_x_122) ;  /* 0x0000018000017945 */ /* 0x000fe40003800200 */
[----:B------:R-:W-:-:S05]  /*02d0*/  VIMNMX.U32 R6, PT, PT, R4, R7, !PT ;  /* 0x0000000704067248 */ /* 0x000fca0007fe0000 */
[----:B------:R-:W-:-:S05]  /*02e0*/  IMAD.IADD R6, R6, 0x1, -R7 ;  /* 0x0000000106067824 */ /* 0x000fca00078e0a07 */
[----:B------:R-:W-:-:S13]  /*02f0*/  ISETP.GE.U32.AND P0, PT, R6, R5, PT ;  /* 0x000000050600720c */ /* 0x000fda0003f06070 */
[----:B0-----:R-:W-:Y:S05]  /*0300*/  @P0 BRA `(.L_x_123) ;  /* 0x00000000004c0947 */ /* 0x001fea0003800000 */
.L_x_124:
[----:B------:R-:W-:-:S05]  /*0310*/  IMAD.IADD R7, R5, 0x1, -R6 ;  /* 0x0000000105077824 */ /* 0x000fca00078e0a06 */
[----:B------:R-:W-:-:S04]  /*0320*/  LEA.HI R12, R7, R6, RZ, 0x1f ;  /* 0x00000006070c7211 */ /* 0x000fc800078ff8ff */
[-C--:B------:R-:W-:Y:S02]  /*0330*/  LOP3.LUT R7, RZ, R12.reuse, RZ, 0x33, !PT ;  /* 0x0000000cff077212 */ /* 0x080fe400078e33ff */
[----:B------:R-:W-:-:S03]  /*0340*/  IADD3 R9, P1, PT, R3, R12, RZ ;  /* 0x0000000c03097210 */ /* 0x000fc60007f3e0ff */
[----:B------:R-:W-:Y:S02]  /*0350*/  IMAD.IADD R7, R4, 0x1, R7 ;  /* 0x0000000104077824 */ /* 0x000fe400078e0207 */
[----:B------:R-:W-:Y:S01]  /*0360*/  IMAD.X R16, RZ, RZ, RZ, P1 ;  /* 0x000000ffff107224 */ /* 0x000fe200008e06ff */
[C---:B------:R-:W-:Y:S02]  /*0370*/  LEA R8, P1, R9.reuse, UR4, 0x3 ;  /* 0x0000000409087c11 */ /* 0x040fe4000f8218ff */
[----:B------:R-:W-:Y:S02]  /*0380*/  IADD3 R7, P0, PT, R2, R7, RZ ;  /* 0x0000000702077210 */ /* 0x000fe40007f1e0ff */
[----:B------:R-:W-:-:S03]  /*0390*/  LEA.HI.X R9, R9, UR5, R16, 0x3, P1 ;  /* 0x0000000509097c11 */ /* 0x000fc600088f1c10 */
[----:B------:R-:W-:Y:S01]  /*03a0*/  IMAD.X R14, RZ, RZ, RZ, P0 ;  /* 0x000000ffff0e7224 */ /* 0x000fe200000e06ff */
[C---:B------:R-:W-:Y:S01]  /*03b0*/  LEA R10, P0, R7.reuse, UR4, 0x3 ;  /* 0x00000004070a7c11 */ /* 0x040fe2000f8018ff */
[----:B------:R-:W2:Y:S03]  /*03c0*/  LDG.E R8, desc[UR8][R8.64] ;  /* 0x0000000808087981 */ /* 0x000ea6000c1e1900 */
[----:B------:R-:W-:-:S06]  /*03d0*/  LEA.HI.X R11, R7, UR5, R14, 0x3, P0 ;  /* 0x00000005070b7c11 */ /* 0x000fcc00080f1c0e */
[----:B------:R-:W2:Y:S02]  /*03e0*/  LDG.E R11, desc[UR8][R10.64] ;  /* 0x000000080a0b7981 */ /* 0x000ea4000c1e1900 */
[----:B--2---:R-:W-:-:S04]  /*03f0*/  FSETP.GT.AND P0, PT, R11, R8, PT ;  /* 0x000000080b00720b */ /* 0x004fc80003f04000 */
[----:B------:R-:W-:-:S09]  /*0400*/  SEL R5, R5, R12, !P0 ;  /* 0x0000000c05057207 */ /* 0x000fd20004000000 */
[----:B------:R-:W-:-:S05]  /*0410*/  @!P0 VIADD R6, R12, 0x1 ;  /* 0x000000010c068836 */ /* 0x000fca0000000000 */
[----:B------:R-:W-:-:S13]  /*0420*/  ISETP.GE.U32.AND P0, PT, R6, R5, PT ;  /* 0x000000050600720c */ /* 0x000fda0003f06070 */
[----:B------:R-:W-:Y:S05]  /*0430*/  @!P0 BRA `(.L_x_124) ;  /* 0xfffffffc00b48947 */ /* 0x000fea000383ffff */
.L_x_123:
[----:B------:R-:W-:Y:S05]  /*0440*/  BSYNC.RECONVERGENT B1 ;  /* 0x0000000000017941 */ /* 0x000fea0003800200 */
.L_x_122:
[----:B------:R-:W-:Y:S05]  /*0450*/  BRA `(.L_x_125) ;  /* 0x0000000000687947 */ /* 0x000fea0003800000 */
.L_x_121:
[----:B------:R-:W-:Y:S01]  /*0460*/  IMAD.IADD R7, R7, 0x1, -R2 ;  /* 0x0000000107077824 */ /* 0x000fe200078e0a02 */
[----:B------:R-:W-:Y:S01]  /*0470*/  VIADDMNMX.U32 R5, R2, -R3, R4, PT ;  /* 0x8000000302057246 */ /* 0x000fe20003800004 */
[----:B------:R-:W0:Y:S03]  /*0480*/  LDCU.64 UR4, c[0x0][0x390] ;  /* 0x00007200ff0477ac */ /* 0x000e260008000a00 */
[----:B------:R-:W-:-:S05]  /*0490*/  VIMNMX.U32 R6, PT, PT, R4, R7, !PT ;  /* 0x0000000704067248 */ /* 0x000fca0007fe0000 */
[----:B------:R-:W-:-:S05]  /*04a0*/  IMAD.IADD R6, R6, 0x1, -R7 ;  /* 0x0000000106067824 */ /* 0x000fca00078e0a07 */
[----:B------:R-:W-:-:S13]  /*04b0*/  ISETP.GE.U32.AND P0, PT, R6, R5, PT ;  /* 0x000000050600720c */ /* 0x000fda0003f06070 */
[----:B0-----:R-:W-:Y:S05]  /*04c0*/  @P0 BRA `(.L_x_125) ;  /* 0x00000000004c0947 */ /* 0x001fea0003800000 */
.L_x_126:
        /* <DEDUP_REMOVED lines=19> */
.L_x_125:
[----:B------:R-:W-:Y:S05]  /*0600*/  BSYNC.RECONVERGENT B0 ;  /* 0x0000000000007941 */ /* 0x000fea0003800200 */
.L_x_120:
[----:B------:R-:W0:Y:S01]  /*0610*/  LDC.64 R4, c[0x0][0x3a0] ;  /* 0x0000e800ff047b82 */ /* 0x000e220000000a00 */
[----:B------:R-:W-:Y:S02]  /*0620*/  IMAD.IADD R3, R3, 0x1, R6 ;  /* 0x0000000103037824 */ /* 0x000fe400078e0206 */
[----:B0-----:R-:W-:-:S05]  /*0630*/  IMAD.WIDE.U32 R4, R0, 0x4, R4 ;  /* 0x0000000400047825 */ /* 0x001fca00078e0004 */
[----:B------:R-:W-:Y:S01]  /*0640*/  STG.E desc[UR8][R4.64], R3 ;  /* 0x0000000304007986 */ /* 0x000fe2000c101908 */
[----:B------:R-:W-:Y:S05]  /*0650*/  EXIT ;  /* 0x000000000000794d */ /* 0x000fea0003800000 */
.L_x_127:
        /* <DEDUP_REMOVED lines=10> */
.L_x_204:


//--------------------- .text._ZN3cub18CUB_300001_SM_10006detail10merge_sort30DeviceMergeSortBlockSortKernelINS2_10policy_hubIN6thrust24THRUST_300001_SM_1000_NS10device_ptrI10IndividualEEE9Policy600ES9_PNS0_8NullTypeES9_SD_jN4cuda3std3__44lessIS8_EES8_SC_EEvbT0_T1_T2_T3_T4_PT6_PT7_T5_NS1_7vsmem_tE --------------------------
	.section	.text._ZN3cub18CUB_300001_SM_10006detail10merge_sort30DeviceMergeSortBlockSortKernelINS2_10policy_hubIN6thrust24THRUST_300001_SM_1000_NS10device_ptrI10IndividualEEE9Policy600ES9_PNS0_8NullTypeES9_SD_jN4cuda3std3__44lessIS8_EES8_SC_EEvbT0_T1_T2_T3_T4_PT6_PT7_T5_NS1_7vsmem_tE,"ax",@progbits
	.align	128
        .global         _ZN3cub18CUB_300001_SM_10006detail10merge_sort30DeviceMergeSortBlockSortKernelINS2_10policy_hubIN6thrust24THRUST_300001_SM_1000_NS10device_ptrI10IndividualEEE9Policy600ES9_PNS0_8NullTypeES9_SD_jN4cuda3std3__44lessIS8_EES8_SC_EEvbT0_T1_T2_T3_T4_PT6_PT7_T5_NS1_7vsmem_tE
        .type           _ZN3cub18CUB_300001_SM_10006detail10merge_sort30DeviceMergeSortBlockSortKernelINS2_10policy_hubIN6thrust24THRUST_300001_SM_1000_NS10device_ptrI10IndividualEEE9Policy600ES9_PNS0_8NullTypeES9_SD_jN4cuda3std3__44lessIS8_EES8_SC_EEvbT0_T1_T2_T3_T4_PT6_PT7_T5_NS1_7vsmem_tE,@function
        .size           _ZN3cub18CUB_300001_SM_10006detail10merge_sort30DeviceMergeSortBlockSortKernelINS2_10policy_hubIN6thrust24THRUST_300001_SM_1000_NS10device_ptrI10IndividualEEE9Policy600ES9_PNS0_8NullTypeES9_SD_jN4cuda3std3__44lessIS8_EES8_SC_EEvbT0_T1_T2_T3_T4_PT6_PT7_T5_NS1_7vsmem_tE,(.L_x_205 - _ZN3cub18CUB_300001_SM_10006detail10merge_sort30DeviceMergeSortBlockSortKernelINS2_10policy_hubIN6thrust24THRUST_300001_SM_1000_NS10device_ptrI10IndividualEEE9Policy600ES9_PNS0_8NullTypeES9_SD_jN4cuda3std3__44lessIS8_EES8_SC_EEvbT0_T1_T2_T3_T4_PT6_PT7_T5_NS1_7vsmem_tE)
        .other          _ZN3cub18CUB_300001_SM_10006detail10merge_sort30DeviceMergeSortBlockSortKernelINS2_10policy_hubIN6thrust24THRUST_300001_SM_1000_NS10device_ptrI10IndividualEEE9Policy600ES9_PNS0_8NullTypeES9_SD_jN4cuda3std3__44lessIS8_EES8_SC_EEvbT0_T1_T2_T3_T4_PT6_PT7_T5_NS1_7vsmem_tE,@"STO_CUDA_ENTRY STV_DEFAULT"
_ZN3cub18CUB_300001_SM_10006detail10merge_sort30DeviceMergeSortBlockSortKernelINS2_10policy_hubIN6thrust24THRUST_300001_SM_1000_NS10device_ptrI10IndividualEEE9Policy600ES9_PNS0_8NullTypeES9_SD_jN4cuda3std3__44lessIS8_EES8_SC_EEvbT0_T1_T2_T3_T4_PT6_PT7_T5_NS1_7vsmem_tE:
.text._ZN3cub18CUB_300001_SM_10006detail10merge_sort30DeviceMergeSortBlockSortKernelINS2_10policy_hubIN6thrust24THRUST_300001_SM_1000_NS10device_ptrI10IndividualEEE9Policy600ES9_PNS0_8NullTypeES9_SD_jN4cuda3std3__44lessIS8_EES8_SC_EEvbT0_T1_T2_T3_T4_PT6_PT7_T5_NS1_7vsmem_tE:
[----:B------:R-:W-:Y:S01]  /*0000*/  LDC R1, c[0x0][0x37c] ;  /* 0x0000df00ff017b82 */ /* 0x000fe20000000800 */
[----:B------:R-:W0:Y:S01]  /*0010*/  S2R R7, SR_CTAID.X ;  /* 0x0000000000077919 */ /* 0x000e220000002500 */
[----:B------:R-:W1:Y:S01]  /*0020*/  LDCU UR4, c[0x0][0x370] ;  /* 0x00006e00ff0477ac */ /* 0x000e620008000800 */
[----:B------:R-:W2:Y:S01]  /*0030*/  LDCU.64 UR6, c[0x0][0x358] ;  /* 0x00006b00ff0677ac */ /* 0x000ea20008000a00 */
[----:B-1----:R-:W-:-:S06]  /*0040*/  UIADD3 UR4, UPT, UPT, UR4, -0x1, URZ ;  /* 0xffffffff04047890 */ /* 0x002fcc000fffe0ff */
[C---:B0-----:R-:W-:Y:S01]  /*0050*/  ISETP.GE.U32.AND P0, PT, R7.reuse, UR4, PT ;  /* 0x0000000407007c0c */ /* 0x041fe2000bf06070 */
[----:B------:R-:W-:-:S12]  /*0060*/  IMAD.SHL.U32 R7, R7, 0x800, RZ ;  /* 0x0000080007077824 */ /* 0x000fd800078e00ff */
[----:B--2---:R-:W-:Y:S05]  /*0070*/  @P0 BRA `(.L_x_128) ;  /* 0x0000002000800947 */ /* 0x004fea0003800000 */
[----:B------:R-:W0:Y:S01]  /*0080*/  S2R R32, SR_TID.X ;  /* 0x0000000000207919 */ /* 0x000e220000002100 */
[----:B------:R-:W1:Y:S01]  /*0090*/  LDCU.64 UR4, c[0x0][0x388] ;  /* 0x00007100ff0477ac */ /* 0x000e620008000a00 */
[----:B------:R-:W-:Y:S01]  /*00a0*/  ACQBULK ;  /* 0x000000000000782e */ /* 0x000fe20000000000 */
[----:B0-----:R-:W-:-:S05]  /*00b0*/  IMAD.SHL.U32 R0, R32, 0x8, RZ ;  /* 0x0000000820007824 */ /* 0x001fca00078e00ff */
[----:B------:R-:W-:-:S04]  /*00c0*/  LOP3.LUT R21, R0, 0x1f00, RZ, 0xc0, !PT ;  /* 0x00001f0000157812 */ /* 0x000fc800078ec0ff */
[----:B------:R-:W-:-:S04]  /*00d0*/  LOP3.LUT R0, R21, 0x1f, R32, 0xf8, !PT ;  /* 0x0000001f15007812 */ /* 0x000fc800078ef820 */
[----:B------:R-:W-:-:S05]  /*00e0*/  IADD3 R0, P0, PT, R7, R0, RZ ;  /* 0x0000000007007210 */ /* 0x000fca0007f1e0ff */
[----:B------:R-:W-:Y:S02]  /*00f0*/  IMAD.X R3, RZ, RZ, RZ, P0 ;  /* 0x000000ffff037224 */ /* 0x000fe400000e06ff */
        /* <DEDUP_REMOVED lines=289> */
.L_x_132:
        /* <DEDUP_REMOVED lines=30> */
.L_x_131:
        /* <DEDUP_REMOVED lines=15> */
.L_x_130:
[----:B------:R-:W-:Y:S05]  /*15e0*/  BSYNC.RECONVERGENT B0 ;  /* 0x0000000000007941 */ /* 0x000fea0003800200 */
.L_x_129:
        /* <DEDUP_REMOVED lines=133> */
[C---:B0-----:R-:W-:Y:S02]  /*1e40*/  LOP3.LUT R0, R28.reuse, 0x1f, RZ, 0xc0, !PT ;  /* 0x0000001f1c007812 */ /* 0x041fe400078ec0ff */
[----:B------:R-:W-:Y:S01]  /*1e50*/  SHF.L.U32 R28, R28, 0x3, RZ ;  /* 0x000000031c1c7819 */ /* 0x000fe200000006ff */
[----:B------:R-:W0:Y:S02]  /*1e60*/  LDS.64 R38, [R35+0x200] ;  /* 0x0002000023267984 */ /* 0x000e240000000a00 */
[----:B--2---:R-:W-:Y:S01]  /*1e70*/  IMAD R29, R29, 0x800, R0 ;  /* 0x000008001d1d7824 */ /* 0x004fe200078e0200 */
[----:B------:R-:W-:Y:S01]  /*1e80*/  LOP3.LUT R28, R28, 0x1f00, RZ, 0xc0, !PT ;  /* 0x00001f001c1c7812 */ /* 0x000fe200078ec0ff */
[----:B------:R-:W2:Y:S03]  /*1e90*/  LDS.64 R10, [R34+0x300] ;  /* 0x00030000220a7984 */ /* 0x000ea60000000a00 */
[----:B------:R-:W-:Y:S01]  /*1ea0*/  IADD3 R29, P0, PT, R28, R29, RZ ;  /* 0x0000001d1c1d7210 */ /* 0x000fe20007f1e0ff */
[----:B------:R-:W5:Y:S04]  /*1eb0*/  LDS.64 R32, [R33+0x400] ;  /* 0x0004000021207984 */ /* 0x000f680000000a00 */
[----:B------:R-:W5:Y:S01]  /*1ec0*/  LDS.64 R6, [R27+0x500] ;  /* 0x000500001b067984 */ /* 0x000f620000000a00 */
[----:B------:R-:W-:Y:S01]  /*1ed0*/  IMAD.X R0, RZ, RZ, RZ, P0 ;  /* 0x000000ffff007224 */ /* 0x000fe200000e06ff */
        /* <DEDUP_REMOVED lines=21> */
.L_x_133:
        /* <DEDUP_REMOVED lines=37> */
.L_x_128:
[----:B------:R-:W0:Y:S01]  /*2280*/  LDC.64 R4, c[0x0][0x388] ;  /* 0x0000e200ff047b82 */ /* 0x000e220000000a00 */
[----:B------:R-:W-:Y:S01]  /*2290*/  ACQBULK ;  /* 0x000000000000782e */ /* 0x000fe20000000000 */
[----:B------:R-:W1:Y:S06]  /*22a0*/  S2R R37, SR_TID.X ;  /* 0x0000000000257919 */ /* 0x000e6c0000002100 */
[----:B------:R-:W2:Y:S01]  /*22b0*/  LDC R9, c[0x0][0x3a8] ;  /* 0x0000ea00ff097b82 */ /* 0x000ea20000000800 */
[----:B0-----:R-:W-:-:S05]  /*22c0*/  IMAD.WIDE.U32 R4, R7, 0x8, R4 ;  /* 0x0000000807047825 */ /* 0x001fca00078e0004 */
[----:B------:R-:W3:Y:S04]  /*22d0*/  LDG.E R2, desc[UR6][R4.64] ;  /* 0x0000000604027981 */ /* 0x000ee8000c1e1900 */
[----:B------:R-:W4:Y:S01]  /*22e0*/  LDG.E R3, desc[UR6][R4.64+0x4] ;  /* 0x0000040604037981 */ /* 0x000f22000c1e1900 */
[----:B-1----:R-:W-:-:S05]  /*22f0*/  IMAD.SHL.U32 R41, R37, 0x8, RZ ;  /* 0x0000000825297824 */ /* 0x002fca00078e00ff */
[----:B------:R-:W-:Y:S01]  /*2300*/  LOP3.LUT R0, R41, 0x1f00, RZ, 0xc0, !PT ;  /* 0x00001f0029007812 */ /* 0x000fe200078ec0ff */
[----:B------:R-:W-:-:S03]  /*2310*/  IMAD.MOV R40, RZ, RZ, -R7 ;  /* 0x000000ffff287224 */ /* 0x000fc600078e0a07 */
[----:B------:R-:W-:Y:S02]  /*2320*/  LOP3.LUT R13, R0, 0x1f, R37, 0xf8, !PT ;  /* 0x0000001f000d7812 */ /* 0x000fe400078ef825 */
[----:B--2---:R-:W-:-:S03]  /*2330*/  VIADDMNMX R40, R40, R9, 0x800, PT ;  /* 0x0000080028287446 */ /* 0x004fc60003800109 */
[C---:B------:R-:W-:Y:S01]  /*2340*/  VIADD R7, R13.reuse, 0x20 ;  /* 0x000000200d077836 */ /* 0x040fe20000000000 */
[C---:B------:R-:W-:Y:S01]  /*2350*/  LEA R18, P0, R13.reuse, R4, 0x3 ;  /* 0x000000040d127211 */ /* 0x040fe200078018ff */
[----:B------:R-:W-:-:S03]  /*2360*/  VIADD R9, R13, 0x60 ;  /* 0x000000600d097836 */ /* 0x000fc60000000000 */
[-C--:B------:R-:W-:Y:S01]  /*2370*/  ISETP.GE.AND P1, PT, R7, R40.reuse, PT ;  /* 0x000000280700720c */ /* 0x080fe20003f26270 */
[----:B------:R-:W-:Y:S01]  /*2380*/  IMAD.X R19, RZ, RZ, R5, P0 ;  /* 0x000000ffff137224 */ /* 0x000fe200000e0605 */
[C---:B------:R-:W-:Y:S02]  /*2390*/  IADD3 R7, PT, PT, R13.reuse, 0x40, RZ ;  /* 0x000000400d077810 */ /* 0x040fe40007ffe0ff */
[-C--:B------:R-:W-:Y:S02]  /*23a0*/  ISETP.GE.AND P0, PT, R13, R40.reuse, PT ;  /* 0x000000280d00720c */ /* 0x080fe40003f06270 */
[-C--:B------:R-:W-:Y:S01]  /*23b0*/  ISETP.GE.AND P2, PT, R7, R40.reuse, PT ;  /* 0x000000280700720c */ /* 0x080fe20003f46270 */
[----:B------:R-:W-:Y:S01]  /*23c0*/  VIADD R11, R13, 0x80 ;  /* 0x000000800d0b7836 */ /* 0x000fe20000000000 */
[----:B------:R-:W-:Y:S01]  /*23d0*/  ISETP.GE.AND P3, PT, R9, R40, PT ;  /* 0x000000280900720c */ /* 0x000fe20003f66270 */
[----:B------:R-:W-:-:S03]  /*23e0*/  VIADD R39, R13, 0xc0 ;  /* 0x000000c00d277836 */ /* 0x000fc60000000000 */
[----:B------:R-:W-:Y:S01]  /*23f0*/  ISETP.GE.AND P4, PT, R11, R40, PT ;  /* 0x000000280b00720c */ /* 0x000fe20003f86270 */
[C---:B------:R-:W-:Y:S01]  /*2400*/  VIADD R38, R13.reuse, 0xe0 ;  /* 0x000000e00d267836 */ /* 0x040fe20000000000 */
[----:B------:R-:W-:Y:S01]  /*2410*/  IADD3 R11, PT, PT, R13, 0xa0, RZ ;  /* 0x000000a00d0b7810 */ /* 0x000fe20007ffe0ff */
[----:B---3--:R-:W-:Y:S02]  /*2420*/  IMAD.MOV.U32 R8, RZ, RZ, R2 ;  /* 0x000000ffff087224 */ /* 0x008fe400078e0002 */
[----:B------:R-:W2:Y:S01]  /*2430*/  @!P0 LDG.E R2, desc[UR6][R18.64] ;  /* 0x0000000612028981 */ /* 0x000ea2000c1e1900 */
[----:B----4-:R-:W-:Y:S02]  /*2440*/  IMAD.MOV.U32 R9, RZ, RZ, R3 ;  /* 0x000000ffff097224 */ /* 0x010fe400078e0003 */
[----:B------:R-:W-:Y:S01]  /*2450*/  MOV R4, R8 ;  /* 0x0000000800047202 */ /* 0x000fe20000000f00 */
[----:B------:R-:W-:Y:S01]  /*2460*/  IMAD.MOV.U32 R6, RZ, RZ, R8 ;  /* 0x000000ffff067224 */ /* 0x000fe200078e0008 */
[----:B------:R-:W2:Y:S01]  /*2470*/  @!P0 LDG.E R3, desc[UR6][R18.64+0x4] ;  /* 0x0000040612038981 */ /* 0x000ea2000c1e1900 */
[----:B------:R-:W-:-:S02]  /*2480*/  IMAD.MOV.U32 R5, RZ, RZ, R9 ;  /* 0x000000ffff057224 */ /* 0x000fc400078e0009 */
[----:B------:R-:W-:Y:S01]  /*2490*/  IMAD.MOV.U32 R7, RZ, RZ, R9 ;  /* 0x000000ffff077224 */ /* 0x000fe200078e0009 */
[----:B------:R-:W3:Y:S01]  /*24a0*/  @!P1 LDG.E R4, desc[UR6][R18.64+0x100] ;  /* 0x0001000612049981 */ /* 0x000ee2000c1e1900 */
[----:B------:R-:W-:-:S03]  /*24b0*/  ISETP.GE.AND P0, PT, R11, R40, PT ;  /* 0x000000280b00720c */ /* 0x000fc60003f06270 */
[----:B------:R-:W3:Y:S01]  /*24c0*/  @!P1 LDG.E R5, desc[UR6][R18.64+0x104] ;  /* 0x0001040612059981 */ /* 0x000ee2000c1e1900 */
[----:B------:R-:W-:-:S03]  /*24d0*/  ISETP.GE.AND P1, PT, R39, R40, PT ;  /* 0x000000282700720c */ /* 0x000fc60003f26270 */
[----:B------:R-:W4:Y:S04]  /*24e0*/  @!P2 LDG.E R7, desc[UR6][R18.64+0x204] ;  /* 0x000204061207a981 */ /* 0x000f28000c1e1900 */
[----:B------:R-:W4:Y:S01]  /*24f0*/  @!P2 LDG.E R6, desc[UR6][R18.64+0x200] ;  /* 0x000200061206a981 */ /* 0x000f22000c1e1900 */
[----:B------:R-:W-:Y:S01]  /*2500*/  ISETP.GE.AND P2, PT, R38, R40, PT ;  /* 0x000000282600720c */ /* 0x000fe20003f46270 */
[--C-:B------:R-:W-:Y:S02]  /*2510*/  IMAD.MOV.U32 R15, RZ, RZ, R9.reuse ;  /* 0x000000ffff0f7224 */ /* 0x100fe400078e0009 */
[----:B------:R-:W-:Y:S02]  /*2520*/  IMAD.MOV.U32 R14, RZ, RZ, R8 ;  /* 0x000000ffff0e7224 */ /* 0x000fe400078e0008 */
[----:B------:R-:W-:-:S02]  /*2530*/  IMAD.MOV.U32 R17, RZ, RZ, R9 ;  /* 0x000000ffff117224 */ /* 0x000fc400078e0009 */
[--C-:B------:R-:W-:Y:S01]  /*2540*/  IMAD.MOV.U32 R16, RZ, RZ, R8.reuse ;  /* 0x000000ffff107224 */ /* 0x100fe200078e0008 */
[----:B------:R-:W-:Y:S01]  /*2550*/  MOV R13, R9 ;  /* 0x00000009000d7202 */ /* 0x000fe20000000f00 */
[----:B------:R-:W-:Y:S01]  /*2560*/  IMAD.MOV.U32 R11, RZ, RZ, R9 ;  /* 0x000000ffff0b7224 */ /* 0x000fe200078e0009 */
[----:B------:R-:W5:Y:S01]  /*2570*/  @!P3 LDG.E R15, desc[UR6][R18.64+0x304] ;  /* 0x00030406120fb981 */ /* 0x000f62000c1e1900 */
[--C-:B------:R-:W-:Y:S02]  /*2580*/  IMAD.MOV.U32 R10, RZ, RZ, R8.reuse ;  /* 0x000000ffff0a7224 */ /* 0x100fe400078e0008 */
[----:B------:R-:W-:Y:S01]  /*2590*/  IMAD.MOV.U32 R12, RZ, RZ, R8 ;  /* 0x000000ffff0c7224 */ /* 0x000fe200078e0008 */
        /* <DEDUP_REMOVED lines=15> */
[C---:B------:R-:W-:Y:S02]  /*2690*/  VIADD R21, R20.reuse, 0x20 ;  /* 0x0000002014157836 */ /* 0x040fe40000000000 */
[C---:B------:R-:W-:Y:S02]  /*26a0*/  VIADD R23, R20.reuse, 0x40 ;  /* 0x0000004014177836 */ /* 0x040fe40000000000 */
[C---:B------:R-:W-:Y:S01]  /*26b0*/  VIADD R19, R20.reuse, 0x80 ;  /* 0x0000008014137836 */ /* 0x040fe20000000000 */
[CC--:B------:R-:W-:Y:S02]  /*26c0*/  LEA.HI.SX32 R36, R20.reuse, R20.reuse, 0x1b ;  /* 0x0000001414247211 */ /* 0x0c0fe400078fdaff */
[----:B------:R-:W-:Y:S01]  /*26d0*/  LEA.HI.SX32 R21, R21, R20, 0x1b ;  /* 0x0000001415157211 */ /* 0x000fe200078fdaff */
[C---:B------:R-:W-:Y:S01]  /*26e0*/  VIADD R27, R20.reuse, 0xa0 ;  /* 0x000000a0141b7836 */ /* 0x040fe20000000000 */
[----:B------:R-:W-:-:S02]  /*26f0*/  IADD3 R25, PT, PT, R20, 0x60, RZ ;  /* 0x0000006014197810 */ /* 0x000fc40007ffe0ff */
        /* <DEDUP_REMOVED lines=33> */
[----:B------:R-:W-:Y:S02]  /*2910*/  LEA R5, R5, UR4, 0x3 ;  /* 0x0000000405057c11 */ /* 0x000fe4000f8e18ff */
[-C--:B0-----:R-:W-:Y:S02]  /*2920*/  LEA.HI.SX32 R7, R19, R0.reuse, 0x1b ;  /* 0x0000000013077211 */ /* 0x081fe400078fdaff */
[----:B------:R-:W-:Y:S01]  /*2930*/  LEA.HI.SX32 R6, R21, R0, 0x1b ;  /* 0x0000000015067211 */ /* 0x000fe200078fdaff */
[----:B-----5:R-:W-:Y:S01]  /*2940*/  STS.64 [R29+0x300], R14 ;  /* 0x0003000e1d007388 */ /* 0x020fe20000000a00 */
[----:B------:R-:W-:Y:S02]  /*2950*/  LEA R7, R7, UR4, 0x3 ;  /* 0x0000000407077c11 */ /* 0x000fe4000f8e18ff */
[----:B------:R-:W-:-:S02]  /*2960*/  LEA R6, R6, UR4, 0x3 ;  /* 0x0000000406067c11 */ /* 0x000fc4000f8e18ff */
[----:B------:R-:W-:Y:S02]  /*2970*/  LEA R4, R4, UR4, 0x3 ;  /* 0x0000000404047c11 */ /* 0x000fe4000f8e18ff */
[----:B------:R-:W-:Y:S01]  /*2980*/  LEA R3, R3, UR4, 0x3 ;  /* 0x0000000403037c11 */ /* 0x000fe2000f8e18ff */
[----:B------:R-:W-:Y:S01]  /*2990*/  STS.64 [R28+0x400], R16 ;  /* 0x000400101c007388 */ /* 0x000fe20000000a00 */
[----:B------:R-:W-:Y:S02]  /*29a0*/  LEA R2, R2, UR4, 0x3 ;  /* 0x0000000402027c11 */ /* 0x000fe4000f8e18ff */
[----:B------:R-:W-:Y:S01]  /*29b0*/  LEA R0, R18, UR4, 0x3 ;  /* 0x0000000412007c11 */ /* 0x000fe2000f8e18ff */
[----:B------:R0:W-:Y:S04]  /*29c0*/  STS.64 [R27+0x500], R10 ;  /* 0x0005000a1b007388 */ /* 0x0001e80000000a00 */
        /* <DEDUP_REMOVED lines=12> */
[----:B0-----:R-:W-:-:S07]  /*2a90*/  IADD3 R11, PT, PT, R41, 0x1, RZ ;  /* 0x00000001290b7810 */ /* 0x001fce0007ffe0ff */
[----:B------:R-:W-:Y:S01]  /*2aa0*/  PREEXIT ;  /* 0x000000000000782d */ /* 0x000fe20000000000 */
[----:B------:R-:W-:Y:S01]  /*2ab0*/  BSSY.RECONVERGENT B0, `(.L_x_134) ;  /* 0x000000c000007945 */ /* 0x000fe20003800200 */
[--C-:B-1----:R-:W-:Y:S01]  /*2ac0*/  IMAD.MOV.U32 R10, RZ, RZ, R8.reuse ;  /* 0x000000ffff0a7224 */ /* 0x102fe200078e0008 */
[----:B------:R-:W-:Y:S01]  /*2ad0*/  ISETP.GE.U32.AND P0, PT, R11, R40, PT ;  /* 0x000000280b00720c */ /* 0x000fe20003f06070 */
[--C-:B------:R-:W-:Y:S02]  /*2ae0*/  IMAD.MOV.U32 R11, RZ, RZ, R9.reuse ;  /* 0x000000ffff0b7224 */ /* 0x100fe400078e0009 */
[----:B------:R-:W-:Y:S02]  /*2af0*/  IMAD.MOV.U32 R12, RZ, RZ, R8 ;  /* 0x000000ffff0c7224 */ /* 0x000fe400078e0008 */
[----:B------:R-:W-:-:S08]  /*2b00*/  IMAD.MOV.U32 R13, RZ, RZ, R9 ;  /* 0x000000ffff0d7224 */ /* 0x000fd000078e0009 */
[----:B------:R-:W-:Y:S05]  /*2b10*/  @P0 BRA `(.L_x_135) ;  /* 0x0000000000140947 */ /* 0x000fea0003800000 */
[-C--:B------:R-:W-:Y:S01]  /*2b20*/  FSETP.GT.AND P0, PT, R8, R14.reuse, PT ;  /* 0x0000000e0800720b */ /* 0x080fe20003f04000 */
[----:B------:R-:W-:Y:S01]  /*2b30*/  IMAD.MOV.U32 R11, RZ, RZ, R15 ;  /* 0x000000ffff0b7224 */ /* 0x000fe200078e000f */
[----:B------:R-:W-:-:S11]  /*2b40*/  MOV R10, R14 ;  /* 0x0000000e000a7202 */ /* 0x000fd60000000f00 */
[----:B------:R-:W-:Y:S02]  /*2b50*/  @P0 IMAD.MOV.U32 R12, RZ, RZ, R14 ;  /* 0x000000ffff0c0224 */ /* 0x000fe400078e000e */
[----:B------:R-:W-:-:S07]  /*2b60*/  @P0 IMAD.MOV.U32 R13, RZ, RZ, R15 ;  /* 0x000000ffff0d0224 */ /* 0x000fce00078e000f */
.L_x_135:
[----:B------:R-:W-:Y:S05]  /*2b70*/  BSYNC.RECONVERGENT B0 ;  /* 0x0000000000007941 */ /* 0x000fea0003800200 */
.L_x_134:
[C---:B------:R-:W-:Y:S01]  /*2b80*/  VIADD R15, R41.reuse, 0x2 ;  /* 0x00000002290f7836 */ /* 0x040fe20000000000 */
[CC--:B------:R-:W-:Y:S01]  /*2b90*/  ISETP.GE.U32.AND P3, PT, R41.reuse, R40.reuse, PT ;  /* 0x000000282900720c */ /* 0x0c0fe20003f66070 */
[----:B------:R-:W-:Y:S01]  /*2ba0*/  VIADD R43, R41, 0x3 ;  /* 0x00000003292b7836 */ /* 0x000fe20000000000 */
[----:B------:R-:W-:Y:S01]  /*2bb0*/  BSSY.RECONVERGENT B0, `(.L_x_136) ;  /* 0x0000013000007945 */ /* 0x000fe20003800200 */
[----:B------:R-:W-:Y:S01]  /*2bc0*/  IMAD.MOV.U32 R14, RZ, RZ, R12 ;  /* 0x000000ffff0e7224 */ /* 0x000fe200078e000c */
[-C--:B------:R-:W-:Y:S01]  /*2bd0*/  ISETP.GE.U32.AND P6, PT, R15, R40.reuse, PT ;  /* 0x000000280f00720c */ /* 0x080fe20003fc6070 */
[----:B------:R-:W-:Y:S01]  /*2be0*/  VIADD R15, R41, 0x4 ;  /* 0x00000004290f7836 */ /* 0x000fe20000000000 */
[-C--:B------:R-:W-:Y:S02]  /*2bf0*/  ISETP.GE.U32.AND P0, PT, R43, R40.reuse, PT ;  /* 0x000000282b00720c */ /* 0x080fe40003f06070 */
[----:B------:R-:W-:Y:S02]  /*2c00*/  IADD3 R43, PT, PT, R41, 0x5, RZ ;  /* 0x00000005292b7810 */ /* 0x000fe40007ffe0ff */
[-C--:B------:R-:W-:Y:S01]  /*2c10*/  ISETP.GE.U32.AND P1, PT, R15, R40.reuse, PT ;  /* 0x000000280f00720c */ /* 0x080fe20003f26070 */
[----:B------:R-:W-:Y:S01]  /*2c20*/  VIADD R15, R41, 0x6 ;  /* 0x00000006290f7836 */ /* 0x000fe20000000000 */
[----:B------:R-:W-:Y:S01]  /*2c30*/  ISETP.GE.U32.AND P2, PT, R43, R40, PT ;  /* 0x000000282b00720c */ /* 0x000fe20003f46070 */
[----:B------:R-:W-:-:S03]  /*2c40*/  VIADD R41, R41, 0x7 ;  /* 0x0000000729297836 */ /* 0x000fc60000000000 */
[-C--:B------:R-:W-:Y:S01]  /*2c50*/  ISETP.GE.U32.AND P4, PT, R15, R40.reuse, PT ;  /* 0x000000280f00720c */ /* 0x080fe20003f86070 */
[----:B------:R-:W-:Y:S01]  /*2c60*/  IMAD.MOV.U32 R15, RZ, RZ, R13 ;  /* 0x000000ffff0f7224 */ /* 0x000fe200078e000d */
[----:B------:R-:W-:Y:S01]  /*2c70*/  ISETP.GE.U32.AND P5, PT, R41, R40, PT ;  /* 0x000000282900720c */ /* 0x000fe20003fa6070 */
[----:B------:R-:W-:-:S12]  /*2c80*/  @P6 BRA `(.L_x_137) ;  /* 0x0000000000146947 */ /* 0x000fd80003800000 */
[----:B------:R-:W-:Y:S01]  /*2c90*/  FSETP.GT.AND P6, PT, R12, R16, PT ;  /* 0x000000100c00720b */ /* 0x000fe20003fc4000 */
[----:B------:R-:W-:Y:S02]  /*2ca0*/  IMAD.MOV.U32 R13, RZ, RZ, R17 ;  /* 0x000000ffff0d7224 */ /* 0x000fe400078e0011 */
[----:B------:R-:W-:-:S10]  /*2cb0*/  IMAD.MOV.U32 R12, RZ, RZ, R16 ;  /* 0x000000ffff0c7224 */ /* 0x000fd400078e0010 */
[----:B------:R-:W-:Y:S01]  /*2cc0*/  @P6 MOV R14, R16 ;  /* 0x00000010000e6202 */ /* 0x000fe20000000f00 */
[----:B------:R-:W-:-:S07]  /*2cd0*/  @P6 IMAD.MOV.U32 R15, RZ, RZ, R17 ;  /* 0x000000ffff0f6224 */ /* 0x000fce00078e0011 */
.L_x_137:
[----:B------:R-:W-:Y:S05]  /*2ce0*/  BSYNC.RECONVERGENT B0 ;  /* 0x0000000000007941 */ /* 0x000fea0003800200 */
.L_x_136:
[----:B------:R-:W-:Y:S01]  /*2cf0*/  BSSY.RECONVERGENT B0, `(.L_x_138) ;  /* 0x0000009000007945 */ /* 0x000fe20003800200 */
[----:B------:R-:W-:Y:S02]  /*2d00*/  IMAD.MOV.U32 R16, RZ, RZ, R14 ;  /* 0x000000ffff107224 */ /* 0x000fe400078e000e */
[----:B------:R-:W-:Y:S01]  /*2d10*/  IMAD.MOV.U32 R17, RZ, RZ, R15 ;  /* 0x000000ffff117224 */ /* 0x000fe200078e000f */
[----:B------:R-:W-:Y:S06]  /*2d20*/  @P0 BRA `(.L_x_139) ;  /* 0x0000000000140947 */ /* 0x000fec0003800000 */
[----:B------:R-:W-:Y:S01]  /*2d30*/  FSETP.GT.AND P0, PT, R14, R18, PT ;  /* 0x000000120e00720b */ /* 0x000fe20003f04000 */
[----:B------:R-:W-:Y:S02]  /*2d40*/  IMAD.MOV.U32 R15, RZ, RZ, R19 ;  /* 0x000000ffff0f7224 */ /* 0x000fe400078e0013 */
[----:B------:R-:W-:-:S10]  /*2d50*/  IMAD.MOV.U32 R14, RZ, RZ, R18 ;  /* 0x000000ffff0e7224 */ /* 0x000fd400078e0012 */
[----:B------:R-:W-:Y:S01]  /*2d60*/  @P0 MOV R17, R19 ;  /* 0x0000001300110202 */ /* 0x000fe20000000f00 */
[----:B------:R-:W-:-:S07]  /*2d70*/  @P0 IMAD.MOV.U32 R16, RZ, RZ, R18 ;  /* 0x000000ffff100224 */ /* 0x000fce00078e0012 */
.L_x_139:
[----:B------:R-:W-:Y:S05]  /*2d80*/  BSYNC.RECONVERGENT B0 ;  /* 0x0000000000007941 */ /* 0x000fea0003800200 */
.L_x_138:
        /* <DEDUP_REMOVED lines=9> */
.L_x_141:
[----:B------:R-:W-:Y:S05]  /*2e20*/  BSYNC.RECONVERGENT B0 ;  /* 0x0000000000007941 */ /* 0x000fea0003800200 */
.L_x_140:
        /* <DEDUP_REMOVED lines=9> */
.L_x_143:
[----:B------:R-:W-:Y:S05]  /*2ec0*/  BSYNC.RECONVERGENT B0 ;  /* 0x0000000000007941 */ /* 0x000fea0003800200 */
.L_x_142:
        /* <DEDUP_REMOVED lines=9> */
.L_x_145:
[----:B------:R-:W-:Y:S05]  /*2f60*/  BSYNC.RECONVERGENT B0 ;  /* 0x0000000000007941 */ /* 0x000fea0003800200 */
.L_x_144:
        /* <DEDUP_REMOVED lines=13> */
[----:B------:R-:W-:Y:S01]  /*3040*/  @P3 MOV R45, R20 ;  /* 0x00000014002d3202 */ /* 0x000fe20000000f00 */
[----:B------:R-:W-:Y:S01]  /*3050*/  @P3 IMAD.MOV.U32 R20, RZ, RZ, R22 ;  /* 0x000000ffff143224 */ /* 0x000fe200078e0016 */
[----:B------:R-:W-:Y:S01]  /*3060*/  @P1 MOV R41, R12 ;  /* 0x0000000c00291202 */ /* 0x000fe20000000f00 */
[----:B------:R-:W-:Y:S02]  /*3070*/  @P1 IMAD.MOV.U32 R32, RZ, RZ, R13 ;  /* 0x000000ffff201224 */ /* 0x000fe400078e000d */
[----:B------:R-:W-:Y:S02]  /*3080*/  @P2 IMAD.MOV.U32 R33, RZ, RZ, R16 ;  /* 0x000000ffff212224 */ /* 0x000fe400078e0010 */
[----:B------:R-:W-:Y:S02]  /*3090*/  @P1 IMAD.MOV.U32 R13, RZ, RZ, R15 ;  /* 0x000000ffff0d1224 */ /* 0x000fe400078e000f */
[----:B------:R-:W-:Y:S02]  /*30a0*/  @P2 IMAD.MOV.U32 R16, RZ, RZ, R18 ;  /* 0x000000ffff102224 */ /* 0x000fe400078e0012 */
[----:B------:R-:W-:Y:S01]  /*30b0*/  IMAD.MOV.U32 R15, RZ, RZ, R19 ;  /* 0x000000ffff0f7224 */ /* 0x000fe200078e0013 */
[----:B------:R-:W-:Y:S01]  /*30c0*/  @P2 MOV R15, R17 ;  /* 0x00000011000f2202 */ /* 0x000fe20000000f00 */
[----:B------:R-:W-:-:S02]  /*30d0*/  @P0 IMAD.MOV.U32 R30, RZ, RZ, R8 ;  /* 0x000000ffff1e0224 */ /* 0x000fc400078e0008 */
[----:B------:R-:W-:Y:S01]  /*30e0*/  @P1 IMAD.MOV.U32 R12, RZ, RZ, R14 ;  /* 0x000000ffff0c1224 */ /* 0x000fe200078e000e */
[----:B------:R-:W-:Y:S01]  /*30f0*/  FSETP.GT.AND P1, PT, R16, R41, PT ;  /* 0x000000291000720b */ /* 0x000fe20003f24000 */
[----:B------:R-:W-:Y:S01]  /*3100*/  @P2 IMAD.MOV.U32 R17, RZ, RZ, R19 ;  /* 0x000000ffff112224 */ /* 0x000fe200078e0013 */
[----:B------:R-:W-:Y:S01]  /*3110*/  FSETP.GT.AND P2, PT, R20, R33, PT ;  /* 0x000000211400720b */ /* 0x000fe20003f44000 */
[----:B------:R-:W-:Y:S01]  /*3120*/  IMAD.MOV.U32 R22, RZ, RZ, R20 ;  /* 0x000000ffff167224 */ /* 0x000fe200078e0014 */
[----:B------:R-:W-:Y:S01]  /*3130*/  FSETP.GT.AND P4, PT, R12, R30, PT ;  /* 0x0000001e0c00720b */ /* 0x000fe20003f84000 */
[----:B------:R-:W-:Y:S01]  /*3140*/  IMAD.MOV.U32 R19, RZ, RZ, R17 ;  /* 0x000000ffff137224 */ /* 0x000fe200078e0011 */
[----:B------:R-:W-:Y:S01]  /*3150*/  MOV R14, R11 ;  /* 0x0000000b000e7202 */ /* 0x000fe20000000f00 */
[----:B------:R-:W-:Y:S02]  /*3160*/  @P0 IMAD.MOV.U32 R14, RZ, RZ, R9 ;  /* 0x000000ffff0e0224 */ /* 0x000fe400078e0009 */
[----:B------:R-:W-:-:S02]  /*3170*/  IMAD.MOV.U32 R42, RZ, RZ, R16 ;  /* 0x000000ffff2a7224 */ /* 0x000fc400078e0010 */
[----:B------:R-:W-:Y:S02]  /*3180*/  IMAD.MOV.U32 R18, RZ, RZ, R13 ;  /* 0x000000ffff127224 */ /* 0x000fe400078e000d */
[----:B------:R-:W-:Y:S01]  /*3190*/  @P1 MOV R19, R32 ;  /* 0x0000002000131202 */ /* 0x000fe20000000f00 */
[----:B------:R-:W-:Y:S01]  /*31a0*/  @P1 IMAD.MOV.U32 R42, RZ, RZ, R41 ;  /* 0x000000ffff2a1224 */ /* 0x000fe200078e0029 */
[----:B------:R-:W-:Y:S01]  /*31b0*/  @P2 MOV R22, R33 ;  /* 0x0000002100162202 */ /* 0x000fe20000000f00 */
[----:B------:R-:W-:Y:S02]  /*31c0*/  @P1 IMAD.MOV.U32 R32, RZ, RZ, R17 ;  /* 0x000000ffff201224 */ /* 0x000fe400078e0011 */
[----:B------:R-:W-:Y:S01]  /*31d0*/  @P1 IMAD.MOV.U32 R41, RZ, RZ, R16 ;  /* 0x000000ffff291224 */ /* 0x000fe200078e0010 */
[----:B------:R-:W-:Y:S01]  /*31e0*/  FSETP.GT.AND P1, PT, R45, R22, PT ;  /* 0x000000162d00720b */ /* 0x000fe20003f24000 */
[----:B------:R-:W-:Y:S02]  /*31f0*/  @P4 IMAD.MOV.U32 R18, RZ, RZ, R14 ;  /* 0x000000ffff124224 */ /* 0x000fe400078e000e */
[----:B------:R-:W-:-:S02]  /*3200*/  @P4 IMAD.MOV.U32 R14, RZ, RZ, R13 ;  /* 0x000000ffff0e4224 */ /* 0x000fc400078e000d */
[----:B------:R-:W-:Y:S02]  /*3210*/  IMAD.MOV.U32 R13, RZ, RZ, R23 ;  /* 0x000000ffff0d7224 */ /* 0x000fe400078e0017 */
[----:B------:R-:W-:Y:S02]  /*3220*/  @P3 IMAD.MOV.U32 R13, RZ, RZ, R21 ;  /* 0x000000ffff0d3224 */ /* 0x000fe400078e0015 */
[----:B------:R-:W-:Y:S02]  /*3230*/  @P3 IMAD.MOV.U32 R21, RZ, RZ, R23 ;  /* 0x000000ffff153224 */ /* 0x000fe400078e0017 */
[----:B------:R-:W-:Y:S02]  /*3240*/  IMAD.MOV.U32 R31, RZ, RZ, R12 ;  /* 0x000000ffff1f7224 */ /* 0x000fe400078e000c */
[----:B------:R-:W-:Y:S02]  /*3250*/  @P4 IMAD.MOV.U32 R31, RZ, RZ, R30 ;  /* 0x000000ffff1f4224 */ /* 0x000fe400078e001e */
[----:B------:R-:W-:-:S02]  /*3260*/  @P4 IMAD.MOV.U32 R30, RZ, RZ, R12 ;  /* 0x000000ffff1e4224 */ /* 0x000fc400078e000c */
[----:B------:R-:W-:Y:S02]  /*3270*/  @P2 IMAD.MOV.U32 R33, RZ, RZ, R20 ;  /* 0x000000ffff212224 */ /* 0x000fe400078e0014 */
[----:B------:R-:W-:Y:S02]  /*3280*/  IMAD.MOV.U32 R12, RZ, RZ, R21 ;  /* 0x000000ffff0c7224 */ /* 0x000fe400078e0015 */
[----:B------:R-:W-:Y:S01]  /*3290*/  @P2 IMAD.MOV.U32 R12, RZ, RZ, R15 ;  /* 0x000000ffff0c2224 */ /* 0x000fe200078e000f */
[----:B------:R-:W-:Y:S01]  /*32a0*/  @P2 MOV R15, R21 ;  /* 0x00000015000f2202 */ /* 0x000fe20000000f00 */
[----:B------:R-:W-:Y:S01]  /*32b0*/  @P0 IMAD.MOV.U32 R8, RZ, RZ, R10 ;  /* 0x000000ffff080224 */ /* 0x000fe200078e000a */
[----:B------:R-:W-:Y:S01]  /*32c0*/  FSETP.GT.AND P2, PT, R41, R31, PT ;  /* 0x0000001f2900720b */ /* 0x000fe20003f44000 */
[----:B------:R-:W-:Y:S01]  /*32d0*/  IMAD.MOV.U32 R44, RZ, RZ, R13 ;  /* 0x000000ffff2c7224 */ /* 0x000fe200078e000d */
[----:B------:R-:W-:Y:S01]  /*32e0*/  FSETP.GT.AND P3, PT, R33, R42, PT ;  /* 0x0000002a2100720b */ /* 0x000fe20003f64000 */
[----:B------:R-:W-:-:S02]  /*32f0*/  IMAD.MOV.U32 R43, RZ, RZ, R45 ;  /* 0x000000ffff2b7224 */ /* 0x000fc400078e002d */
[----:B------:R-:W-:Y:S02]  /*3300*/  @P1 IMAD.MOV.U32 R44, RZ, RZ, R12 ;  /* 0x000000ffff2c1224 */ /* 0x000fe400078e000c */
[----:B------:R-:W-:Y:S01]  /*3310*/  @P1 IMAD.MOV.U32 R43, RZ, RZ, R22 ;  /* 0x000000ffff2b1224 */ /* 0x000fe200078e0016 */
[----:B------:R-:W-:Y:S01]  /*3320*/  @P1 MOV R22, R45 ;  /* 0x0000002d00161202 */ /* 0x000fe20000000f00 */
[----:B------:R-:W-:Y:S01]  /*3330*/  @P1 IMAD.MOV.U32 R12, RZ, RZ, R13 ;  /* 0x000000ffff0c1224 */ /* 0x000fe200078e000d */
[----:B------:R-:W-:Y:S01]  /*3340*/  FSETP.GT.AND P1, PT, R30, R8, PT ;  /* 0x000000081e00720b */ /* 0x000fe20003f24000 */
[----:B------:R-:W-:Y:S02]  /*3350*/  IMAD.MOV.U32 R13, RZ, RZ, R32 ;  /* 0x000000ffff0d7224 */ /* 0x000fe400078e0020 */
[----:B------:R-:W-:Y:S01]  /*3360*/  @P2 IMAD.MOV.U32 R13, RZ, RZ, R18 ;  /* 0x000000ffff0d2224 */ /* 0x000fe200078e0012 */
[----:B------:R-:W-:Y:S01]  /*3370*/  @P2 MOV R18, R32 ;  /* 0x0000002000122202 */ /* 0x000fe20000000f00 */
[----:B------:R-:W-:-:S02]  /*3380*/  IMAD.MOV.U32 R10, RZ, RZ, R15 ;  /* 0x000000ffff0a7224 */ /* 0x000fc400078e000f */
[----:B------:R-:W-:Y:S01]  /*3390*/  @P3 IMAD.MOV.U32 R10, RZ, RZ, R19 ;  /* 0x000000ffff0a3224 */ /* 0x000fe200078e0013 */
[----:B------:R-:W-:Y:S01]  /*33a0*/  @P3 MOV R19, R15 ;  /* 0x0000000f00133202 */ /* 0x000fe20000000f00 */
[----:B------:R-:W-:Y:S02]  /*33b0*/  IMAD.MOV.U32 R16, RZ, RZ, R33 ;  /* 0x000000ffff107224 */ /* 0x000fe400078e0021 */
[----:B------:R-:W-:Y:S02]  /*33c0*/  IMAD.MOV.U32 R32, RZ, RZ, R41 ;  /* 0x000000ffff207224 */ /* 0x000fe400078e0029 */
[----:B------:R-:W-:Y:S02]  /*33d0*/  @P3 IMAD.MOV.U32 R16, RZ, RZ, R42 ;  /* 0x000000ffff103224 */ /* 0x000fe400078e002a */
[----:B------:R-:W-:Y:S02]  /*33e0*/  @P2 IMAD.MOV.U32 R32, RZ, RZ, R31 ;  /* 0x000000ffff202224 */ /* 0x000fe400078e001f */
[----:B------:R-:W-:Y:S01]  /*33f0*/  IMAD.MOV.U32 R15, RZ, RZ, R30 ;  /* 0x000000ffff0f7224 */ /* 0x000fe200078e001e */
[----:B------:R-:W-:Y:S01]  /*3400*/  FSETP.GT.AND P4, PT, R22, R16, PT ;  /* 0x000000101600720b */ /* 0x000fe20003f84000 */
[----:B------:R-:W-:-:S02]  /*3410*/  @P2 IMAD.MOV.U32 R31, RZ, RZ, R41 ;  /* 0x000000ffff1f2224 */ /* 0x000fc400078e0029 */
[----:B------:R-:W-:Y:S02]  /*3420*/  @P1 IMAD.MOV.U32 R15, RZ, RZ, R8 ;  /* 0x000000ffff0f1224 */ /* 0x000fe400078e0008 */
[----:B------:R-:W-:Y:S02]  /*3430*/  @P3 IMAD.MOV.U32 R42, RZ, RZ, R33 ;  /* 0x000000ffff2a3224 */ /* 0x000fe400078e0021 */
[----:B------:R-:W-:Y:S01]  /*3440*/  @P0 IMAD.MOV.U32 R9, RZ, RZ, R11 ;  /* 0x000000ffff090224 */ /* 0x000fe200078e000b */
[----:B------:R-:W-:Y:S01]  /*3450*/  FSETP.GT.AND P2, PT, R31, R15, PT ;  /* 0x0000000f1f00720b */ /* 0x000fe20003f44000 */
[----:B------:R-:W-:Y:S01]  /*3460*/  IMAD.MOV.U32 R17, RZ, RZ, R12 ;  /* 0x000000ffff117224 */ /* 0x000fe200078e000c */
[----:B------:R-:W-:Y:S01]  /*3470*/  FSETP.GT.AND P0, PT, R42, R32, PT ;  /* 0x000000202a00720b */ /* 0x000fe20003f04000 */
[----:B------:R-:W-:Y:S02]  /*3480*/  IMAD.MOV.U32 R23, RZ, RZ, R31 ;  /* 0x000000ffff177224 */ /* 0x000fe400078e001f */
[----:B------:R-:W-:Y:S01]  /*3490*/  @P4 IMAD.MOV.U32 R17, RZ, RZ, R10 ;  /* 0x000000ffff114224 */ /* 0x000fe200078e000a */
[----:B------:R-:W-:Y:S01]  /*34a0*/  @P4 MOV R10, R12 ;  /* 0x0000000c000a4202 */ /* 0x000fe20000000f00 */
[----:B------:R-:W-:Y:S01]  /*34b0*/  IMAD.MOV.U32 R21, RZ, RZ, R14 ;  /* 0x000000ffff157224 */ /* 0x000fe200078e000e */
[----:B------:R-:W-:Y:S01]  /*34c0*/  @P1 MOV R21, R9 ;  /* 0x0000000900151202 */ /* 0x000fe20000000f00 */
[----:B------:R-:W-:-:S02]  /*34d0*/  IMAD.MOV.U32 R12, RZ, RZ, R22 ;  /* 0x000000ffff0c7224 */ /* 0x000fc400078e0016 */
[----:B------:R-:W-:Y:S02]  /*34e0*/  @P4 IMAD.MOV.U32 R12, RZ, RZ, R16 ;  /* 0x000000ffff0c4224 */ /* 0x000fe400078e0010 */
[----:B------:R-:W-:Y:S01]  /*34f0*/  @P2 IMAD.MOV.U32 R23, RZ, RZ, R15 ;  /* 0x000000ffff172224 */ /* 0x000fe200078e000f */
[----:B------:R-:W-:Y:S01]  /*3500*/  @P2 MOV R15, R31 ;  /* 0x0000001f000f2202 */ /* 0x000fe20000000f00 */
[----:B------:R-:W-:Y:S02]  /*3510*/  IMAD.MOV.U32 R31, RZ, RZ, R42 ;  /* 0x000000ffff1f7224 */ /* 0x000fe400078e002a */
[----:B------:R-:W-:Y:S02]  /*3520*/  @P4 IMAD.MOV.U32 R16, RZ, RZ, R22 ;  /* 0x000000ffff104224 */ /* 0x000fe400078e0016 */
[----:B------:R-:W-:Y:S01]  /*3530*/  @P0 IMAD.MOV.U32 R31, RZ, RZ, R32 ;  /* 0x000000ffff1f0224 */ /* 0x000fe200078e0020 */
[----:B------:R-:W-:Y:S01]  /*3540*/  @P0 MOV R32, R42 ;  /* 0x0000002a00200202 */ /* 0x000fe20000000f00 */
[----:B------:R-:W-:-:S02]  /*3550*/  IMAD.MOV.U32 R22, RZ, RZ, R18 ;  /* 0x000000ffff167224 */ /* 0x000fc400078e0012 */
[----:B------:R-:W-:Y:S02]  /*3560*/  IMAD.MOV.U32 R20, RZ, RZ, R19 ;  /* 0x000000ffff147224 */ /* 0x000fe400078e0013 */
[----:B------:R-:W-:Y:S02]  /*3570*/  @P2 IMAD.MOV.U32 R22, RZ, RZ, R21 ;  /* 0x000000ffff162224 */ /* 0x000fe400078e0015 */
[----:B------:R-:W-:Y:S02]  /*3580*/  @P0 IMAD.MOV.U32 R20, RZ, RZ, R13 ;  /* 0x000000ffff140224 */ /* 0x000fe400078e000d */
[----:B------:R-:W-:Y:S01]  /*3590*/  @P2 IMAD.MOV.U32 R21, RZ, RZ, R18 ;  /* 0x000000ffff152224 */ /* 0x000fe200078e0012 */
[----:B------:R-:W-:Y:S01]  /*35a0*/  FSETP.GT.AND P2, PT, R43, R12, PT ;  /* 0x0000000c2b00720b */ /* 0x000fe20003f44000 */
[----:B------:R-:W-:Y:S01]  /*35b0*/  @P0 IMAD.MOV.U32 R13, RZ, RZ, R19 ;  /* 0x000000ffff0d0224 */ /* 0x000fe200078e0013 */
[----:B------:R-:W-:Y:S01]  /*35c0*/  FSETP.GT.AND P0, PT, R16, R31, PT ;  /* 0x0000001f1000720b */ /* 0x000fe20003f04000 */
[----:B------:R-:W-:-:S02]  /*35d0*/  IMAD.MOV.U32 R19, RZ, RZ, R43 ;  /* 0x000000ffff137224 */ /* 0x000fc400078e002b */
[----:B------:R-:W-:Y:S02]  /*35e0*/  IMAD.MOV.U32 R33, RZ, RZ, R16 ;  /* 0x000000ffff217224 */ /* 0x000fe400078e0010 */
[----:B------:R-:W-:Y:S02]  /*35f0*/  IMAD.MOV.U32 R18, RZ, RZ, R44 ;  /* 0x000000ffff127224 */ /* 0x000fe400078e002c */
[----:B------:R-:W-:Y:S02]  /*3600*/  @P1 IMAD.MOV.U32 R8, RZ, RZ, R30 ;  /* 0x000000ffff081224 */ /* 0x000fe400078e001e */
[----:B------:R-:W-:Y:S02]  /*3610*/  IMAD.MOV.U32 R41, RZ, RZ, R10 ;  /* 0x000000ffff297224 */ /* 0x000fe400078e000a */
[----:B------:R-:W-:Y:S01]  /*3620*/  @P2 IMAD.MOV.U32 R19, RZ, RZ, R12 ;  /* 0x000000ffff132224 */ /* 0x000fe200078e000c */
[----:B------:R-:W-:Y:S01]  /*3630*/  @P2 MOV R12, R43 ;  /* 0x0000002b000c2202 */ /* 0x000fe20000000f00 */
[----:B------:R-:W-:Y:S01]  /*3640*/  @P0 IMAD.MOV.U32 R33, RZ, RZ, R31 ;  /* 0x000000ffff210224 */ /* 0x000fe200078e001f */
[----:B------:R-:W-:Y:S01]  /*3650*/  @P0 MOV R31, R16 ;  /* 0x00000010001f0202 */ /* 0x000fe20000000f00 */
[----:B------:R-:W-:-:S02]  /*3660*/  @P2 IMAD.MOV.U32 R18, RZ, RZ, R17 ;  /* 0x000000ffff122224 */ /* 0x000fc400078e0011 */
[----:B------:R-:W-:Y:S01]  /*3670*/  @P2 IMAD.MOV.U32 R17, RZ, RZ, R44 ;  /* 0x000000ffff112224 */ /* 0x000fe200078e002c */
[----:B------:R-:W-:Y:S01]  /*3680*/  FSETP.GT.AND P2, PT, R32, R23, PT ;  /* 0x000000172000720b */ /* 0x000fe20003f44000 */
[----:B------:R-:W-:Y:S01]  /*3690*/  @P0 IMAD.MOV.U32 R41, RZ, RZ, R20 ;  /* 0x000000ffff290224 */ /* 0x000fe200078e0014 */
[----:B------:R-:W-:Y:S01]  /*36a0*/  FSETP.GT.AND P4, PT, R12, R33, PT ;  /* 0x000000210c00720b */ /* 0x000fe20003f84000 */
[----:B------:R-:W-:Y:S01]  /*36b0*/  @P0 IMAD.MOV.U32 R20, RZ, RZ, R10 ;  /* 0x000000ffff140224 */ /* 0x000fe200078e000a */
[----:B------:R-:W-:Y:S01]  /*36c0*/  FSETP.GT.AND P0, PT, R15, R8, PT ;  /* 0x000000080f00720b */ /* 0x000fe20003f04000 */
[----:B------:R-:W-:Y:S02]  /*36d0*/  IMAD.MOV.U32 R10, RZ, RZ, R32 ;  /* 0x000000ffff0a7224 */ /* 0x000fe400078e0020 */
[----:B------:R-:W-:Y:S02]  /*36e0*/  IMAD.MOV.U32 R16, RZ, RZ, R17 ;  /* 0x000000ffff107224 */ /* 0x000fe400078e0011 */
[----:B------:R-:W-:-:S02]  /*36f0*/  IMAD.MOV.U32 R11, RZ, RZ, R13 ;  /* 0x000000ffff0b7224 */ /* 0x000fc400078e000d */
[----:B------:R-:W-:Y:S02]  /*3700*/  @P1 IMAD.MOV.U32 R9, RZ, RZ, R14 ;  /* 0x000000ffff091224 */ /* 0x000fe400078e000e */
[----:B------:R-:W-:Y:S02]  /*3710*/  @P2 IMAD.MOV.U32 R10, RZ, RZ, R23 ;  /* 0x000000ffff0a2224 */ /* 0x000fe400078e0017 */
[----:B------:R-:W-:Y:S02]  /*3720*/  @P4 IMAD.MOV.U32 R16, RZ, RZ, R41 ;  /* 0x000000ffff104224 */ /* 0x000fe400078e0029 */
[----:B------:R-:W-:Y:S01]  /*3730*/  @P4 IMAD.MOV.U32 R41, RZ, RZ, R17 ;  /* 0x000000ffff294224 */ /* 0x000fe200078e0011 */
[----:B------:R-:W-:Y:S01]  /*3740*/  MOV R17, R15 ;  /* 0x0000000f00117202 */ /* 0x000fe20000000f00 */
[----:B------:R-:W-:Y:S01]  /*3750*/  @P2 IMAD.MOV.U32 R23, RZ, RZ, R32 ;  /* 0x000000ffff172224 */ /* 0x000fe200078e0020 */
[----:B------:R-:W-:Y:S01]  /*3760*/  FSETP.GT.AND P3, PT, R31, R10, PT ;  /* 0x0000000a1f00720b */ /* 0x000fe20003f64000 */
[----:B------:R-:W-:-:S02]  /*3770*/  @P0 IMAD.MOV.U32 R17, RZ, RZ, R8 ;  /* 0x000000ffff110224 */ /* 0x000fc400078e0008 */
[----:B------:R-:W-:Y:S01]  /*3780*/  @P2 IMAD.MOV.U32 R11, RZ, RZ, R22 ;  /* 0x000000ffff0b2224 */ /* 0x000fe200078e0016 */
[----:B------:R-:W-:Y:S01]  /*3790*/  @P2 MOV R22, R13 ;  /* 0x0000000d00162202 */ /* 0x000fe20000000f00 */
[--C-:B------:R-:W-:Y:S01]  /*37a0*/  IMAD.MOV.U32 R13, RZ, RZ, R12.reuse ;  /* 0x000000ffff0d7224 */ /* 0x100fe200078e000c */
[----:B------:R-:W-:Y:S01]  /*37b0*/  FSETP.GT.AND P2, PT, R23, R17, PT ;  /* 0x000000111700720b */ /* 0x000fe20003f44000 */
[----:B------:R-:W-:Y:S02]  /*37c0*/  @P4 IMAD.MOV.U32 R13, RZ, RZ, R33 ;  /* 0x000000ffff0d4224 */ /* 0x000fe400078e0021 */
[----:B------:R-:W-:Y:S02]  /*37d0*/  @P4 IMAD.MOV.U32 R33, RZ, RZ, R12 ;  /* 0x000000ffff214224 */ /* 0x000fe400078e000c */
[----:B------:R-:W-:Y:S01]  /*37e0*/  IMAD.MOV.U32 R12, RZ, RZ, R20 ;  /* 0x000000ffff0c7224 */ /* 0x000fe200078e0014 */
[----:B------:R-:W-:Y:S01]  /*37f0*/  FSETP.GT.AND P1, PT, R19, R13, PT ;  /* 0x0000000d1300720b */ /* 0x000fe20003f24000 */
[----:B------:R-:W-:Y:S01]  /*3800*/  @P3 IMAD.MOV.U32 R12, RZ, RZ, R11 ;  /* 0x000000ffff0c3224 */ /* 0x000fe200078e000b */
[----:B------:R-:W-:Y:S01]  /*3810*/  @P3 MOV R11, R20 ;  /* 0x00000014000b3202 */ /* 0x000fe20000000f00 */
[----:B------:R-:W-:Y:S01]  /*3820*/  IMAD.MOV.U32 R20, RZ, RZ, R21 ;  /* 0x000000ffff147224 */ /* 0x000fe200078e0015 */
[----:B------:R-:W-:Y:S01]  /*3830*/  @P0 MOV R20, R9 ;  /* 0x0000000900140202 */ /* 0x000fe20000000f00 */
[----:B------:R-:W-:-:S02]  /*3840*/  IMAD.MOV.U32 R30, RZ, RZ, R31 ;  /* 0x000000ffff1e7224 */ /* 0x000fc400078e001f */
[----:B------:R-:W-:Y:S02]  /*3850*/  @P3 IMAD.MOV.U32 R30, RZ, RZ, R10 ;  /* 0x000000ffff1e3224 */ /* 0x000fe400078e000a */
[----:B------:R-:W-:Y:S02]  /*3860*/  IMAD.MOV.U32 R32, RZ, RZ, R23 ;  /* 0x000000ffff207224 */ /* 0x000fe400078e0017 */
[----:B------:R-:W-:Y:S01]  /*3870*/  @P3 IMAD.MOV.U32 R10, RZ, RZ, R31 ;  /* 0x000000ffff0a3224 */ /* 0x000fe200078e001f */
[----:B------:R-:W-:Y:S01]  /*3880*/  FSETP.GT.AND P3, PT, R33, R30, PT ;  /* 0x0000001e2100720b */ /* 0x000fe20003f64000 */
[----:B------:R-:W-:Y:S01]  /*3890*/  @P2 IMAD.MOV.U32 R32, RZ, RZ, R17 ;  /* 0x000000ffff202224 */ /* 0x000fe200078e0011 */
[----:B------:R-:W-:Y:S01]  /*38a0*/  @P2 MOV R17, R23 ;  /* 0x0000001700112202 */ /* 0x000fe20000000f00 */
[----:B------:R-:W-:Y:S01]  /*38b0*/  IMAD.MOV.U32 R31, RZ, RZ, R22 ;  /* 0x000000ffff1f7224 */ /* 0x000fe200078e0016 */
[----:B------:R-:W-:Y:S01]  /*38c0*/  MOV R14, R10 ;  /* 0x0000000a000e7202 */ /* 0x000fe20000000f00 */
[----:B------:R-:W-:-:S02]  /*38d0*/  @P2 IMAD.MOV.U32 R31, RZ, RZ, R20 ;  /* 0x000000ffff1f2224 */ /* 0x000fc400078e0014 */
[----:B------:R-:W-:Y:S01]  /*38e0*/  @P2 IMAD.MOV.U32 R20, RZ, RZ, R22 ;  /* 0x000000ffff142224 */ /* 0x000fe200078e0016 */
[----:B------:R-:W-:Y:S01]  /*38f0*/  FSETP.GT.AND P2, PT, R10, R32, PT ;  /* 0x000000200a00720b */ /* 0x000fe20003f44000 */
[----:B------:R-:W-:Y:S02]  /*3900*/  @P0 IMAD.MOV.U32 R8, RZ, RZ, R15 ;  /* 0x000000ffff080224 */ /* 0x000fe400078e000f */
[----:B------:R-:W-:Y:S02]  /*3910*/  IMAD.MOV.U32 R23, RZ, RZ, R18 ;  /* 0x000000ffff177224 */ /* 0x000fe400078e0012 */
[----:B------:R-:W-:Y:S01]  /*3920*/  IMAD.MOV.U32 R22, RZ, RZ, R19 ;  /* 0x000000ffff167224 */ /* 0x000fe200078e0013 */
[----:B------:R-:W-:Y:S01]  /*3930*/  @P1 MOV R22, R13 ;  /* 0x0000000d00161202 */ /* 0x000fe20000000f00 */
[----:B------:R-:W-:Y:S02]  /*3940*/  @P1 IMAD.MOV.U32 R23, RZ, RZ, R16 ;  /* 0x000000ffff171224 */ /* 0x000fe400078e0010 */
[----:B------:R-:W-:-:S02]  /*3950*/  @P1 IMAD.MOV.U32 R16, RZ, RZ, R18 ;  /* 0x000000ffff101224 */ /* 0x000fc400078e0012 */
[----:B------:R-:W-:Y:S01]  /*3960*/  @P1 IMAD.MOV.U32 R13, RZ, RZ, R19 ;  /* 0x000000ffff0d1224 */ /* 0x000fe200078e0013 */
[----:B------:R-:W-:Y:S01]  /*3970*/  FSETP.GT.AND P1, PT, R17, R8, PT ;  /* 0x000000081100720b */ /* 0x000fe20003f24000 */
[--C-:B------:R-:W-:Y:S02]  /*3980*/  IMAD.MOV.U32 R18, RZ, RZ, R33.reuse ;  /* 0x000000ffff127224 */ /* 0x100fe400078e0021 */
[----:B------:R-:W-:Y:S02]  /*3990*/  @P3 IMAD.MOV.U32 R18, RZ, RZ, R30 ;  /* 0x000000ffff123224 */ /* 0x000fe400078e001e */
[----:B------:R-:W-:Y:S02]  /*39a0*/  @P3 IMAD.MOV.U32 R30, RZ, RZ, R33 ;  /* 0x000000ffff1e3224 */ /* 0x000fe400078e0021 */
[----:B------:R-:W-:Y:S02]  /*39b0*/  @P2 IMAD.MOV.U32 R14, RZ, RZ, R32 ;  /* 0x000000ffff0e2224 */ /* 0x000fe400078e0020 */
[----:B------:R-:W-:Y:S01]  /*39c0*/  IMAD.MOV.U32 R19, RZ, RZ, R41 ;  /* 0x000000ffff137224 */ /* 0x000fe200078e0029 */
[----:B------:R-:W-:Y:S01]  /*39d0*/  @P3 MOV R19, R12 ;  /* 0x0000000c00133202 */ /* 0x000fe20000000f00 */
[----:B------:R-:W-:-:S02]  /*39e0*/  IMAD.MOV.U32 R15, RZ, RZ, R11 ;  /* 0x000000ffff0f7224 */ /* 0x000fc400078e000b */
[----:B------:R-:W-:Y:S02]  /*39f0*/  @P2 IMAD.MOV.U32 R32, RZ, RZ, R10 ;  /* 0x000000ffff202224 */ /* 0x000fe400078e000a */
[----:B------:R-:W-:Y:S02]  /*3a00*/  @P2 IMAD.MOV.U32 R15, RZ, RZ, R31 ;  /* 0x000000ffff0f2224 */ /* 0x000fe400078e001f */
[----:B------:R-:W-:Y:S01]  /*3a10*/  IMAD.MOV.U32 R10, RZ, RZ, R17 ;  /* 0x000000ffff0a7224 */ /* 0x000fe200078e0011 */
[----:B------:R-:W-:Y:S01]  /*3a20*/  @P1 MOV R10, R8 ;  /* 0x00000008000a1202 */ /* 0x000fe20000000f00 */
[----:B------:R-:W-:Y:S01]  /*3a30*/  @P3 IMAD.MOV.U32 R12, RZ, RZ, R41 ;  /* 0x000000ffff0c3224 */ /* 0x000fe200078e0029 */
[----:B------:R-:W-:Y:S01]  /*3a40*/  FSETP.GT.AND P3, PT, R13, R18, PT ;  /* 0x000000120d00720b */ /* 0x000fe20003f64000 */
[----:B------:R-:W-:Y:S01]  /*3a50*/  @P2 IMAD.MOV.U32 R31, RZ, RZ, R11 ;  /* 0x000000ffff1f2224 */ /* 0x000fe200078e000b */
[----:B------:R-:W-:Y:S01]  /*3a60*/  FSETP.GT.AND P2, PT, R30, R14, PT ;  /* 0x0000000e1e00720b */ /* 0x000fe20003f44000 */
[----:B------:R-:W-:Y:S01]  /*3a70*/  @P0 IMAD.MOV.U32 R9, RZ, RZ, R21 ;  /* 0x000000ffff090224 */ /* 0x000fe200078e0015 */
[----:B------:R-:W-:Y:S01]  /*3a80*/  FSETP.GT.AND P0, PT, R32, R10, PT ;  /* 0x0000000a2000720b */ /* 0x000fe20003f04000 */
[----:B------:R-:W-:Y:S01]  /*3a90*/  @P1 IMAD.MOV.U32 R8, RZ, RZ, R17 ;  /* 0x000000ffff081224 */ /* 0x000fe200078e0011 */
[----:B------:R-:W-:Y:S01]  /*3aa0*/  MOV R11, R20 ;  /* 0x00000014000b7202 */ /* 0x000fe20000000f00 */
[----:B------:R-:W-:-:S02]  /*3ab0*/  @P1 IMAD.MOV.U32 R11, RZ, RZ, R9 ;  /* 0x000000ffff0b1224 */ /* 0x000fc400078e0009 */
[----:B------:R-:W-:Y:S02]  /*3ac0*/  @P1 IMAD.MOV.U32 R9, RZ, RZ, R20 ;  /* 0x000000ffff091224 */ /* 0x000fe400078e0014 */
[----:B------:R-:W-:Y:S02]  /*3ad0*/  IMAD.MOV.U32 R21, RZ, RZ, R16 ;  /* 0x000000ffff157224 */ /* 0x000fe400078e0010 */
[----:B------:R-:W-:Y:S02]  /*3ae0*/  IMAD.MOV.U32 R20, RZ, RZ, R13 ;  /* 0x000000ffff147224 */ /* 0x000fe400078e000d */
[----:B------:R-:W-:Y:S01]  /*3af0*/  IMAD.MOV.U32 R17, RZ, RZ, R12 ;  /* 0x000000ffff117224 */ /* 0x000fe200078e000c */
[----:B------:R-:W-:Y:S01]  /*3b00*/  @P2 MOV R17, R15 ;  /* 0x0000000f00112202 */ /* 0x000fe20000000f00 */
[----:B------:R-:W-:Y:S01]  /*3b10*/  @P3 IMAD.MOV.U32 R21, RZ, RZ, R19 ;  /* 0x000000ffff153224 */ /* 0x000fe200078e0013 */
[----:B------:R-:W-:Y:S01]  /*3b20*/  @P3 MOV R19, R16 ;  /* 0x0000001000133202 */ /* 0x000fe20000000f00 */
[----:B------:R-:W-:-:S02]  /*3b30*/  @P3 IMAD.MOV.U32 R20, RZ, RZ, R18 ;  /* 0x000000ffff143224 */ /* 0x000fc400078e0012 */
[----:B------:R-:W-:Y:S02]  /*3b40*/  @P3 IMAD.MOV.U32 R18, RZ, RZ, R13 ;  /* 0x000000ffff123224 */ /* 0x000fe400078e000d */
[----:B------:R-:W-:Y:S02]  /*3b50*/  @P2 IMAD.MOV.U32 R15, RZ, RZ, R12 ;  /* 0x000000ffff0f2224 */ /* 0x000fe400078e000c */
[----:B------:R-:W-:Y:S02]  /*3b60*/  IMAD.MOV.U32 R16, RZ, RZ, R30 ;  /* 0x000000ffff107224 */ /* 0x000fe400078e001e */
[----:B------:R-:W-:Y:S02]  /*3b70*/  IMAD.MOV.U32 R13, RZ, RZ, R31 ;  /* 0x000000ffff0d7224 */ /* 0x000fe400078e001f */
[----:B------:R-:W-:Y:S02]  /*3b80*/  IMAD.MOV.U32 R12, RZ, RZ, R32 ;  /* 0x000000ffff0c7224 */ /* 0x000fe400078e0020 */
[----:B------:R-:W-:Y:S01]  /*3b90*/  @P2 IMAD.MOV.U32 R16, RZ, RZ, R14 ;  /* 0x000000ffff102224 */ /* 0x000fe200078e000e */
[----:B------:R-:W-:Y:S01]  /*3ba0*/  @P2 MOV R14, R30 ;  /* 0x0000001e000e2202 */ /* 0x000fe20000000f00 */
[----:B------:R-:W-:-:S02]  /*3bb0*/  @P0 IMAD.MOV.U32 R13, RZ, RZ, R11 ;  /* 0x000000ffff0d0224 */ /* 0x000fc400078e000b */
[----:B------:R-:W-:Y:S02]  /*3bc0*/  @P0 IMAD.MOV.U32 R12, RZ, RZ, R10 ;  /* 0x000000ffff0c0224 */ /* 0x000fe400078e000a */
[----:B------:R-:W-:Y:S02]  /*3bd0*/  @P0 IMAD.MOV.U32 R11, RZ, RZ, R31 ;  /* 0x000000ffff0b0224 */ /* 0x000fe400078e001f */
[----:B------:R-:W-:-:S07]  /*3be0*/  @P0 IMAD.MOV.U32 R10, RZ, RZ, R32 ;  /* 0x000000ffff0a0224 */ /* 0x000fce00078e0020 */
.L_x_147:
[----:B------:R-:W-:Y:S05]  /*3bf0*/  BSYNC.RECONVERGENT B0 ;  /* 0x0000000000007941 */ /* 0x000fea0003800200 */
.L_x_146:
[----:B------:R-:W-:-:S07]  /*3c00*/  HFMA2 R42, -RZ, RZ, 0, 1.1920928955078125e-07 ;  /* 0x00000002ff2a7431 */ /* 0x000fce00000001ff */
.L_x_151:
[----:B------:R-:W-:Y:S01]  /*3c10*/  IMAD.MOV R30, RZ, RZ, -R42 ;  /* 0x000000ffff1e7224 */ /* 0x000fe200078e0a2a */
[----:B------:R-:W0:Y:S01]  /*3c20*/  S2UR UR5, SR_CgaCtaId ;  /* 0x00000000000579c3 */ /* 0x000e220000008800 */
[----:B------:R-:W-:-:S07]  /*3c30*/  VIADD R32, R42, 0xffffffff ;  /* 0xffffffff2a207836 */ /* 0x000fce0000000000 */
        /* <DEDUP_REMOVED lines=11> */
[----:B0-----:R-:W-:-:S03]  /*3cf0*/  ULEA UR4, UR5, UR4, 0x18 ;  /* 0x0000000405047291 */ /* 0x001fc6000f8ec0ff */
[----:B------:R-:W-:-:S03]  /*3d00*/  LEA R43, R42, R33, 0x2 ;  /* 0x000000212a2b7211 */ /* 0x000fc600078e10ff */
[----:B------:R-:W-:Y:S02]  /*3d10*/  LEA R31, R37, UR4, 0x6 ;  /* 0x00000004251f7c11 */ /* 0x000fe4000f8e30ff */
[----:B------:R-:W-:-:S03]  /*3d20*/  VIMNMX R32, PT, PT, R40, R43, PT ;  /* 0x0000002b28207248 */ /* 0x000fc60003fe0100 */
[----:B------:R0:W-:Y:S02]  /*3d30*/  STS.128 [R31], R8 ;  /* 0x000000081f007388 */ /* 0x0001e40000000c00 */
[----:B------:R-:W-:Y:S02]  /*3d40*/  IMAD.IADD R41, R32, 0x1, -R33 ;  /* 0x0000000120297824 */ /* 0x000fe400078e0a21 */
[----:B------:R1:W-:Y:S03]  /*3d50*/  STS.128 [R31+0x10], R12 ;  /* 0x0000100c1f007388 */ /* 0x0003e60000000c00 */
        /* <DEDUP_REMOVED lines=9> */
[----:B------:R-:W-:-:S07]  /*3df0*/  IMAD.IADD R15, R44, 0x1, R33 ;  /* 0x000000012c0f7824 */ /* 0x000fce00078e0221 */
.L_x_150:
[----:B------:R-:W-:-:S04]  /*3e00*/  IADD3 R10, PT, PT, R8, -R9, RZ ;  /* 0x80000009080a7210 */ /* 0x000fc80007ffe0ff */
        /* <DEDUP_REMOVED lines=14> */
.L_x_149:
[----:B------:R-:W-:Y:S05]  /*3ef0*/  BSYNC.RECONVERGENT B0 ;  /* 0x0000000000007941 */ /* 0x000fea0003800200 */
.L_x_148:
[----:B------:R-:W-:Y:S01]  /*3f00*/  IMAD.IADD R12, R30, 0x1, R9 ;  /* 0x000000011e0c7824 */ /* 0x000fe200078e0209 */
[----:B------:R-:W-:Y:S02]  /*3f10*/  IADD3 R13, PT, PT, -R9, R33, R44 ;  /* 0x00000021090d7210 */ /* 0x000fe40007ffe12c */
[----:B------:R-:W-:Y:S01]  /*3f20*/  PLOP3.LUT P0, PT, PT, PT, PT, 0x8, 0x80 ;  /* 0x000000000080781c */ /* 0x000fe20003f0e170 */
[C---:B------:R-:W-:Y:S01]  /*3f30*/  VIADD R10, R12.reuse, 0x1 ;  /* 0x000000010c0a7836 */ /* 0x040fe20000000000 */
[----:B------:R-:W-:Y:S02]  /*3f40*/  LEA R14, R12, UR4, 0x3 ;  /* 0x000000040c0e7c11 */ /* 0x000fe4000f8e18ff */
[C---:B------:R-:W-:Y:S02]  /*3f50*/  LEA R15, R13.reuse, UR4, 0x3 ;  /* 0x000000040d0f7c11 */ /* 0x040fe4000f8e18ff */
[C---:B------:R-:W-:Y:S01]  /*3f60*/  ISETP.GE.AND P2, PT, R13.reuse, R32, PT ;  /* 0x000000200d00720c */ /* 0x040fe20003f46270 */
[----:B------:R-:W-:Y:S01]  /*3f70*/  LDS.64 R22, [R14] ;  /* 0x000000000e167984 */ /* 0x000fe20000000a00 */
[----:B------:R-:W-:-:S03]  /*3f80*/  IADD3 R11, PT, PT, R13, 0x1, RZ ;  /* 0x000000010d0b7810 */ /* 0x000fc60007ffe0ff */
        /* <DEDUP_REMOVED lines=28> */
[----:B------:R-:W-:-:S13]  /*4150*/  @!P1 ISETP.GE.OR P0, PT, R12, R33, P2 ;  /* 0x000000210c00920c */ /* 0x000fda0001706670 */
[----:B------:R-:W-:Y:S01]  /*4160*/  @!P0 IMAD.MOV R17, RZ, RZ, R13 ;  /* 0x000000ffff118224 */ /* 0x000fe200078e020d */
[----:B------:R-:W-:Y:S02]  /*4170*/  @P0 IADD3 R16, PT, PT, R12, RZ, RZ ;  /* 0x000000ff0c100210 */ /* 0x000fe40007ffe0ff */
[----:B------:R-:W-:Y:S01]  /*4180*/  SEL R13, R31, R23, P0 ;  /* 0x000000171f0d7207 */ /* 0x000fe20000000000 */
[C---:B------:R-:W-:Y:S01]  /*4190*/  VIADD R19, R17.reuse, 0x1 ;  /* 0x0000000111137836 */ /* 0x040fe20000000000 */
[C---:B------:R-:W-:Y:S01]  /*41a0*/  @!P0 LEA R18, R16.reuse, UR4, 0x3 ;  /* 0x0000000410128c11 */ /* 0x040fe2000f8e18ff */
[----:B------:R-:W-:Y:S01]  /*41b0*/  VIADD R20, R16, 0x1 ;  /* 0x0000000110147836 */ /* 0x000fe20000000000 */
[C---:B------:R-:W-:Y:S02]  /*41c0*/  @P0 LEA R14, R17.reuse, UR4, 0x3 ;  /* 0x00000004110e0c11 */ /* 0x040fe4000f8e18ff */
[----:B------:R-:W-:Y:S02]  /*41d0*/  FSEL R12, R30, R22, P0 ;  /* 0x000000161e0c7208 */ /* 0x000fe40000000000 */
[----:B------:R-:W-:Y:S01]  /*41e0*/  @!P0 LDS.64 R22, [R18] ;  /* 0x0000000012168984 */ /* 0x000fe20000000a00 */
[----:B------:R-:W-:-:S03]  /*41f0*/  ISETP.GE.AND P1, PT, R17, R32, PT ;  /* 0x000000201100720c */ /* 0x000fc60003f26270 */
[----:B------:R-:W0:Y:S01]  /*4200*/  @P0 LDS.64 R30, [R14] ;  /* 0x000000000e1e0984 */ /* 0x000e220000000a00 */
[----:B------:R-:W-:-:S09]  /*4210*/  PLOP3.LUT P0, PT, PT, PT, PT, 0x8, 0x80 ;  /* 0x000000000080781c */ /* 0x000fd20003f0e170 */
        /* <DEDUP_REMOVED lines=20> */
[C---:B------:R-:W-:Y:S01]  /*4360*/  @!P0 LEA R19, R18.reuse, UR4, 0x3 ;  /* 0x0000000412138c11 */ /* 0x040fe2000f8e18ff */
[C---:B------:R-:W-:Y:S01]  /*4370*/  VIADD R43, R21.reuse, 0x1 ;  /* 0x00000001152b7836 */ /* 0x040fe20000000000 */
[C---:B------:R-:W-:Y:S02]  /*4380*/  @P0 LEA R41, R21.reuse, UR4, 0x3 ;  /* 0x0000000415290c11 */ /* 0x040fe4000f8e18ff */
[----:B------:R-:W-:Y:S01]  /*4390*/  ISETP.GE.AND P1, PT, R21, R32, PT ;  /* 0x000000201500720c */ /* 0x000fe20003f26270 */
[----:B------:R-:W-:Y:S01]  /*43a0*/  @!P0 LDS.64 R22, [R19] ;  /* 0x0000000013168984 */ /* 0x000fe20000000a00 */
[----:B------:R-:W-:-:S03]  /*43b0*/  IADD3 R20, PT, PT, R18, 0x1, RZ ;  /* 0x0000000112147810 */ /* 0x000fc60007ffe0ff */
        /* <DEDUP_REMOVED lines=20> */
[----:B------:R-:W-:Y:S02]  /*4500*/  @!P0 IADD3 R41, PT, PT, R43, RZ, RZ ;  /* 0x000000ff2b298210 */ /* 0x000fe40007ffe0ff */
[----:B------:R-:W-:Y:S02]  /*4510*/  FSEL R20, R30, R22, P0 ;  /* 0x000000161e147208 */ /* 0x000fe40000000000 */
[----:B------:R-:W-:Y:S02]  /*4520*/  @!P0 LEA R43, R44, UR4, 0x3 ;  /* 0x000000042c2b8c11 */ /* 0x000fe4000f8e18ff */
[C---:B------:R-:W-:Y:S02]  /*4530*/  @P0 LEA R45, R41.reuse, UR4, 0x3 ;  /* 0x00000004292d0c11 */ /* 0x040fe4000f8e18ff */
[----:B------:R-:W-:Y:S01]  /*4540*/  ISETP.GE.AND P2, PT, R41, R32, PT ;  /* 0x000000202900720c */ /* 0x000fe20003f46270 */
[----:B------:R-:W-:Y:S04]  /*4550*/  @!P0 LDS.64 R22, [R43] ;  /* 0x000000002b168984 */ /* 0x000fe80000000a00 */
[----:B------:R-:W0:Y:S01]  /*4560*/  @P0 LDS.64 R30, [R45] ;  /* 0x000000002d1e0984 */ /* 0x000e220000000a00 */
        /* <DEDUP_REMOVED lines=12> */
[----:B0-----:R-:W-:-:S05]  /*4630*/  IMAD.SHL.U32 R30, R32, 0x8, RZ ;  /* 0x00000008201e7824 */ /* 0x001fca00078e00ff */
[----:B------:R-:W-:-:S04]  /*4640*/  LOP3.LUT R31, R30, 0x1f00, RZ, 0xc0, !PT ;  /* 0x00001f001e1f7812 */ /* 0x000fc800078ec0ff */
[----:B------:R-:W-:-:S04]  /*4650*/  LOP3.LUT R32, R31, 0x1f, R32, 0xf8, !PT ;  /* 0x0000001f1f207812 */ /* 0x000fc800078ef820 */
[C---:B------:R-:W-:Y:S01]  /*4660*/  IADD3 R31, PT, PT, R32.reuse, 0x20, RZ ;  /* 0x00000020201f7810 */ /* 0x040fe20007ffe0ff */
        /* <DEDUP_REMOVED lines=10> */
[----:B------:R1:W-:Y:S04]  /*4710*/  STS.64 [R5+0x18], R14 ;  /* 0x0000180e05007388 */ /* 0x0003e80000000a00 */
[----:B------:R-:W-:Y:S04]  /*4720*/  STS.64 [R4+0x20], R16 ;  /* 0x0000201004007388 */ /* 0x000fe80000000a00 */
[----:B------:R-:W-:Y:S04]  /*4730*/  STS.64 [R3+0x28], R18 ;  /* 0x0000281203007388 */ /* 0x000fe80000000a00 */
[----:B------:R2:W-:Y:S04]  /*4740*/  STS.64 [R2+0x30], R20 ;  /* 0x0000301402007388 */ /* 0x0005e80000000a00 */
[----:B------:R-:W-:Y:S01]  /*4750*/  STS.64 [R0+0x38], R22 ;  /* 0x0000381600007388 */ /* 0x000fe20000000a00 */
        /* <DEDUP_REMOVED lines=11> */
[----:B------:R-:W2:Y:S01]  /*4810*/  S2R R37, SR_TID.X ;  /* 0x0000000000257919 */ /* 0x000ea20000002100 */
[----:B-1----:R-:W1:Y:S01]  /*4820*/  S2R R14, SR_CTAID.X ;  /* 0x00000000000e7919 */ /* 0x002e620000002500 */
[----:B------:R-:W3:Y:S01]  /*4830*/  LDS R0, [UR4+0x4200] ;  /* 0x00420004ff007984 */ /* 0x000ee20008000800 */
[C---:B--2---:R-:W-:Y:S01]  /*4840*/  IMAD.SHL.U32 R2, R37.reuse, 0x8, RZ ;  /* 0x0000000825027824 */ /* 0x044fe200078e00ff */
[----:B------:R-:W-:-:S04]  /*4850*/  LOP3.LUT R3, R37, 0x1f, RZ, 0xc0, !PT ;  /* 0x0000001f25037812 */ /* 0x000fc800078ec0ff */
[----:B------:R-:W-:Y:S02]  /*4860*/  LOP3.LUT R2, R2, 0x1f00, RZ, 0xc0, !PT ;  /* 0x00001f0002027812 */ /* 0x000fe400078ec0ff */
[----:B-1----:R-:W-:Y:S02]  /*4870*/  LEA R3, R14, R3, 0xb ;  /* 0x000000030e037211 */ /* 0x002fe400078e58ff */
[C---:B------:R-:W-:Y:S02]  /*4880*/  LOP3.LUT R37, R2.reuse, 0x1f, R37, 0xf8, !PT ;  /* 0x0000001f02257812 */ /* 0x040fe400078ef825 */
[----:B------:R-:W-:Y:S02]  /*4890*/  IADD3 R14, P2, PT, R2, R3, RZ ;  /* 0x00000003020e7210 */ /* 0x000fe40007f5e0ff */
[----:B------:R-:W-:Y:S02]  /*48a0*/  LOP3.LUT R3, R37, 0x60, RZ, 0xfc, !PT ;  /* 0x0000006025037812 */ /* 0x000fe400078efcff */
[----:B0-----:R-:W-:Y:S01]  /*48b0*/  LEA R2, P4, R14, UR8, 0x3 ;  /* 0x000000080e027c11 */ /* 0x001fe2000f8818ff */
[----:B------:R-:W-:Y:S01]  /*48c0*/  IMAD.X R15, RZ, RZ, RZ, P2 ;  /* 0x000000ffff0f7224 */ /* 0x000fe200010e06ff */
[----:B---3--:R-:W-:-:S02]  /*48d0*/  ISETP.GE.AND P0, PT, R32, R0, PT ;  /* 0x000000002000720c */ /* 0x008fc40003f06270 */
[-C--:B------:R-:W-:Y:S02]  /*48e0*/  ISETP.GE.AND P3, PT, R3, R0.reuse, PT ;  /* 0x000000000300720c */ /* 0x080fe40003f66270 */
[----:B------:R-:W-:Y:S02]  /*48f0*/  LEA.HI.X R3, R14, UR9, R15, 0x3, P4 ;  /* 0x000000090e037c11 */ /* 0x000fe4000a0f1c0f */
[-C--:B------:R-:W-:Y:S02]  /*4900*/  ISETP.GE.AND P1, PT, R31, R0.reuse, PT ;  /* 0x000000001f00720c */ /* 0x080fe40003f26270 */
[-C--:B------:R-:W-:Y:S02]  /*4910*/  ISETP.GE.AND P2, PT, R30, R0.reuse, PT ;  /* 0x000000001e00720c */ /* 0x080fe40003f46270 */
[-C--:B------:R-:W-:Y:S02]  /*4920*/  ISETP.GE.AND P4, PT, R33, R0.reuse, PT ;  /* 0x000000002100720c */ /* 0x080fe40003f86270 */
[-C--:B------:R-:W-:Y:S01]  /*4930*/  ISETP.GE.AND P5, PT, R41, R0.reuse, PT ;  /* 0x000000002900720c */ /* 0x080fe20003fa6270 */
[----:B------:R0:W-:Y:S01]  /*4940*/  @!P0 STG.E desc[UR6][R2.64], R8 ;  /* 0x0000000802008986 */ /* 0x0001e2000c101906 */
[----:B------:R-:W-:-:S03]  /*4950*/  ISETP.GE.AND P6, PT, R39, R0, PT ;  /* 0x000000002700720c */ /* 0x000fc60003fc6270 */
        /* <DEDUP_REMOVED lines=18> */
.L_x_152:
[----:B------:R-:W-:Y:S01]  /*4a80*/  ISETP.NE.AND P0, PT, R37, RZ, PT ;  /* 0x000000ff2500720c */ /* 0x000fe20003f05270 */
[----:B------:R-:W-:Y:S01]  /*4a90*/  STS.64 [R24], R8 ;  /* 0x0000000818007388 */ /* 0x000fe20000000a00 */
[----:B------:R-:W0:Y:S03]  /*4aa0*/  LDCU.64 UR8, c[0x0][0x3b0] ;  /* 0x00007600ff0877ac */ /* 0x000e260008000a00 */
[----:B------:R-:W-:Y:S04]  /*4ab0*/  STS.64 [R7+0x8], R10 ;  /* 0x0000080a07007388 */ /* 0x000fe80000000a00 */
[----:B------:R-:W-:Y:S04]  /*4ac0*/  STS.64 [R6+0x10], R12 ;  /* 0x0000100c06007388 */ /* 0x000fe80000000a00 */
[----:B------:R-:W-:Y:S04]  /*4ad0*/  STS.64 [R5+0x18], R14 ;  /* 0x0000180e05007388 */ /* 0x000fe80000000a00 */
[----:B------:R-:W-:Y:S04]  /*4ae0*/  STS.64 [R4+0x20], R16 ;  /* 0x0000201004007388 */ /* 0x000fe80000000a00 */
[----:B------:R1:W-:Y:S04]  /*4af0*/  STS.64 [R3+0x28], R18 ;  /* 0x0000281203007388 */ /* 0x0003e80000000a00 */
        /* <DEDUP_REMOVED lines=16> */
[----:B--2---:R-:W-:Y:S01]  /*4c00*/  IMAD.SHL.U32 R2, R37, 0x8, RZ ;  /* 0x0000000825027824 */ /* 0x004fe200078e00ff */
[----:B-1----:R-:W-:-:S04]  /*4c10*/  LEA R3, P0, R3, R32, 0xb ;  /* 0x0000002003037211 */ /* 0x002fc800078058ff */
[----:B------:R-:W-:Y:S01]  /*4c20*/  LOP3.LUT R2, R2, 0x1f00, RZ, 0xc0, !PT ;  /* 0x00001f0002027812 */ /* 0x000fe200078ec0ff */
[----:B------:R-:W-:-:S03]  /*4c30*/  IMAD.X R14, RZ, RZ, RZ, P0 ;  /* 0x000000ffff0e7224 */ /* 0x000fc600000e06ff */
[----:B------:R-:W-:Y:S02]  /*4c40*/  LOP3.LUT R37, R2, 0x1f, R37, 0xf8, !PT ;  /* 0x0000001f02257812 */ /* 0x000fe400078ef825 */
[----:B0-----:R-:W-:Y:S02]  /*4c50*/  LEA R2, P0, R3, UR8, 0x3 ;  /* 0x0000000803027c11 */ /* 0x001fe4000f8018ff */
[----:B------:R-:W-:Y:S02]  /*4c60*/  LOP3.LUT R37, R37, 0x60, RZ, 0xfc, !PT ;  /* 0x0000006025257812 */ /* 0x000fe400078efcff */
[----:B------:R-:W-:Y:S02]  /*4c70*/  LEA.HI.X R3, R3, UR9, R14, 0x3, P0 ;  /* 0x0000000903037c11 */ /* 0x000fe400080f1c0e */
[-C--:B---3--:R-:W-:Y:S02]  /*4c80*/  ISETP.GE.AND P6, PT, R32, R0.reuse, PT ;  /* 0x000000002000720c */ /* 0x088fe40003fc6270 */
[----:B------:R-:W-:-:S02]  /*4c90*/  ISETP.GE.AND P5, PT, R31, R0, PT ;  /* 0x000000001f00720c */ /* 0x000fc40003fa6270 */
        /* <DEDUP_REMOVED lines=24> */
.L_x_153:
        /* <DEDUP_REMOVED lines=14> */
.L_x_205:


//--------------------- .text._ZN3cub18CUB_300001_SM_10006detail11EmptyKernelIvEEvv --------------------------
	.section	.text._ZN3cub18CUB_300001_SM_10006detail11EmptyKernelIvEEvv,"ax",@progbits
	.align	128
        .global         _ZN3cub18CUB_300001_SM_10006detail11EmptyKernelIvEEvv
        .type           _ZN3cub18CUB_300001_SM_10006detail11EmptyKernelIvEEvv,@function
        .size           _ZN3cub18CUB_300001_SM_10006detail11EmptyKernelIvEEvv,(.L_x_206 - _ZN3cub18CUB_300001_SM_10006detail11EmptyKernelIvEEvv)
        .other          _ZN3cub18CUB_300001_SM_10006detail11EmptyKernelIvEEvv,@"STO_CUDA_ENTRY STV_DEFAULT"
_ZN3cub18CUB_300001_SM_10006detail11EmptyKernelIvEEvv:
.text._ZN3cub18CUB_300001_SM_10006detail11EmptyKernelIvEEvv:
[----:B------:R-:W-:Y:S01]  /*0000*/  LDC R1, c[0x0][0x37c] ;  /* 0x0000df00ff017b82 */ /* 0x000fe20000000800 */
[----:B------:R-:W-:Y:S05]  /*0010*/  EXIT ;  /* 0x000000000000794d */ /* 0x000fea0003800000 */
.L_x_154:
        /* <DEDUP_REMOVED lines=14> */
.L_x_206:


//--------------------- .text._Z9reproduceP10IndividualS0_iPfP17curandStateXORWOW --------------------------
	.section	.text._Z9reproduceP10IndividualS0_iPfP17curandStateXORWOW,"ax",@progbits
	.align	128
        .global         _Z9reproduceP10IndividualS0_iPfP17curandStateXORWOW
        .type           _Z9reproduceP10IndividualS0_iPfP17curandStateXORWOW,@function
        .size           _Z9reproduceP10IndividualS0_iPfP17curandStateXORWOW,(.L_x_207 - _Z9reproduceP10IndividualS0_iPfP17curandStateXORWOW)
        .other          _Z9reproduceP10IndividualS0_iPfP17curandStateXORWOW,@"STO_CUDA_ENTRY STV_DEFAULT"
_Z9reproduceP10IndividualS0_iPfP17curandStateXORWOW:
.text._Z9reproduceP10IndividualS0_iPfP17curandStateXORWOW:
[----:B------:R-:W-:Y:S01]  /*0000*/  LDC R1, c[0x0][0x37c] ;  /* 0x0000df00ff017b82 */ /* 0x000fe20000000800 */
[----:B------:R-:W0:Y:S07]  /*0010*/  S2R R3, SR_TID.X ;  /* 0x0000000000037919 */ /* 0x000e2e0000002100 */
[----:B------:R-:W0:Y:S01]  /*0020*/  S2UR UR6, SR_CTAID.X ;  /* 0x00000000000679c3 */ /* 0x000e220000002500 */
[----:B------:R-:W1:Y:S07]  /*0030*/  LDCU.64 UR4, c[0x0][0x358] ;  /* 0x00006b00ff0477ac */ /* 0x000e6e0008000a00 */
[----:B------:R-:W0:Y:S08]  /*0040*/  LDC R0, c[0x0][0x360] ;  /* 0x0000d800ff007b82 */ /* 0x000e300000000800 */
[----:B------:R-:W2:Y:S01]  /*0050*/  LDC.64 R4, c[0x0][0x3a0] ;  /* 0x0000e800ff047b82 */ /* 0x000ea20000000a00 */
[----:B0-----:R-:W-:Y:S01]  /*0060*/  IMAD R0, R0, UR6, R3 ;  /* 0x0000000600007c24 */ /* 0x001fe2000f8e0203 */
[----:B------:R-:W0:Y:S03]  /*0070*/  LDCU UR6, c[0x0][0x390] ;  /* 0x00007200ff0677ac */ /* 0x000e260008000800 */
[----:B--2---:R-:W-:-:S05]  /*0080*/  IMAD.WIDE R4, R0, 0x30, R4 ;  /* 0x0000003000047825 */ /* 0x004fca00078e0204 */
[----:B-1----:R1:W5:Y:S04]  /*0090*/  LDG.E.64 R8, desc[UR4][R4.64] ;  /* 0x0000000404087981 */ /* 0x002368000c1e1b00 */
[----:B------:R1:W5:Y:S04]  /*00a0*/  LDG.E.64 R10, desc[UR4][R4.64+0x8] ;  /* 0x00000804040a7981 */ /* 0x000368000c1e1b00 */
[----:B------:R1:W5:Y:S01]  /*00b0*/  LDG.E.64 R6, desc[UR4][R4.64+0x10] ;  /* 0x0000100404067981 */ /* 0x000362000c1e1b00 */
[----:B0-----:R-:W-:Y:S01]  /*00c0*/  UISETP.GE.AND UP0, UPT, UR6, 0x1, UPT ;  /* 0x000000010600788c */ /* 0x001fe2000bf06270 */
[----:B------:R-:W-:Y:S08]  /*00d0*/  BSSY.RECONVERGENT B0, `(.L_x_155) ;  /* 0x000005c000007945 */ /* 0x000ff00003800200 */
[----:B-1----:R-:W-:Y:S05]  /*00e0*/  BRA.U !UP0, `(.L_x_156) ;  /* 0x0000000508347547 */ /* 0x002fea000b800000 */
[----:B------:R-:W0:Y:S01]  /*00f0*/  LDC.64 R12, c[0x0][0x398] ;  /* 0x0000e600ff0c7b82 */ /* 0x000e220000000a00 */
[----:B-----5:R-:W-:Y:S01]  /*0100*/  SHF.R.U32.HI R2, RZ, 0x2, R9 ;  /* 0x00000002ff027819 */ /* 0x020fe20000011609 */
[----:B------:R-:W-:Y:S01]  /*0110*/  IMAD.SHL.U32 R3, R7, 0x10, RZ ;  /* 0x0000001007037824 */ /* 0x000fe200078e00ff */
[----:B------:R-:W1:Y:S01]  /*0120*/  LDCU UR6, c[0x0][0x390] ;  /* 0x00007200ff0677ac */ /* 0x000e620008000800 */
[----:B0-----:R0:W2:Y:S01]  /*0130*/  LDG.E R12, desc[UR4][R12.64] ;  /* 0x000000040c0c7981 */ /* 0x0010a2000c1e1900 */
[----:B------:R-:W-:Y:S01]  /*0140*/  LOP3.LUT R2, R2, R9, RZ, 0x3c, !PT ;  /* 0x0000000902027212 */ /* 0x000fe200078e3cff */
[----:B------:R-:W-:Y:S01]  /*0150*/  IMAD.MOV.U32 R20, RZ, RZ, R11 ;  /* 0x000000ffff147224 */ /* 0x000fe200078e000b */
[----:B------:R-:W-:Y:S01]  /*0160*/  BSSY.RECONVERGENT B1, `(.L_x_157) ;  /* 0x0000020000017945 */ /* 0x000fe20003800200 */
[----:B------:R-:W-:Y:S02]  /*0170*/  IMAD.MOV.U32 R21, RZ, RZ, R6 ;  /* 0x000000ffff157224 */ /* 0x000fe400078e0006 */
[----:B------:R-:W-:-:S02]  /*0180*/  IMAD.SHL.U32 R9, R2, 0x2, RZ ;  /* 0x0000000202097824 */ /* 0x000fc400078e00ff */
[----:B------:R-:W-:Y:S01]  /*0190*/  VIADD R16, R8, 0x587c5 ;  /* 0x000587c508107836 */ /* 0x000fe20000000000 */
[----:B------:R3:W-:Y:S01]  /*01a0*/  STG.E.64 desc[UR4][R4.64+0x8], R20 ;  /* 0x0000081404007986 */ /* 0x0007e2000c101b04 */
[----:B------:R-:W-:Y:S01]  /*01b0*/  IMAD.MOV.U32 R17, RZ, RZ, R10 ;  /* 0x000000ffff117224 */ /* 0x000fe200078e000a */
[----:B------:R-:W-:Y:S01]  /*01c0*/  LOP3.LUT R14, R2, R9, R3, 0x96, !PT ;  /* 0x00000009020e7212 */ /* 0x000fe200078e9603 */
[----:B------:R-:W-:Y:S01]  /*01d0*/  IMAD.MOV.U32 R18, RZ, RZ, 0x2f800000 ;  /* 0x2f800000ff127424 */ /* 0x000fe200078e00ff */
[-C--:B------:R-:W-:Y:S01]  /*01e0*/  MOV R2, R7.reuse ;  /* 0x0000000700027202 */ /* 0x080fe20000000f00 */
[----:B0-----:R-:W-:Y:S01]  /*01f0*/  HFMA2 R13, -RZ, RZ, 0, 0 ;  /* 0x00000000ff0d7431 */ /* 0x001fe200000001ff */
[----:B------:R-:W-:Y:S01]  /*0200*/  LOP3.LUT R3, R14, R7, RZ, 0x3c, !PT ;  /* 0x000000070e037212 */ /* 0x000fe200078e3cff */
[----:B------:R3:W-:Y:S01]  /*0210*/  STG.E.64 desc[UR4][R4.64], R16 ;  /* 0x0000001004007986 */ /* 0x0007e2000c101b04 */
[----:B------:R-:W0:Y:S01]  /*0220*/  LDC.64 R14, c[0x0][0x380] ;  /* 0x0000e000ff0e7b82 */ /* 0x000e220000000a00 */
[----:B------:R-:W-:-:S02]  /*0230*/  IMAD.MOV.U32 R19, RZ, RZ, RZ ;  /* 0x000000ffff137224 */ /* 0x000fc400078e00ff */
[----:B------:R3:W-:Y:S01]  /*0240*/  STG.E.64 desc[UR4][R4.64+0x10], R2 ;  /* 0x0000100204007986 */ /* 0x0007e2000c101b04 */
[----:B------:R-:W-:-:S05]  /*0250*/  IMAD.IADD R9, R3, 0x1, R16 ;  /* 0x0000000103097824 */ /* 0x000fca00078e0210 */
[----:B------:R-:W-:-:S05]  /*0260*/  I2FP.F32.U32 R9, R9 ;  /* 0x0000000900097245 */ /* 0x000fca0000201000 */
[----:B------:R-:W-:-:S04]  /*0270*/  FFMA R9, R9, R18, 1.1641532182693481445e-10 ;  /* 0x2f00000009097423 */ /* 0x000fc80000000012 */
[----:B0123--:R-:W-:-:S07]  /*0280*/  FMUL R9, R12, R9 ;  /* 0x000000090c097220 */ /* 0x00ffce0000400000 */
.L_x_159:
[----:B------:R-:W-:-:S05]  /*0290*/  IMAD.WIDE.U32 R16, R19, 0x8, R14 ;  /* 0x0000000813107825 */ /* 0x000fca00078e000e */
[----:B------:R-:W2:Y:S02]  /*02a0*/  LDG.E R18, desc[UR4][R16.64] ;  /* 0x0000000410127981 */ /* 0x000ea4000c1e1900 */
[----:B--2---:R-:W-:-:S05]  /*02b0*/  FADD R13, R18, R13 ;  /* 0x0000000d120d7221 */ /* 0x004fca0000000000 */
[----:B------:R-:W-:-:S13]  /*02c0*/  FSETP.GEU.AND P0, PT, R9, R13, PT ;  /* 0x0000000d0900720b */ /* 0x000fda0003f0e000 */
[----:B------:R-:W-:Y:S05]  /*02d0*/  @!P0 BRA `(.L_x_158) ;  /* 0x0000000000148947 */ /* 0x000fea0003800000 */
[----:B------:R-:W-:-:S05]  /*02e0*/  VIADD R19, R19, 0x1 ;  /* 0x0000000113137836 */ /* 0x000fca0000000000 */
[----:B------:R-:W-:-:S13]  /*02f0*/  ISETP.NE.AND P0, PT, R19, UR6, PT ;  /* 0x0000000613007c0c */ /* 0x000fda000bf05270 */
[----:B------:R-:W-:Y:S05]  /*0300*/  @P0 BRA `(.L_x_159) ;  /* 0xfffffffc00e00947 */ /* 0x000fea000383ffff */
[----:B------:R-:W-:Y:S01]  /*0310*/  IMAD.MOV.U32 R13, RZ, RZ, -0x1 ;  /* 0xffffffffff0d7424 */ /* 0x000fe200078e00ff */
[----:B------:R-:W-:Y:S06]  /*0320*/  BRA `(.L_x_160) ;  /* 0x00000000000c7947 */ /* 0x000fec0003800000 */
.L_x_158:
[----:B------:R0:W5:Y:S01]  /*0330*/  LDG.E R2, desc[UR4][R16.64+0x4] ;  /* 0x0000040410027981 */ /* 0x000162000c1e1900 */
[----:B------:R-:W-:Y:S01]  /*0340*/  FADD R12, R12, -R18 ;  /* 0x800000120c0c7221 */ /* 0x000fe20000000000 */
[----:B------:R-:W-:-:S07]  /*0350*/  IMAD.MOV.U32 R13, RZ, RZ, R19 ;  /* 0x000000ffff0d7224 */ /* 0x000fce00078e0013 */
.L_x_160:
[----:B------:R-:W-:Y:S05]  /*0360*/  BSYNC.RECONVERGENT B1 ;  /* 0x0000000000017941 */ /* 0x000fea0003800200 */
.L_x_157:
[----:B------:R-:W-:Y:S01]  /*0370*/  SHF.R.U32.HI R9, RZ, 0x2, R10 ;  /* 0x00000002ff097819 */ /* 0x000fe2000001160a */
[----:B------:R1:W-:Y:S01]  /*0380*/  STG.E.64 desc[UR4][R4.64+0x8], R6 ;  /* 0x0000080604007986 */ /* 0x0003e2000c101b04 */
[----:B0-----:R-:W-:Y:S01]  /*0390*/  MOV R17, 0x2f800000 ;  /* 0x2f80000000117802 */ /* 0x001fe20000000f00 */
[----:B------:R-:W-:Y:S01]  /*03a0*/  IMAD.MOV.U32 R18, RZ, RZ, RZ ;  /* 0x000000ffff127224 */ /* 0x000fe200078e00ff */
[----:B------:R-:W-:Y:S01]  /*03b0*/  LOP3.LUT R9, R9, R10, RZ, 0x3c, !PT ;  /* 0x0000000a09097212 */ /* 0x000fe200078e3cff */
[----:B------:R-:W0:Y:S01]  /*03c0*/  LDCU UR6, c[0x0][0x390] ;  /* 0x00007200ff0677ac */ /* 0x000e220008000800 */
[----:B------:R-:W-:-:S03]  /*03d0*/  SHF.L.U32 R10, R3, 0x4, RZ ;  /* 0x00000004030a7819 */ /* 0x000fc600000006ff */
[----:B------:R-:W-:-:S05]  /*03e0*/  IMAD.SHL.U32 R14, R9, 0x2, RZ ;  /* 0x00000002090e7824 */ /* 0x000fca00078e00ff */
[----:B------:R-:W-:Y:S01]  /*03f0*/  LOP3.LUT R14, R9, R14, R10, 0x96, !PT ;  /* 0x0000000e090e7212 */ /* 0x000fe200078e960a */
[----:B------:R-:W-:Y:S02]  /*0400*/  VIADD R10, R8, 0xb0f8a ;  /* 0x000b0f8a080a7836 */ /* 0x000fe40000000000 */
[----:B------:R-:W-:Y:S01]  /*0410*/  IMAD.MOV.U32 R8, RZ, RZ, R3 ;  /* 0x000000ffff087224 */ /* 0x000fe200078e0003 */
[----:B------:R-:W-:Y:S02]  /*0420*/  LOP3.LUT R9, R14, R3, RZ, 0x3c, !PT ;  /* 0x000000030e097212 */ /* 0x000fe400078e3cff */
[----:B------:R1:W-:Y:S01]  /*0430*/  STG.E.64 desc[UR4][R4.64], R10 ;  /* 0x0000000a04007986 */ /* 0x0003e2000c101b04 */
[----:B------:R-:W2:Y:S02]  /*0440*/  LDC.64 R14, c[0x0][0x380] ;  /* 0x0000e000ff0e7b82 */ /* 0x000ea40000000a00 */
[----:B------:R-:W-:Y:S01]  /*0450*/  IMAD.IADD R16, R9, 0x1, R10 ;  /* 0x0000000109107824 */ /* 0x000fe200078e020a */
[----:B------:R1:W-:Y:S04]  /*0460*/  STG.E.64 desc[UR4][R4.64+0x10], R8 ;  /* 0x0000100804007986 */ /* 0x0003e8000c101b04 */
[----:B------:R-:W-:-:S05]  /*0470*/  I2FP.F32.U32 R16, R16 ;  /* 0x0000001000107245 */ /* 0x000fca0000201000 */
[----:B------:R-:W-:-:S04]  /*0480*/  FFMA R17, R16, R17, 1.1641532182693481445e-10 ;  /* 0x2f00000010117423 */ /* 0x000fc80000000011 */
[----:B------:R-:W-:Y:S01]  /*0490*/  FMUL R21, R17, R12 ;  /* 0x0000000c11157220 */ /* 0x000fe20000400000 */
[----:B01----:R-:W-:-:S07]  /*04a0*/  IMAD.MOV.U32 R12, RZ, RZ, RZ ;  /* 0x000000ffff0c7224 */ /* 0x003fce00078e00ff */
.L_x_165:
[----:B------:R-:W-:Y:S01]  /*04b0*/  ISETP.NE.AND P0, PT, R18, R13, PT ;  /* 0x0000000d1200720c */ /* 0x000fe20003f05270 */
[----:B------:R-:W-:-:S12]  /*04c0*/  BSSY.RELIABLE B1, `(.L_x_161) ;  /* 0x000000c000017945 */ /* 0x000fd80003800100 */
[----:B------:R-:W-:Y:S05]  /*04d0*/  @!P0 BRA `(.L_x_162) ;  /* 0x0000000000188947 */ /* 0x000fea0003800000 */
[----:B--2---:R-:W-:-:S05]  /*04e0*/  IMAD.WIDE.U32 R16, R18, 0x8, R14 ;  /* 0x0000000812107825 */ /* 0x004fca00078e000e */
[----:B------:R-:W2:Y:S02]  /*04f0*/  LDG.E R19, desc[UR4][R16.64] ;  /* 0x0000000410137981 */ /* 0x000ea4000c1e1900 */
[----:B--2---:R-:W-:-:S05]  /*0500*/  FADD R12, R12, R19 ;  /* 0x000000130c0c7221 */ /* 0x004fca0000000000 */
[----:B------:R-:W-:-:S13]  /*0510*/  FSETP.GEU.AND P0, PT, R21, R12, PT ;  /* 0x0000000c1500720b */ /* 0x000fda0003f0e000 */
[----:B------:R-:W-:Y:S05]  /*0520*/  @!P0 BREAK.RELIABLE B1 ;  /* 0x0000000000018942 */ /* 0x000fea0003800100 */
[----:B------:R-:W-:Y:S05]  /*0530*/  @!P0 BRA `(.L_x_163) ;  /* 0x0000000000188947 */ /* 0x000fea0003800000 */
.L_x_162:
[----:B------:R-:W-:-:S05]  /*0540*/  VIADD R18, R18, 0x1 ;  /* 0x0000000112127836 */ /* 0x000fca0000000000 */
[----:B------:R-:W-:-:S13]  /*0550*/  ISETP.NE.AND P0, PT, R18, UR6, PT ;  /* 0x0000000612007c0c */ /* 0x000fda000bf05270 */
[----:B------:R-:W-:Y:S05]  /*0560*/  @!P0 BREAK.RELIABLE B1 ;  /* 0x0000000000018942 */ /* 0x000fea0003800100 */
[----:B------:R-:W-:Y:S05]  /*0570*/  @!P0 BRA `(.L_x_164) ;  /* 0x0000000000448947 */ /* 0x000fea0003800000 */
[----:B------:R-:W-:Y:S05]  /*0580*/  BSYNC.RELIABLE B1 ;  /* 0x0000000000017941 */ /* 0x000fea0003800100 */
.L_x_161:
[----:B------:R-:W-:Y:S05]  /*0590*/  BRA `(.L_x_165) ;  /* 0xfffffffc00c47947 */ /* 0x000fea000383ffff */
.L_x_163:
[----:B------:R0:W5:Y:S01]  /*05a0*/  LDG.E R16, desc[UR4][R16.64+0x4] ;  /* 0x0000040410107981 */ /* 0x000162000c1e1900 */
[----:B------:R-:W-:Y:S05]  /*05b0*/  BRA `(.L_x_164) ;  /* 0x0000000000347947 */ /* 0x000fea0003800000 */
.L_x_156:
[----:B-----5:R-:W-:Y:S02]  /*05c0*/  SHF.R.U32.HI R2, RZ, 0x2, R9 ;  /* 0x00000002ff027819 */ /* 0x020fe40000011609 */
[----:B------:R-:W-:Y:S02]  /*05d0*/  SHF.L.U32 R3, R7, 0x4, RZ ;  /* 0x0000000407037819 */ /* 0x000fe400000006ff */
[----:B------:R-:W-:Y:S02]  /*05e0*/  LOP3.LUT R2, R2, R9, RZ, 0x3c, !PT ;  /* 0x0000000902027212 */ /* 0x000fe400078e3cff */
[----:B------:R-:W-:-:S03]  /*05f0*/  SHF.R.U32.HI R13, RZ, 0x2, R10 ;  /* 0x00000002ff0d7819 */ /* 0x000fc6000001160a */
[----:B------:R-:W-:Y:S01]  /*0600*/  IMAD.SHL.U32 R9, R2, 0x2, RZ ;  /* 0x0000000202097824 */ /* 0x000fe200078e00ff */
[----:B------:R-:W-:Y:S02]  /*0610*/  LOP3.LUT R13, R13, R10, RZ, 0x3c, !PT ;  /* 0x0000000a0d0d7212 */ /* 0x000fe400078e3cff */
[----:B------:R-:W-:Y:S02]  /*0620*/  IADD3 R10, PT, PT, R8, 0xb0f8a, RZ ;  /* 0x000b0f8a080a7810 */ /* 0x000fe40007ffe0ff */
[----:B------:R-:W-:Y:S01]  /*0630*/  LOP3.LUT R2, R2, R9, R3, 0x96, !PT ;  /* 0x0000000902027212 */ /* 0x000fe200078e9603 */
[----:B------:R-:W-:-:S03]  /*0640*/  IMAD.SHL.U32 R9, R13, 0x2, RZ ;  /* 0x000000020d097824 */ /* 0x000fc600078e00ff */
[----:B------:R-:W-:-:S05]  /*0650*/  LOP3.LUT R3, R2, R7, RZ, 0x3c, !PT ;  /* 0x0000000702037212 */ /* 0x000fca00078e3cff */
[----:B------:R-:W-:-:S05]  /*0660*/  IMAD.SHL.U32 R2, R3, 0x10, RZ ;  /* 0x0000001003027824 */ /* 0x000fca00078e00ff */
[----:B------:R-:W-:-:S04]  /*0670*/  LOP3.LUT R2, R13, R9, R2, 0x96, !PT ;  /* 0x000000090d027212 */ /* 0x000fc800078e9602 */
[----:B------:R-:W-:-:S07]  /*0680*/  LOP3.LUT R9, R2, R3, RZ, 0x3c, !PT ;  /* 0x0000000302097212 */ /* 0x000fce00078e3cff */
.L_x_164:
[----:B------:R-:W-:Y:S05]  /*0690*/  BSYNC.RECONVERGENT B0 ;  /* 0x0000000000007941 */ /* 0x000fea0003800200 */
.L_x_155:
[----:B------:R-:W-:Y:S05]  /*06a0*/  WARPSYNC.ALL ;  /* 0x0000000000007948 */ /* 0x000fea0003800000 */
[----:B------:R-:W-:Y:S01]  /*06b0*/  SHF.R.U32.HI R8, RZ, 0x2, R11 ;  /* 0x00000002ff087819 */ /* 0x000fe2000001160b */
[----:B------:R-:W-:Y:S01]  /*06c0*/  IMAD.MOV.U32 R18, RZ, RZ, 0x2f800000 ;  /* 0x2f800000ff127424 */ /* 0x000fe200078e00ff */
[----:B------:R-:W-:Y:S01]  /*06d0*/  SHF.R.U32.HI R13, RZ, 0x2, R6 ;  /* 0x00000002ff0d7819 */ /* 0x000fe20000011606 */
[----:B------:R-:W-:Y:S01]  /*06e0*/  UMOV UR6, 0x9999999a ;  /* 0x9999999a00067882 */ /* 0x000fe20000000000 */
[----:B------:R-:W-:Y:S01]  /*06f0*/  LOP3.LUT R8, R8, R11, RZ, 0x3c, !PT ;  /* 0x0000000b08087212 */ /* 0x000fe200078e3cff */
[----:B------:R-:W-:Y:S01]  /*0700*/  IMAD.SHL.U32 R11, R9, 0x10, RZ ;  /* 0x00000010090b7824 */ /* 0x000fe200078e00ff */
[----:B------:R-:W-:Y:S01]  /*0710*/  LOP3.LUT R13, R13, R6, RZ, 0x3c, !PT ;  /* 0x000000060d0d7212 */ /* 0x000fe200078e3cff */
[----:B------:R-:W-:Y:S01]  /*0720*/  UMOV UR7, 0x3fa99999 ;  /* 0x3fa9999900077882 */ /* 0x000fe20000000000 */
[----:B------:R-:W-:Y:S01]  /*0730*/  MOV R21, 0xffffffff ;  /* 0xffffffff00157802 */ /* 0x000fe20000000f00 */
[----:B------:R-:W-:Y:S01]  /*0740*/  IMAD.SHL.U32 R12, R8, 0x2, RZ ;  /* 0x00000002080c7824 */ /* 0x000fe200078e00ff */
[----:B------:R-:W-:Y:S01]  /*0750*/  BSSY.RECONVERGENT B0, `(.L_x_166) ;  /* 0x0000032000007945 */ /* 0x000fe20003800200 */
[----:B------:R-:W-:-:S03]  /*0760*/  ISETP.NE.AND P1, PT, R0, RZ, PT ;  /* 0x000000ff0000720c */ /* 0x000fc60003f25270 */
[----:B------:R-:W-:Y:S01]  /*0770*/  LOP3.LUT R12, R8, R12, R11, 0x96, !PT ;  /* 0x0000000c080c7212 */ /* 0x000fe200078e960b */
[----:B------:R-:W-:-:S03]  /*0780*/  IMAD.SHL.U32 R8, R13, 0x2, RZ ;  /* 0x000000020d087824 */ /* 0x000fc600078e00ff */
[----:B0-----:R-:W-:-:S04]  /*0790*/  LOP3.LUT R17, R12, R9, RZ, 0x3c, !PT ;  /* 0x000000090c117212 */ /* 0x001fc800078e3cff */
[----:B------:R-:W-:-:S04]  /*07a0*/  SHF.L.U32 R6, R17, 0x4, RZ ;  /* 0x0000000411067819 */ /* 0x000fc800000006ff */
[----:B------:R-:W-:Y:S01]  /*07b0*/  LOP3.LUT R8, R13, R8, R6, 0x96, !PT ;  /* 0x000000080d087212 */ /* 0x000fe200078e9606 */
[----:B------:R-:W-:-:S03]  /*07c0*/  VIADD R6, R10, 0xb0f8a ;  /* 0x000b0f8a0a067836 */ /* 0x000fc60000000000 */
[----:B------:R-:W-:Y:S02]  /*07d0*/  LOP3.LUT R11, R8, R17, RZ, 0x3c, !PT ;  /* 0x00000011080b7212 */ /* 0x000fe400078e3cff */
[----:B------:R-:W-:-:S03]  /*07e0*/  IADD3 R8, PT, PT, R10, 0x587c5, R17 ;  /* 0x000587c50a087810 */ /* 0x000fc60007ffe011 */
[----:B------:R-:W-:Y:S01]  /*07f0*/  IMAD.IADD R12, R11, 0x1, R6 ;  /* 0x000000010b0c7824 */ /* 0x000fe200078e0206 */
[----:B--2---:R-:W-:-:S04]  /*0800*/  SHF.R.U32.HI R14, RZ, 0x2, R8 ;  /* 0x00000002ff0e7819 */ /* 0x004fc80000011608 */
[----:B------:R-:W-:Y:S01]  /*0810*/  I2FP.F32.U32 R15, R12 ;  /* 0x0000000c000f7245 */ /* 0x000fe20000201000 */
[----:B------:R-:W-:Y:S01]  /*0820*/  IMAD.HI.U32 R19, R14, 0x24924925, RZ ;  /* 0x249249250e137827 */ /* 0x000fe200078e00ff */
[----:B------:R-:W0:Y:S03]  /*0830*/  LDC.64 R12, c[0x0][0x388] ;  /* 0x0000e200ff0c7b82 */ /* 0x000e260000000a00 */
[----:B------:R-:W-:Y:S01]  /*0840*/  FFMA R15, R15, R18, 1.1641532182693481445e-10 ;  /* 0x2f0000000f0f7423 */ /* 0x000fe20000000012 */
[----:B------:R-:W-:-:S05]  /*0850*/  IMAD R19, R19, -0x1c, R8 ;  /* 0xffffffe413137824 */ /* 0x000fca00078e0208 */
[----:B------:R-:W1:Y:S01]  /*0860*/  F2F.F64.F32 R14, R15 ;  /* 0x0000000f000e7310 */ /* 0x000e620000201800 */
[----:B------:R-:W-:Y:S02]  /*0870*/  IADD3 R8, PT, PT, -R19, 0x20, RZ ;  /* 0x0000002013087810 */ /* 0x000fe40007ffe1ff */
[----:B------:R-:W-:Y:S02]  /*0880*/  SHF.L.U32 R19, R21, R19, RZ ;  /* 0x0000001315137219 */ /* 0x000fe400000006ff */
[----:B------:R-:W-:Y:S01]  /*0890*/  SHF.R.U32.HI R21, RZ, R8, R21 ;  /* 0x00000008ff157219 */ /* 0x000fe20000011615 */
[----:B------:R-:W-:Y:S01]  /*08a0*/  IMAD.MOV.U32 R8, RZ, RZ, R3 ;  /* 0x000000ffff087224 */ /* 0x000fe200078e0003 */
[----:B-----5:R-:W-:Y:S02]  /*08b0*/  LOP3.LUT R19, R19, R2, RZ, 0xc0, !PT ;  /* 0x0000000213137212 */ /* 0x020fe400078ec0ff */
[----:B------:R-:W-:-:S05]  /*08c0*/  LOP3.LUT R16, R21, R16, RZ, 0xc0, !PT ;  /* 0x0000001015107212 */ /* 0x000fca00078ec0ff */
[----:B------:R-:W-:Y:S01]  /*08d0*/  IMAD.IADD R19, R19, 0x1, R16 ;  /* 0x0000000113137824 */ /* 0x000fe200078e0210 */
[----:B-1----:R-:W-:Y:S01]  /*08e0*/  DSETP.GEU.AND P0, PT, R14, UR6, PT ;  /* 0x000000060e007e2a */ /* 0x002fe2000bf0e000 */
[----:B0-----:R-:W-:Y:S01]  /*08f0*/  IMAD.WIDE R12, R0, 0x8, R12 ;  /* 0x00000008000c7825 */ /* 0x001fe200078e020c */
[----:B------:R-:W-:-:S03]  /*0900*/  MOV R15, R11 ;  /* 0x0000000b000f7202 */ /* 0x000fc60000000f00 */
[----:B------:R-:W-:-:S09]  /*0910*/  IMAD.MOV.U32 R14, RZ, RZ, R17 ;  /* 0x000000ffff0e7224 */ /* 0x000fd200078e0011 */
[----:B------:R-:W-:Y:S05]  /*0920*/  @P0 BRA `(.L_x_167) ;  /* 0x0000000000500947 */ /* 0x000fea0003800000 */
[----:B------:R-:W-:Y:S01]  /*0930*/  SHF.R.U32.HI R0, RZ, 0x2, R7 ;  /* 0x00000002ff007819 */ /* 0x000fe20000011607 */
[----:B------:R-:W-:Y:S02]  /*0940*/  VIADD R6, R10, 0x10974f ;  /* 0x0010974f0a067836 */ /* 0x000fe40000000000 */
[----:B------:R-:W-:Y:S01]  /*0950*/  IMAD.MOV.U32 R8, RZ, RZ, R9 ;  /* 0x000000ffff087224 */ /* 0x000fe200078e0009 */
[----:B------:R-:W-:Y:S01]  /*0960*/  LOP3.LUT R0, R0, R7, RZ, 0x3c, !PT ;  /* 0x0000000700007212 */ /* 0x000fe200078e3cff */
[----:B------:R-:W-:Y:S01]  /*0970*/  IMAD.SHL.U32 R7, R11, 0x10, RZ ;  /* 0x000000100b077824 */ /* 0x000fe200078e00ff */
[----:B------:R-:W-:Y:S01]  /*0980*/  MOV R9, R17 ;  /* 0x0000001100097202 */ /* 0x000fe20000000f00 */
[----:B------:R-:W-:Y:S02]  /*0990*/  IMAD.MOV.U32 R14, RZ, RZ, R11 ;  /* 0x000000ffff0e7224 */ /* 0x000fe400078e000b */
[----:B------:R-:W-:-:S05]  /*09a0*/  IMAD.SHL.U32 R2, R0, 0x2, RZ ;  /* 0x0000000200027824 */ /* 0x000fca00078e00ff */
[----:B------:R-:W-:-:S04]  /*09b0*/  LOP3.LUT R2, R0, R2, R7, 0x96, !PT ;  /* 0x0000000200027212 */ /* 0x000fc800078e9607 */
[----:B------:R-:W-:-:S04]  /*09c0*/  LOP3.LUT R15, R2, R11, RZ, 0x3c, !PT ;  /* 0x0000000b020f7212 */ /* 0x000fc800078e3cff */
[----:B------:R-:W-:-:S05]  /*09d0*/  IADD3 R0, PT, PT, R15, R6, RZ ;  /* 0x000000060f007210 */ /* 0x000fca0007ffe0ff */
[----:B------:R-:W-:-:S04]  /*09e0*/  IMAD.HI.U32 R7, R0, 0x2f684bdb, RZ ;  /* 0x2f684bdb00077827 */ /* 0x000fc800078e00ff */
[----:B------:R-:W-:-:S05]  /*09f0*/  IMAD.IADD R2, R0, 0x1, -R7 ;  /* 0x0000000100027824 */ /* 0x000fca00078e0a07 */
[----:B------:R-:W-:-:S04]  /*0a00*/  LEA.HI R2, R2, R7, RZ, 0x1f ;  /* 0x0000000702027211 */ /* 0x000fc800078ff8ff */
[----:B------:R-:W-:-:S05]  /*0a10*/  SHF.R.U32.HI R7, RZ, 0x4, R2 ;  /* 0x00000004ff077819 */ /* 0x000fca0000011602 */
[----:B------:R-:W-:Y:S02]  /*0a20*/  IMAD R7, R7, -0x1b, R0 ;  /* 0xffffffe507077824 */ /* 0x000fe400078e0200 */
[----:B------:R-:W-:-:S05]  /*0a30*/  IMAD.MOV.U32 R0, RZ, RZ, 0x1 ;  /* 0x00000001ff007424 */ /* 0x000fca00078e00ff */
[----:B------:R-:W-:Y:S01]  /*0a40*/  SHF.L.U32 R0, R0, R7, RZ ;  /* 0x0000000700007219 */ /* 0x000fe200000006ff */
[----:B------:R-:W-:-:S03]  /*0a50*/  IMAD.MOV.U32 R7, RZ, RZ, R3 ;  /* 0x000000ffff077224 */ /* 0x000fc600078e0003 */
[----:B------:R-:W-:-:S07]  /*0a60*/  LOP3.LUT R19, R0, R19, RZ, 0x3c, !PT ;  /* 0x0000001300137212 */ /* 0x000fce00078e3cff */
.L_x_167:
[----:B------:R-:W-:Y:S05]  /*0a70*/  BSYNC.RECONVERGENT B0 ;  /* 0x0000000000007941 */ /* 0x000fea0003800200 */
.L_x_166:
[----:B------:R0:W-:Y:S04]  /*0a80*/  STG.E.64 desc[UR4][R4.64+0x8], R8 ;  /* 0x0000080804007986 */ /* 0x0001e8000c101b04 */
[----:B------:R0:W-:Y:S04]  /*0a90*/  STG.E.64 desc[UR4][R4.64+0x10], R14 ;  /* 0x0000100e04007986 */ /* 0x0001e8000c101b04 */
[----:B------:R0:W-:Y:S04]  /*0aa0*/  STG.E.64 desc[UR4][R4.64], R6 ;  /* 0x0000000604007986 */ /* 0x0001e8000c101b04 */
[----:B------:R0:W-:Y:S04]  /*0ab0*/  STG.E desc[UR4][R12.64+0x4], R19 ;  /* 0x000004130c007986 */ /* 0x0001e8000c101904 */
[----:B------:R0:W-:Y:S01]  /*0ac0*/  STG.E desc[UR4][R12.64], RZ ;  /* 0x000000ff0c007986 */ /* 0x0001e2000c101904 */
[----:B------:R-:W-:Y:S05]  /*0ad0*/  @P1 EXIT ;  /* 0x000000000000194d */ /* 0x000fea0003800000 */
[----:B------:R-:W0:Y:S02]  /*0ae0*/  LDC.64 R2, c[0x0][0x380] ;  /* 0x0000e000ff027b82 */ /* 0x000e240000000a00 */
[----:B0-----:R-:W2:Y:S04]  /*0af0*/  LDG.E R7, desc[UR4][R2.64] ;  /* 0x0000000402077981 */ /* 0x001ea8000c1e1900 */
[----:B------:R-:W3:Y:S02]  /*0b00*/  LDG.E R9, desc[UR4][R2.64+0x4] ;  /* 0x0000040402097981 */ /* 0x000ee4000c1e1900 */
[----:B------:R-:W2:Y:S02]  /*0b10*/  LDC.64 R4, c[0x0][0x388] ;  /* 0x0000e200ff047b82 */ /* 0x000ea40000000a00 */
[----:B--2---:R-:W-:Y:S04]  /*0b20*/  STG.E desc[UR4][R4.64], R7 ;  /* 0x0000000704007986 */ /* 0x004fe8000c101904 */
[----:B---3--:R-:W-:Y:S01]  /*0b30*/  STG.E desc[UR4][R4.64+0x4], R9 ;  /* 0x0000040904007986 */ /* 0x008fe2000c101904 */
[----:B------:R-:W-:Y:S05]  /*0b40*/  EXIT ;  /* 0x000000000000794d */ /* 0x000fea0003800000 */
.L_x_168:
        /* <DEDUP_REMOVED lines=11> */
.L_x_207:


//--------------------- .text._Z7fitnessP10IndividualPf --------------------------
	.section	.text._Z7fitnessP10IndividualPf,"ax",@progbits
	.align	128
        .global         _Z7fitnessP10IndividualPf
        .type           _Z7fitnessP10IndividualPf,@function
        .size           _Z7fitnessP10IndividualPf,(.L_x_199 - _Z7fitnessP10IndividualPf)
        .other          _Z7fitnessP10IndividualPf,@"STO_CUDA_ENTRY STV_DEFAULT"
_Z7fitnessP10IndividualPf:
.text._Z7fitnessP10IndividualPf:
[----:B------:R-:W-:Y:S01]  /*0000*/  LDC R1, c[0x0][0x37c] ;  /* 0x0000df00ff017b82 */ /* 0x000fe20000000800 */
[----:B------:R-:W0:Y:S07]  /*0010*/  S2R R5, SR_CTAID.X ;  /* 0x0000000000057919 */ /* 0x000e2e0000002500 */
[----:B------:R-:W0:Y:S01]  /*0020*/  LDC.64 R2, c[0x0][0x380] ;  /* 0x0000e000ff027b82 */ /* 0x000e220000000a00 */
[----:B------:R-:W1:Y:S01]  /*0030*/  LDCU.64 UR6, c[0x0][0x358] ;  /* 0x00006b00ff0677ac */ /* 0x000e620008000a00 */
[----:B0-----:R-:W-:-:S05]  /*0040*/  IMAD.WIDE.U32 R2, R5, 0x8, R2 ;  /* 0x0000000805027825 */ /* 0x001fca00078e0002 */
[----:B-1----:R-:W2:Y:S01]  /*0050*/  LDG.E R0, desc[UR6][R2.64+0x4] ;  /* 0x0000040602007981 */ /* 0x002ea2000c1e1900 */
[----:B------:R-:W-:Y:S01]  /*0060*/  IMAD.MOV.U32 R6, RZ, RZ, 0x3ff ;  /* 0x000003ffff067424 */ /* 0x000fe200078e00ff */
[----:B------:R-:W0:Y:S01]  /*0070*/  S2UR UR5, SR_CgaCtaId ;  /* 0x00000000000579c3 */ /* 0x000e220000008800 */
[----:B------:R-:W-:Y:S01]  /*0080*/  UMOV UR4, 0x400 ;  /* 0x0000040000047882 */ /* 0x000fe20000000000 */
[----:B------:R-:W1:Y:S01]  /*0090*/  S2R R4, SR_TID.X ;  /* 0x0000000000047919 */ /* 0x000e620000002100 */
[----:B------:R-:W-:Y:S01]  /*00a0*/  BSSY.RECONVERGENT B1, `(.L_x_169) ;  /* 0x0000015000017945 */ /* 0x000fe20003800200 */
[----:B0-----:R-:W-:Y:S01]  /*00b0*/  ULEA UR4, UR5, UR4, 0x18 ;  /* 0x0000000405047291 */ /* 0x001fe2000f8ec0ff */
[----:B-1----:R-:W-:-:S05]  /*00c0*/  IMAD R5, R4, 0x9, RZ ;  /* 0x0000000904057824 */ /* 0x002fca00078e02ff */
[----:B------:R-:W-:Y:S01]  /*00d0*/  SHF.L.U32 R7, R6, R5, RZ ;  /* 0x0000000506077219 */ /* 0x000fe200000006ff */
[----:B------:R-:W-:-:S03]  /*00e0*/  IMAD.MOV.U32 R6, RZ, RZ, 0x3c23d70a ;  /* 0x3c23d70aff067424 */ /* 0x000fc600078e00ff */
[----:B--2---:R-:W-:-:S04]  /*00f0*/  LOP3.LUT R0, R0, R7, RZ, 0xc0, !PT ;  /* 0x0000000700007212 */ /* 0x004fc800078ec0ff */
[----:B------:R-:W-:Y:S01]  /*0100*/  SHF.R.U32.HI R0, RZ, R5, R0 ;  /* 0x00000005ff007219 */ /* 0x000fe20000011600 */
[----:B------:R-:W-:-:S03]  /*0110*/  IMAD.MOV.U32 R5, RZ, RZ, 0x42c80000 ;  /* 0x42c80000ff057424 */ /* 0x000fc600078e00ff */
[----:B------:R-:W-:Y:S01]  /*0120*/  I2FP.F32.U32 R0, R0 ;  /* 0x0000000000007245 */ /* 0x000fe20000201000 */
[----:B------:R-:W-:-:S04]  /*0130*/  FFMA R5, R6, -R5, 1 ;  /* 0x3f80000006057423 */ /* 0x000fc80000000805 */
[----:B------:R-:W-:Y:S01]  /*0140*/  FADD R0, R0, -512 ;  /* 0xc400000000007421 */ /* 0x000fe20000000000 */
[----:B------:R-:W-:Y:S01]  /*0150*/  FFMA R7, R5, R6, 0.0099999997764825820923 ;  /* 0x3c23d70a05077423 */ /* 0x000fe20000000006 */
[----:B------:R-:W-:Y:S02]  /*0160*/  LEA R5, R4, UR4, 0x2 ;  /* 0x0000000404057c11 */ /* 0x000fe4000f8e10ff */
[----:B------:R-:W0:Y:S01]  /*0170*/  FCHK P0, R0, 100 ;  /* 0x42c8000000007902 */ /* 0x000e220000000000 */
[----:B------:R-:W-:-:S04]  /*0180*/  FFMA R6, R0, R7, RZ ;  /* 0x0000000700067223 */ /* 0x000fc800000000ff */
[----:B------:R-:W-:-:S04]  /*0190*/  FFMA R8, R6, -100, R0 ;  /* 0xc2c8000006087823 */ /* 0x000fc80000000000 */
[----:B------:R-:W-:Y:S01]  /*01a0*/  FFMA R6, R7, R8, R6 ;  /* 0x0000000807067223 */ /* 0x000fe20000000006 */
[----:B0-----:R-:W-:Y:S06]  /*01b0*/  @!P0 BRA `(.L_x_170) ;  /* 0x00000000000c8947 */ /* 0x001fec0003800000 */
[----:B------:R-:W-:-:S07]  /*01c0*/  MOV R6, 0x1e0 ;  /* 0x000001e000067802 */ /* 0x000fce0000000f00 */
[----:B------:R-:W-:Y:S05]  /*01d0*/  CALL.REL.NOINC `($__internal_1_$__cuda_sm3x_div_rn_noftz_f32_slowpath) ;  /* 0x0000000400407944 */ /* 0x000fea0003c00000 */
[----:B------:R-:W-:-:S07]  /*01e0*/  IMAD.MOV.U32 R6, RZ, RZ, R0 ;  /* 0x000000ffff067224 */ /* 0x000fce00078e0000 */
.L_x_170:
[----:B------:R-:W-:Y:S05]  /*01f0*/  BSYNC.RECONVERGENT B1 ;  /* 0x0000000000017941 */ /* 0x000fea0003800200 */
.L_x_169:
[----:B------:R0:W-:Y:S01]  /*0200*/  STS [R5], R6 ;  /* 0x0000000605007388 */ /* 0x0001e20000000800 */
[----:B------:R-:W-:Y:S01]  /*0210*/  BAR.SYNC.DEFER_BLOCKING 0x0 ;  /* 0x0000000000007b1d */ /* 0x000fe20000010000 */
[----:B------:R-:W-:-:S13]  /*0220*/  ISETP.NE.AND P0, PT, R4, RZ, PT ;  /* 0x000000ff0400720c */ /* 0x000fda0003f05270 */
[----:B0-----:R-:W-:Y:S05]  /*0230*/  @P0 EXIT ;  /* 0x000000000000094d */ /* 0x001fea0003800000 */
[----:B------:R-:W0:Y:S01]  /*0240*/  S2UR UR5, SR_CgaCtaId ;  /* 0x00000000000579c3 */ /* 0x000e220000008800 */
[----:B------:R-:W-:Y:S02]  /*0250*/  UMOV UR4, 0x400 ;  /* 0x0000040000047882 */ /* 0x000fe40000000000 */
[----:B0-----:R-:W-:-:S09]  /*0260*/  ULEA UR4, UR5, UR4, 0x18 ;  /* 0x0000000405047291 */ /* 0x001fd2000f8ec0ff */
[----:B------:R-:W0:Y:S02]  /*0270*/  LDS.128 R4, [UR4] ;  /* 0x00000004ff047984 */ /* 0x000e240008000c00 */
[----:B0-----:R-:W-:-:S04]  /*0280*/  FFMA R4, R4, R4, 1 ;  /* 0x3f80000004047423 */ /* 0x001fc80000000004 */
[----:B------:R-:W-:-:S04]  /*0290*/  FFMA R5, R5, R5, R4 ;  /* 0x0000000505057223 */ /* 0x000fc80000000004 */
[----:B------:R-:W-:-:S04]  /*02a0*/  FFMA R0, R6, R6, R5 ;  /* 0x0000000606007223 */ /* 0x000fc80000000005 */
[----:B------:R-:W-:-:S05]  /*02b0*/  VIADD R4, R0, 0x1800000 ;  /* 0x0180000000047836 */ /* 0x000fca0000000000 */
[----:B------:R-:W-:-:S04]  /*02c0*/  LOP3.LUT R4, R4, 0x7f800000, RZ, 0xc0, !PT ;  /* 0x7f80000004047812 */ /* 0x000fc800078ec0ff */
[----:B------:R-:W-:-:S13]  /*02d0*/  ISETP.GT.U32.AND P0, PT, R4, 0x1ffffff, PT ;  /* 0x01ffffff0400780c */ /* 0x000fda0003f04070 */
[----:B------:R-:W-:Y:S05]  /*02e0*/  @P0 BRA `(.L_x_171) ;  /* 0x00000000000c0947 */ /* 0x000fea0003800000 */
[----:B------:R-:W-:-:S07]  /*02f0*/  MOV R4, 0x310 ;  /* 0x0000031000047802 */ /* 0x000fce0000000f00 */
[----:B------:R-:W-:Y:S05]  /*0300*/  CALL.REL.NOINC `($__internal_0_$__cuda_sm20_rcp_rn_f32_slowpath) ;  /* 0x0000000000247944 */ /* 0x000fea0003c00000 */
[----:B------:R-:W-:Y:S05]  /*0310*/  BRA `(.L_x_172) ;  /* 0x0000000000107947 */ /* 0x000fea0003800000 */
.L_x_171:
[----:B------:R-:W0:Y:S02]  /*0320*/  MUFU.RCP R7, R0 ;  /* 0x0000000000077308 */ /* 0x000e240000001000 */
[----:B0-----:R-:W-:-:S04]  /*0330*/  FFMA R4, R0, R7, -1 ;  /* 0xbf80000000047423 */ /* 0x001fc80000000007 */
[----:B------:R-:W-:-:S04]  /*0340*/  FADD.FTZ R4, -R4, -RZ ;  /* 0x800000ff04047221 */ /* 0x000fc80000010100 */
[----:B------:R-:W-:-:S07]  /*0350*/  FFMA R7, R7, R4, R7 ;  /* 0x0000000407077223 */ /* 0x000fce0000000007 */
.L_x_172:
[----:B------:R-:W0:Y:S01]  /*0360*/  LDC.64 R4, c[0x0][0x388] ;  /* 0x0000e200ff047b82 */ /* 0x000e220000000a00 */
[----:B------:R-:W-:Y:S04]  /*0370*/  STG.E desc[UR6][R2.64], R7 ;  /* 0x0000000702007986 */ /* 0x000fe8000c101906 */
[----:B0-----:R-:W-:Y:S01]  /*0380*/  REDG.E.ADD.F32.FTZ.RN.STRONG.GPU desc[UR6][R4.64], R7 ;  /* 0x00000007040079a6 */ /* 0x001fe2000c12f306 */
[----:B------:R-:W-:Y:S05]  /*0390*/  EXIT ;  /* 0x000000000000794d */ /* 0x000fea0003800000 */
        .weak           $__internal_0_$__cuda_sm20_rcp_rn_f32_slowpath
        .type           $__internal_0_$__cuda_sm20_rcp_rn_f32_slowpath,@function
        .size           $__internal_0_$__cuda_sm20_rcp_rn_f32_slowpath,($__internal_1_$__cuda_sm3x_div_rn_noftz_f32_slowpath - $__internal_0_$__cuda_sm20_rcp_rn_f32_slowpath)
$__internal_0_$__cuda_sm20_rcp_rn_f32_slowpath:
[----:B------:R-:W-:-:S05]  /*03a0*/  IMAD.SHL.U32 R5, R0, 0x2, RZ ;  /* 0x0000000200057824 */ /* 0x000fca00078e00ff */
[----:B------:R-:W-:-:S04]  /*03b0*/  SHF.R.U32.HI R5, RZ, 0x18, R5 ;  /* 0x00000018ff057819 */ /* 0x000fc80000011605 */
[----:B------:R-:W-:-:S13]  /*03c0*/  ISETP.NE.U32.AND P0, PT, R5, RZ, PT ;  /* 0x000000ff0500720c */ /* 0x000fda0003f05070 */
[----:B------:R-:W-:Y:S05]  /*03d0*/  @P0 BRA `(.L_x_173) ;  /* 0x00000000002c0947 */ /* 0x000fea0003800000 */
[----:B------:R-:W-:-:S05]  /*03e0*/  IMAD.SHL.U32 R5, R0, 0x2, RZ ;  /* 0x0000000200057824 */ /* 0x000fca00078e00ff */
[----:B------:R-:W-:-:S13]  /*03f0*/  ISETP.NE.AND P0, PT, R5, RZ, PT ;  /* 0x000000ff0500720c */ /* 0x000fda0003f05270 */
[----:B------:R2:W3:Y:S01]  /*0400*/  @!P0 MUFU.RCP R5, R0 ;  /* 0x0000000000058308 */ /* 0x0004e20000001000 */
[----:B------:R-:W-:Y:S05]  /*0410*/  @!P0 BRA `(.L_x_174) ;  /* 0x0000000000a48947 */ /* 0x000fea0003800000 */
[----:B------:R-:W-:-:S04]  /*0420*/  FFMA R6, R0, 1.84467440737095516160e+19, RZ ;  /* 0x5f80000000067823 */ /* 0x000fc800000000ff */
[----:B---3--:R-:W2:Y:S02]  /*0430*/  MUFU.RCP R5, R6 ;  /* 0x0000000600057308 */ /* 0x008ea40000001000 */
[----:B--2---:R-:W-:-:S04]  /*0440*/  FFMA R0, R6, R5, -1 ;  /* 0xbf80000006007423 */ /* 0x004fc80000000005 */
[----:B------:R-:W-:-:S04]  /*0450*/  FADD.FTZ R0, -R0, -RZ ;  /* 0x800000ff00007221 */ /* 0x000fc80000010100 */
[----:B------:R-:W-:-:S04]  /*0460*/  FFMA R0, R5, R0, R5 ;  /* 0x0000000005007223 */ /* 0x000fc80000000005 */
[----:B------:R-:W-:Y:S01]  /*0470*/  FFMA R5, R0, 1.84467440737095516160e+19, RZ ;  /* 0x5f80000000057823 */ /* 0x000fe200000000ff */
[----:B------:R-:W-:Y:S06]  /*0480*/  BRA `(.L_x_174) ;  /* 0x0000000000887947 */ /* 0x000fec0003800000 */
.L_x_173:
[----:B------:R-:W-:-:S05]  /*0490*/  VIADD R6, R5, 0xffffff03 ;  /* 0xffffff0305067836 */ /* 0x000fca0000000000 */
[----:B------:R-:W-:-:S13]  /*04a0*/  ISETP.GT.U32.AND P0, PT, R6, 0x1, PT ;  /* 0x000000010600780c */ /* 0x000fda0003f04070 */
[----:B------:R-:W-:Y:S05]  /*04b0*/  @P0 BRA `(.L_x_175) ;  /* 0x0000000000780947 */ /* 0x000fea0003800000 */
[----:B------:R-:W-:Y:S01]  /*04c0*/  LOP3.LUT R7, R0, 0x7fffff, RZ, 0xc0, !PT ;  /* 0x007fffff00077812 */ /* 0x000fe200078ec0ff */
[----:B------:R-:W-:-:S03]  /*04d0*/  IMAD.MOV.U32 R11, RZ, RZ, 0x3 ;  /* 0x00000003ff0b7424 */ /* 0x000fc600078e00ff */
[----:B------:R-:W-:Y:S02]  /*04e0*/  LOP3.LUT R7, R7, 0x3f800000, RZ, 0xfc, !PT ;  /* 0x3f80000007077812 */ /* 0x000fe400078efcff */
[----:B------:R-:W-:Y:S02]  /*04f0*/  SHF.L.U32 R12, R11, R6, RZ ;  /* 0x000000060b0c7219 */ /* 0x000fe400000006ff */
[----:B------:R-:W0:Y:S02]  /*0500*/  MUFU.RCP R8, R7 ;  /* 0x0000000700087308 */ /* 0x000e240000001000 */
[----:B0-----:R-:W-:-:S04]  /*0510*/  FFMA R9, R7, R8, -1 ;  /* 0xbf80000007097423 */ /* 0x001fc80000000008 */
[----:B------:R-:W-:-:S04]  /*0520*/  FADD.FTZ R9, -R9, -RZ ;  /* 0x800000ff09097221 */ /* 0x000fc80000010100 */
[CCC-:B------:R-:W-:Y:S01]  /*0530*/  FFMA.RM R10, R8.reuse, R9.reuse, R8.reuse ;  /* 0x00000009080a7223 */ /* 0x1c0fe20000004008 */
[----:B------:R-:W-:-:S04]  /*0540*/  FFMA.RP R9, R8, R9, R8 ;  /* 0x0000000908097223 */ /* 0x000fc80000008008 */
[C---:B------:R-:W-:Y:S02]  /*0550*/  LOP3.LUT R8, R10.reuse, 0x7fffff, RZ, 0xc0, !PT ;  /* 0x007fffff0a087812 */ /* 0x040fe400078ec0ff */
[----:B------:R-:W-:Y:S02]  /*0560*/  FSETP.NEU.FTZ.AND P0, PT, R10, R9, PT ;  /* 0x000000090a00720b */ /* 0x000fe40003f1d000 */
[----:B------:R-:W-:Y:S02]  /*0570*/  LOP3.LUT R9, R8, 0x800000, RZ, 0xfc, !PT ;  /* 0x0080000008097812 */ /* 0x000fe400078efcff */
[----:B------:R-:W-:Y:S02]  /*0580*/  SEL R8, RZ, 0xffffffff, !P0 ;  /* 0xffffffffff087807 */ /* 0x000fe40004000000 */
[----:B------:R-:W-:-:S03]  /*0590*/  LOP3.LUT R7, R12, R9, RZ, 0xc0, !PT ;  /* 0x000000090c077212 */ /* 0x000fc600078ec0ff */
[----:B------:R-:W-:Y:S01]  /*05a0*/  IMAD.MOV R8, RZ, RZ, -R8 ;  /* 0x000000ffff087224 */ /* 0x000fe200078e0a08 */
[----:B------:R-:W-:-:S04]  /*05b0*/  SHF.R.U32.HI R7, RZ, R6, R7 ;  /* 0x00000006ff077219 */ /* 0x000fc80000011607 */
[----:B------:R-:W-:Y:S02]  /*05c0*/  LOP3.LUT P1, RZ, R8, R6, R9, 0xf8, !PT ;  /* 0x0000000608ff7212 */ /* 0x000fe4000782f809 */
[C---:B------:R-:W-:Y:S02]  /*05d0*/  LOP3.LUT P0, RZ, R7.reuse, 0x1, RZ, 0xc0, !PT ;  /* 0x0000000107ff7812 */ /* 0x040fe4000780c0ff */
[----:B------:R-:W-:-:S04]  /*05e0*/  LOP3.LUT P2, RZ, R7, 0x2, RZ, 0xc0, !PT ;  /* 0x0000000207ff7812 */ /* 0x000fc8000784c0ff */
[----:B------:R-:W-:Y:S02]  /*05f0*/  PLOP3.LUT P0, PT, P0, P1, P2, 0xe0, 0x0 ;  /* 0x000000000000781c */ /* 0x000fe40000703c20 */
[----:B------:R-:W-:Y:S02]  /*0600*/  LOP3.LUT P1, RZ, R0, 0x7fffff, RZ, 0xc0, !PT ;  /* 0x007fffff00ff7812 */ /* 0x000fe4000782c0ff */
[----:B------:R-:W-:-:S05]  /*0610*/  SEL R6, RZ, 0x1, !P0 ;  /* 0x00000001ff067807 */ /* 0x000fca0004000000 */
[----:B------:R-:W-:-:S05]  /*0620*/  IMAD.MOV R6, RZ, RZ, -R6 ;  /* 0x000000ffff067224 */ /* 0x000fca00078e0a06 */
[----:B------:R-:W-:Y:S01]  /*0630*/  ISETP.GE.AND P0, PT, R6, RZ, PT ;  /* 0x000000ff0600720c */ /* 0x000fe20003f06270 */
[----:B------:R-:W-:-:S05]  /*0640*/  VIADD R6, R5, 0xffffff04 ;  /* 0xffffff0405067836 */ /* 0x000fca0000000000 */
[----:B------:R-:W-:-:S07]  /*0650*/  SHF.R.U32.HI R5, RZ, R6, R9 ;  /* 0x00000006ff057219 */ /* 0x000fce0000011609 */
[----:B------:R-:W-:-:S04]  /*0660*/  @!P0 VIADD R5, R5, 0x1 ;  /* 0x0000000105058836 */ /* 0x000fc80000000000 */
[----:B------:R-:W-:-:S05]  /*0670*/  @!P1 IMAD.SHL.U32 R5, R5, 0x2, RZ ;  /* 0x0000000205059824 */ /* 0x000fca00078e00ff */
[----:B------:R-:W-:Y:S01]  /*0680*/  LOP3.LUT R5, R5, 0x80000000, R0, 0xf8, !PT ;  /* 0x8000000005057812 */ /* 0x000fe200078ef800 */
[----:B------:R-:W-:Y:S06]  /*0690*/  BRA `(.L_x_174) ;  /* 0x0000000000047947 */ /* 0x000fec0003800000 */
.L_x_175:
[----:B------:R0:W1:Y:S02]  /*06a0*/  MUFU.RCP R5, R0 ;  /* 0x0000000000057308 */ /* 0x0000640000001000 */
.L_x_174:
[----:B-1-3--:R-:W-:Y:S02]  /*06b0*/  IMAD.MOV.U32 R7, RZ, RZ, R5 ;  /* 0x000000ffff077224 */ /* 0x00afe400078e0005 */
[----:B------:R-:W-:-:S04]  /*06c0*/  IMAD.MOV.U32 R5, RZ, RZ, 0x0 ;  /* 0x00000000ff057424 */ /* 0x000fc800078e00ff */
[----:B0-2---:R-:W-:Y:S05]  /*06d0*/  RET.REL.NODEC R4 `(_Z7fitnessP10IndividualPf) ;  /* 0xfffffff804487950 */ /* 0x005fea0003c3ffff */
        .weak           $__internal_1_$__cuda_sm3x_div_rn_noftz_f32_slowpath
        .type           $__internal_1_$__cuda_sm3x_div_rn_noftz_f32_slowpath,@function
        .size           $__internal_1_$__cuda_sm3x_div_rn_noftz_f32_slowpath,(.L_x_199 - $__internal_1_$__cuda_sm3x_div_rn_noftz_f32_slowpath)
$__internal_1_$__cuda_sm3x_div_rn_noftz_f32_slowpath:
[--C-:B------:R-:W-:Y:S01]  /*06e0*/  SHF.R.U32.HI R7, RZ, 0x17, R0.reuse ;  /* 0x00000017ff077819 */ /* 0x100fe20000011600 */
[----:B------:R-:W-:Y:S04]  /*06f0*/  BSSY.RECONVERGENT B0, `(.L_x_176) ;  /* 0x000005c000007945 */ /* 0x000fe80003800200 */
[----:B------:R-:W-:Y:S01]  /*0700*/  BSSY.RELIABLE B2, `(.L_x_177) ;  /* 0x000001a000027945 */ /* 0x000fe20003800100 */
[----:B------:R-:W-:Y:S01]  /*0710*/  IMAD.MOV.U32 R8, RZ, RZ, R0 ;  /* 0x000000ffff087224 */ /* 0x000fe200078e0000 */
[----:B------:R-:W-:-:S05]  /*0720*/  LOP3.LUT R7, R7, 0xff, RZ, 0xc0, !PT ;  /* 0x000000ff07077812 */ /* 0x000fca00078ec0ff */
[----:B------:R-:W-:-:S05]  /*0730*/  VIADD R10, R7, 0xffffffff ;  /* 0xffffffff070a7836 */ /* 0x000fca0000000000 */
[----:B------:R-:W-:-:S13]  /*0740*/  ISETP.GT.U32.OR P0, PT, R10, 0xfd, !PT ;  /* 0x000000fd0a00780c */ /* 0x000fda0007f04470 */
[----:B------:R-:W-:Y:S01]  /*0750*/  @!P0 IMAD.MOV.U32 R9, RZ, RZ, RZ ;  /* 0x000000ffff098224 */ /* 0x000fe200078e00ff */
[----:B------:R-:W-:Y:S06]  /*0760*/  @!P0 BRA `(.L_x_178) ;  /* 0x00000000004c8947 */ /* 0x000fec0003800000 */
[----:B------:R-:W-:-:S13]  /*0770*/  FSETP.GTU.FTZ.AND P0, PT, |R0|, +INF , PT ;  /* 0x7f8000000000780b */ /* 0x000fda0003f1c200 */
[----:B------:R-:W-:Y:S05]  /*0780*/  @P0 BREAK.RELIABLE B2 ;  /* 0x0000000000020942 */ /* 0x000fea0003800100 */
[----:B------:R-:W-:Y:S05]  /*0790*/  @P0 BRA `(.L_x_179) ;  /* 0x0000000400400947 */ /* 0x000fea0003800000 */
[----:B------:R-:W-:-:S05]  /*07a0*/  IMAD.MOV.U32 R9, RZ, RZ, 0x42c80000 ;  /* 0x42c80000ff097424 */ /* 0x000fca00078e00ff */
[----:B------:R-:W-:-:S13]  /*07b0*/  LOP3.LUT P0, RZ, R9, 0x7fffffff, R8, 0xc8, !PT ;  /* 0x7fffffff09ff7812 */ /* 0x000fda000780c808 */
[----:B------:R-:W-:Y:S05]  /*07c0*/  @!P0 BREAK.RELIABLE B2 ;  /* 0x0000000000028942 */ /* 0x000fea0003800100 */
[----:B------:R-:W-:Y:S05]  /*07d0*/  @!P0 BRA `(.L_x_180) ;  /* 0x0000000400288947 */ /* 0x000fea0003800000 */
[----:B------:R-:W-:-:S13]  /*07e0*/  LOP3.LUT P0, RZ, R8, 0x7fffffff, RZ, 0xc0, !PT ;  /* 0x7fffffff08ff7812 */ /* 0x000fda000780c0ff */
[----:B------:R-:W-:Y:S05]  /*07f0*/  @!P0 BREAK.RELIABLE B2 ;  /* 0x0000000000028942 */ /* 0x000fea0003800100 */
[----:B------:R-:W-:Y:S05]  /*0800*/  @!P0 BRA `(.L_x_181) ;  /* 0x0000000400148947 */ /* 0x000fea0003800000 */
[----:B------:R-:W-:Y:S02]  /*0810*/  FSETP.NEU.FTZ.AND P0, PT, |R0|, +INF , PT ;  /* 0x7f8000000000780b */ /* 0x000fe40003f1d200 */
[----:B------:R-:W-:-:S04]  /*0820*/  LOP3.LUT P1, RZ, R9, 0x7fffffff, RZ, 0xc0, !PT ;  /* 0x7fffffff09ff7812 */ /* 0x000fc8000782c0ff */
[----:B------:R-:W-:-:S13]  /*0830*/  PLOP3.LUT P0, PT, P0, P1, PT, 0x2f, 0xf2 ;  /* 0x0000000000f2781c */ /* 0x000fda0000702577 */
[----:B------:R-:W-:Y:S05]  /*0840*/  @P0 BREAK.RELIABLE B2 ;  /* 0x0000000000020942 */ /* 0x000fea0003800100 */
[----:B------:R-:W-:Y:S05]  /*0850*/  @P0 BRA `(.L_x_182) ;  /* 0x0000000000f40947 */ /* 0x000fea0003800000 */
[----:B------:R-:W-:-:S13]  /*0860*/  ISETP.GE.AND P0, PT, R10, RZ, PT ;  /* 0x000000ff0a00720c */ /* 0x000fda0003f06270 */
[----:B------:R-:W-:Y:S02]  /*0870*/  @P0 IMAD.MOV.U32 R9, RZ, RZ, RZ ;  /* 0x000000ffff090224 */ /* 0x000fe400078e00ff */
[----:B------:R-:W-:Y:S01]  /*0880*/  @!P0 FFMA R8, R0, 1.84467440737095516160e+19, RZ ;  /* 0x5f80000000088823 */ /* 0x000fe200000000ff */
[----:B------:R-:W-:-:S07]  /*0890*/  @!P0 IMAD.MOV.U32 R9, RZ, RZ, -0x40 ;  /* 0xffffffc0ff098424 */ /* 0x000fce00078e00ff */
.L_x_178:
[----:B------:R-:W-:Y:S05]  /*08a0*/  BSYNC.RELIABLE B2 ;  /* 0x0000000000027941 */ /* 0x000fea0003800100 */
.L_x_177:
[----:B------:R-:W-:Y:S01]  /*08b0*/  UMOV UR4, 0x42c80000 ;  /* 0x42c8000000047882 */ /* 0x000fe20000000000 */
[----:B------:R-:W-:Y:S01]  /*08c0*/  VIADD R7, R7, 0xffffff81 ;  /* 0xffffff8107077836 */ /* 0x000fe20000000000 */
[----:B------:R-:W-:Y:S01]  /*08d0*/  UIADD3 UR4, UPT, UPT, UR4, -0x3000000, URZ ;  /* 0xfd00000004047890 */ /* 0x000fe2000fffe0ff */
[----:B------:R-:W-:Y:S02]  /*08e0*/  BSSY.RECONVERGENT B2, `(.L_x_183) ;  /* 0x0000033000027945 */ /* 0x000fe40003800200 */
[----:B------:R-:W-:Y:S01]  /*08f0*/  IMAD R0, R7, -0x800000, R8 ;  /* 0xff80000007007824 */ /* 0x000fe200078e0208 */
[----:B------:R-:W-:Y:S02]  /*0900*/  IADD3 R9, PT, PT, R9, -0x6, R7 ;  /* 0xfffffffa09097810 */ /* 0x000fe40007ffe007 */
[----:B------:R-:W-:-:S03]  /*0910*/  FADD.FTZ R11, -RZ, -UR4 ;  /* 0x80000004ff0b7e21 */ /* 0x000fc60008010100 */
[----:B------:R-:W0:Y:S02]  /*0920*/  MUFU.RCP R10, UR4 ;  /* 0x00000004000a7d08 */ /* 0x000e240008001000 */
[----:B0-----:R-:W-:-:S04]  /*0930*/  FFMA R13, R10, R11, 1 ;  /* 0x3f8000000a0d7423 */ /* 0x001fc8000000000b */
[----:B------:R-:W-:-:S04]  /*0940*/  FFMA R13, R10, R13, R10 ;  /* 0x0000000d0a0d7223 */ /* 0x000fc8000000000a */
[----:B------:R-:W-:-:S04]  /*0950*/  FFMA R8, R0, R13, RZ ;  /* 0x0000000d00087223 */ /* 0x000fc800000000ff */
[----:B------:R-:W-:-:S04]  /*0960*/  FFMA R10, R11, R8, R0 ;  /* 0x000000080b0a7223 */ /* 0x000fc80000000000 */
[----:B------:R-:W-:-:S04]  /*0970*/  FFMA R10, R13, R10, R8 ;  /* 0x0000000a0d0a7223 */ /* 0x000fc80000000008 */
[----:B------:R-:W-:-:S04]  /*0980*/  FFMA R11, R11, R10, R0 ;  /* 0x0000000a0b0b7223 */ /* 0x000fc80000000000 */
[----:B------:R-:W-:-:S05]  /*0990*/  FFMA R0, R13, R11, R10 ;  /* 0x0000000b0d007223 */ /* 0x000fca000000000a */
[----:B------:R-:W-:-:S04]  /*09a0*/  SHF.R.U32.HI R8, RZ, 0x17, R0 ;  /* 0x00000017ff087819 */ /* 0x000fc80000011600 */
[----:B------:R-:W-:-:S05]  /*09b0*/  LOP3.LUT R8, R8, 0xff, RZ, 0xc0, !PT ;  /* 0x000000ff08087812 */ /* 0x000fca00078ec0ff */
[----:B------:R-:W-:-:S04]  /*09c0*/  IMAD.IADD R12, R8, 0x1, R9 ;  /* 0x00000001080c7824 */ /* 0x000fc800078e0209 */
[----:B------:R-:W-:-:S05]  /*09d0*/  VIADD R7, R12, 0xffffffff ;  /* 0xffffffff0c077836 */ /* 0x000fca0000000000 */
[----:B------:R-:W-:-:S13]  /*09e0*/  ISETP.GE.U32.AND P0, PT, R7, 0xfe, PT ;  /* 0x000000fe0700780c */ /* 0x000fda0003f06070 */
[----:B------:R-:W-:Y:S05]  /*09f0*/  @!P0 BRA `(.L_x_184) ;  /* 0x0000000000808947 */ /* 0x000fea0003800000 */
[----:B------:R-:W-:-:S13]  /*0a00*/  ISETP.GT.AND P0, PT, R12, 0xfe, PT ;  /* 0x000000fe0c00780c */ /* 0x000fda0003f04270 */
[----:B------:R-:W-:Y:S05]  /*0a10*/  @P0 BRA `(.L_x_185) ;  /* 0x00000000006c0947 */ /* 0x000fea0003800000 */
[----:B------:R-:W-:-:S13]  /*0a20*/  ISETP.GE.AND P0, PT, R12, 0x1, PT ;  /* 0x000000010c00780c */ /* 0x000fda0003f06270 */
[----:B------:R-:W-:Y:S05]  /*0a30*/  @P0 BRA `(.L_x_186) ;  /* 0x0000000000740947 */ /* 0x000fea0003800000 */
[----:B------:R-:W-:Y:S02]  /*0a40*/  ISETP.GE.AND P0, PT, R12, -0x18, PT ;  /* 0xffffffe80c00780c */ /* 0x000fe40003f06270 */
[----:B------:R-:W-:-:S11]  /*0a50*/  LOP3.LUT R0, R0, 0x80000000, RZ, 0xc0, !PT ;  /* 0x8000000000007812 */ /* 0x000fd600078ec0ff */
[----:B------:R-:W-:Y:S05]  /*0a60*/  @!P0 BRA `(.L_x_186) ;  /* 0x0000000000688947 */ /* 0x000fea0003800000 */
[CCC-:B------:R-:W-:Y:S01]  /*0a70*/  FFMA.RZ R7, R13.reuse, R11.reuse, R10.reuse ;  /* 0x0000000b0d077223 */ /* 0x1c0fe2000000c00a */
[-CC-:B------:R-:W-:Y:S01]  /*0a80*/  FFMA.RM R8, R13, R11.reuse, R10.reuse ;  /* 0x0000000b0d087223 */ /* 0x180fe2000000400a */
[C---:B------:R-:W-:Y:S02]  /*0a90*/  ISETP.NE.AND P2, PT, R12.reuse, RZ, PT ;  /* 0x000000ff0c00720c */ /* 0x040fe40003f45270 */
[C---:B------:R-:W-:Y:S02]  /*0aa0*/  ISETP.NE.AND P1, PT, R12.reuse, RZ, PT ;  /* 0x000000ff0c00720c */ /* 0x040fe40003f25270 */
[----:B------:R-:W-:Y:S01]  /*0ab0*/  LOP3.LUT R9, R7, 0x7fffff, RZ, 0xc0, !PT ;  /* 0x007fffff07097812 */ /* 0x000fe200078ec0ff */
[----:B------:R-:W-:Y:S01]  /*0ac0*/  FFMA.RP R7, R13, R11, R10 ;  /* 0x0000000b0d077223 */ /* 0x000fe2000000800a */
[----:B------:R-:W-:Y:S02]  /*0ad0*/  VIADD R10, R12, 0x20 ;  /* 0x000000200c0a7836 */ /* 0x000fe40000000000 */
[----:B------:R-:W-:Y:S01]  /*0ae0*/  LOP3.LUT R9, R9, 0x800000, RZ, 0xfc, !PT ;  /* 0x0080000009097812 */ /* 0x000fe200078efcff */
[----:B------:R-:W-:Y:S01]  /*0af0*/  IMAD.MOV R11, RZ, RZ, -R12 ;  /* 0x000000ffff0b7224 */ /* 0x000fe200078e0a0c */
[----:B------:R-:W-:-:S02]  /*0b00*/  FSETP.NEU.FTZ.AND P0, PT, R7, R8, PT ;  /* 0x000000080700720b */ /* 0x000fc40003f1d000 */
[----:B------:R-:W-:Y:S02]  /*0b10*/  SHF.L.U32 R10, R9, R10, RZ ;  /* 0x0000000a090a7219 */ /* 0x000fe400000006ff */
[----:B------:R-:W-:Y:S02]  /*0b20*/  SEL R8, R11, RZ, P2 ;  /* 0x000000ff0b087207 */ /* 0x000fe40001000000 */
[----:B------:R-:W-:Y:S02]  /*0b30*/  ISETP.NE.AND P1, PT, R10, RZ, P1 ;  /* 0x000000ff0a00720c */ /* 0x000fe40000f25270 */
[----:B------:R-:W-:Y:S02]  /*0b40*/  SHF.R.U32.HI R8, RZ, R8, R9 ;  /* 0x00000008ff087219 */ /* 0x000fe40000011609 */
[----:B------:R-:W-:Y:S02]  /*0b50*/  PLOP3.LUT P0, PT, P0, P1, PT, 0xf8, 0x8f ;  /* 0x00000000008f781c */ /* 0x000fe40000703f70 */
[----:B------:R-:W-:-:S02]  /*0b60*/  SHF.R.U32.HI R10, RZ, 0x1, R8 ;  /* 0x00000001ff0a7819 */ /* 0x000fc40000011608 */
[----:B------:R-:W-:-:S04]  /*0b70*/  SEL R7, RZ, 0x1, !P0 ;  /* 0x00000001ff077807 */ /* 0x000fc80004000000 */
[----:B------:R-:W-:-:S04]  /*0b80*/  LOP3.LUT R7, R7, 0x1, R10, 0xf8, !PT ;  /* 0x0000000107077812 */ /* 0x000fc800078ef80a */
[----:B------:R-:W-:-:S05]  /*0b90*/  LOP3.LUT R7, R7, R8, RZ, 0xc0, !PT ;  /* 0x0000000807077212 */ /* 0x000fca00078ec0ff */
[----:B------:R-:W-:-:S05]  /*0ba0*/  IMAD.IADD R7, R10, 0x1, R7 ;  /* 0x000000010a077824 */ /* 0x000fca00078e0207 */
[----:B------:R-:W-:Y:S01]  /*0bb0*/  LOP3.LUT R0, R7, R0, RZ, 0xfc, !PT ;  /* 0x0000000007007212 */ /* 0x000fe200078efcff */
[----:B------:R-:W-:Y:S06]  /*0bc0*/  BRA `(.L_x_186) ;  /* 0x0000000000107947 */ /* 0x000fec0003800000 */
.L_x_185:
[----:B------:R-:W-:-:S04]  /*0bd0*/  LOP3.LUT R0, R0, 0x80000000, RZ, 0xc0, !PT ;  /* 0x8000000000007812 */ /* 0x000fc800078ec0ff */
[----:B------:R-:W-:Y:S01]  /*0be0*/  LOP3.LUT R0, R0, 0x7f800000, RZ, 0xfc, !PT ;  /* 0x7f80000000007812 */ /* 0x000fe200078efcff */
[----:B------:R-:W-:Y:S06]  /*0bf0*/  BRA `(.L_x_186) ;  /* 0x0000000000047947 */ /* 0x000fec0003800000 */
.L_x_184:
[----:B------:R-:W-:-:S07]  /*0c00*/  IMAD R0, R9, 0x800000, R0 ;  /* 0x0080000009007824 */ /* 0x000fce00078e0200 */
.L_x_186:
[----:B------:R-:W-:Y:S05]  /*0c10*/  BSYNC.RECONVERGENT B2 ;  /* 0x0000000000027941 */ /* 0x000fea0003800200 */
.L_x_183:
[----:B------:R-:W-:Y:S05]  /*0c20*/  BRA `(.L_x_187) ;  /* 0x0000000000207947 */ /* 0x000fea0003800000 */
.L_x_182:
[----:B------:R-:W-:-:S04]  /*0c30*/  LOP3.LUT R0, R9, 0x80000000, R8, 0x48, !PT ;  /* 0x8000000009007812 */ /* 0x000fc800078e4808 */
[----:B------:R-:W-:Y:S01]  /*0c40*/  LOP3.LUT R0, R0, 0x7f800000, RZ, 0xfc, !PT ;  /* 0x7f80000000007812 */ /* 0x000fe200078efcff */
[----:B------:R-:W-:Y:S06]  /*0c50*/  BRA `(.L_x_187) ;  /* 0x0000000000147947 */ /* 0x000fec0003800000 */
.L_x_181:
[----:B------:R-:W-:Y:S01]  /*0c60*/  LOP3.LUT R0, R9, 0x80000000, R8, 0x48, !PT ;  /* 0x8000000009007812 */ /* 0x000fe200078e4808 */
[----:B------:R-:W-:Y:S06]  /*0c70*/  BRA `(.L_x_187) ;  /* 0x00000000000c7947 */ /* 0x000fec0003800000 */
.L_x_180:
[----:B------:R-:W0:Y:S01]  /*0c80*/  MUFU.RSQ R0, -QNAN ;  /* 0xffc0000000007908 */ /* 0x000e220000001400 */
[----:B------:R-:W-:Y:S05]  /*0c90*/  BRA `(.L_x_187) ;  /* 0x0000000000047947 */ /* 0x000fea0003800000 */
.L_x_179:
[----:B------:R-:W-:-:S07]  /*0ca0*/  FADD.FTZ R0, R0, 100 ;  /* 0x42c8000000007421 */ /* 0x000fce0000010000 */
.L_x_187:
[----:B------:R-:W-:Y:S05]  /*0cb0*/  BSYNC.RECONVERGENT B0 ;  /* 0x0000000000007941 */ /* 0x000fea0003800200 */
.L_x_176:
[----:B------:R-:W-:-:S04]  /*0cc0*/  IMAD.MOV.U32 R7, RZ, RZ, 0x0 ;  /* 0x00000000ff077424 */ /* 0x000fc800078e00ff */
[----:B0-----:R-:W-:Y:S05]  /*0cd0*/  RET.REL.NODEC R6 `(_Z7fitnessP10IndividualPf) ;  /* 0xfffffff006c87950 */ /* 0x001fea0003c3ffff */
.L_x_188:
        /* <DEDUP_REMOVED lines=10> */
.L_x_199:


//--------------------- .text._Z16createPopulationP10IndividualjP17curandStateXORWOW --------------------------
	.section	.text._Z16createPopulationP10IndividualjP17curandStateXORWOW,"ax",@progbits
	.align	128
        .global         _Z16createPopulationP10IndividualjP17curandStateXORWOW
        .type           _Z16createPopulationP10IndividualjP17curandStateXORWOW,@function
        .size           _Z16createPopulationP10IndividualjP17curandStateXORWOW,(.L_x_209 - _Z16createPopulationP10IndividualjP17curandStateXORWOW)
        .other          _Z16createPopulationP10IndividualjP17curandStateXORWOW,@"STO_CUDA_ENTRY STV_DEFAULT"
_Z16createPopulationP10IndividualjP17curandStateXORWOW:
.text._Z16createPopulationP10IndividualjP17curandStateXORWOW:
[----:B------:R-:W-:Y:S01]  /*0000*/  LDC R1, c[0x0][0x37c] ;  /* 0x0000df00ff017b82 */ /* 0x000fe20000000800 */
[----:B------:R-:W0:Y:S07]  /*0010*/  S2R R3, SR_TID.X ;  /* 0x0000000000037919 */ /* 0x000e2e0000002100 */
[----:B------:R-:W1:Y:S01]  /*0020*/  LDC R2, c[0x0][0x388] ;  /* 0x0000e200ff027b82 */ /* 0x000e620000000800 */
[----:B------:R-:W2:Y:S01]  /*0030*/  LDCU.64 UR4, c[0x0][0x358] ;  /* 0x00006b00ff0477ac */ /* 0x000ea20008000a00 */
[----:B------:R-:W-:Y:S01]  /*0040*/  IMAD.MOV.U32 R7, RZ, RZ, -0x75bd8fc ;  /* 0xf8a42704ff077424 */ /* 0x000fe200078e00ff */
[----:B------:R-:W-:Y:S01]  /*0050*/  BSSY.RECONVERGENT B0, `(.L_x_189) ;  /* 0x00000e2000007945 */ /* 0x000fe20003800200 */
[----:B------:R-:W-:-:S04]  /*0060*/  IMAD.MOV.U32 R10, RZ, RZ, -0x23270784 ;  /* 0xdcd8f87cff0a7424 */ /* 0x000fc800078e00ff */
[----:B------:R-:W0:Y:S08]  /*0070*/  S2UR UR6, SR_CTAID.X ;  /* 0x00000000000679c3 */ /* 0x000e300000002500 */
[----:B------:R-:W0:Y:S08]  /*0080*/  LDC R0, c[0x0][0x360] ;  /* 0x0000d800ff007b82 */ /* 0x000e300000000800 */
[----:B------:R-:W3:Y:S01]  /*0090*/  LDC.64 R8, c[0x0][0x390] ;  /* 0x0000e400ff087b82 */ /* 0x000ee20000000a00 */
[----:B-1----:R-:W-:-:S05]  /*00a0*/  LOP3.LUT R2, R2, 0xaad26b49, RZ, 0x3c, !PT ;  /* 0xaad26b4902027812 */ /* 0x002fca00078e3cff */
[----:B------:R-:W-:-:S04]  /*00b0*/  IMAD R2, R2, 0x4182bed5, RZ ;  /* 0x4182bed502027824 */ /* 0x000fc800078e02ff */
[C---:B------:R-:W-:Y:S01]  /*00c0*/  VIADD R4, R2.reuse, 0xd9f6dc18 ;  /* 0xd9f6dc1802047836 */ /* 0x040fe20000000000 */
[C---:B------:R-:W-:Y:S01]  /*00d0*/  LOP3.LUT R6, R2.reuse, 0x159a55e5, RZ, 0x3c, !PT ;  /* 0x159a55e502067812 */ /* 0x040fe200078e3cff */
[C---:B------:R-:W-:Y:S02]  /*00e0*/  VIADD R5, R2.reuse, 0x75bcd15 ;  /* 0x075bcd1502057836 */ /* 0x040fe40000000000 */
[----:B------:R-:W-:Y:S02]  /*00f0*/  VIADD R11, R2, 0x583f19 ;  /* 0x00583f19020b7836 */ /* 0x000fe40000000000 */
[----:B0-----:R-:W-:-:S05]  /*0100*/  IMAD R0, R0, UR6, R3 ;  /* 0x0000000600007c24 */ /* 0x001fca000f8e0203 */
[C---:B------:R-:W-:Y:S02]  /*0110*/  ISETP.NE.AND P0, PT, R0.reuse, RZ, PT ;  /* 0x000000ff0000720c */ /* 0x040fe40003f05270 */
[----:B------:R-:W-:Y:S01]  /*0120*/  SHF.R.S32.HI R12, RZ, 0x1f, R0 ;  /* 0x0000001fff0c7819 */ /* 0x000fe20000011400 */
[----:B---3--:R-:W-:-:S05]  /*0130*/  IMAD.WIDE R8, R0, 0x30, R8 ;  /* 0x0000003000087825 */ /* 0x008fca00078e0208 */
[----:B--2---:R0:W-:Y:S04]  /*0140*/  STG.E.64 desc[UR4][R8.64], R4 ;  /* 0x0000000408007986 */ /* 0x0041e8000c101b04 */
[----:B------:R0:W-:Y:S04]  /*0150*/  STG.E.64 desc[UR4][R8.64+0x8], R6 ;  /* 0x0000080608007986 */ /* 0x0001e8000c101b04 */
[----:B------:R0:W-:Y:S01]  /*0160*/  STG.E.64 desc[UR4][R8.64+0x10], R10 ;  /* 0x0000100a08007986 */ /* 0x0001e2000c101b04 */
[----:B------:R-:W-:Y:S05]  /*0170*/  @!P0 BRA `(.L_x_190) ;  /* 0x0000000c003c8947 */ /* 0x000fea0003800000 */
[----:B------:R-:W-:Y:S02]  /*0180*/  IMAD.MOV.U32 R13, RZ, RZ, RZ ;  /* 0x000000ffff0d7224 */ /* 0x000fe400078e00ff */
[----:B------:R-:W-:-:S07]  /*0190*/  IMAD.MOV.U32 R15, RZ, RZ, R0 ;  /* 0x000000ffff0f7224 */ /* 0x000fce00078e0000 */
.L_x_196:
[----:B------:R-:W-:Y:S01]  /*01a0*/  LOP3.LUT R14, R15, 0x3, RZ, 0xc0, !PT ;  /* 0x000000030f0e7812 */ /* 0x000fe200078ec0ff */
[----:B------:R-:W-:Y:S03]  /*01b0*/  BSSY.RECONVERGENT B1, `(.L_x_191) ;  /* 0x00000c5000017945 */ /* 0x000fe60003800200 */
[----:B------:R-:W-:-:S04]  /*01c0*/  ISETP.NE.U32.AND P0, PT, R14, RZ, PT ;  /* 0x000000ff0e00720c */ /* 0x000fc80003f05070 */
[----:B------:R-:W-:-:S13]  /*01d0*/  ISETP.NE.AND.EX P0, PT, RZ, RZ, PT, P0 ;  /* 0x000000ffff00720c */ /* 0x000fda0003f05300 */
[----:B-1----:R-:W-:Y:S05]  /*01e0*/  @!P0 BRA `(.L_x_192) ;  /* 0x0000000c00048947 */ /* 0x002fea0003800000 */
[----:B0-----:R-:W0:Y:S01]  /*01f0*/  LDC.64 R6, c[0x4][RZ] ;  /* 0x01000000ff067b82 */ /* 0x001e220000000a00 */
[----:B------:R-:W-:Y:S02]  /*0200*/  IMAD.MOV.U32 R17, RZ, RZ, RZ ;  /* 0x000000ffff117224 */ /* 0x000fe400078e00ff */
[----:B0-----:R-:W-:-:S07]  /*0210*/  IMAD.WIDE.U32 R6, R13, 0xc80, R6 ;  /* 0x00000c800d067825 */ /* 0x001fce00078e0006 */
.L_x_195:
[----:B-1----:R-:W-:Y:S01]  /*0220*/  IMAD.MOV.U32 R19, RZ, RZ, RZ ;  /* 0x000000ffff137224 */ /* 0x002fe200078e00ff */
[----:B------:R-:W-:Y:S01]  /*0230*/  CS2R R4, SRZ ;  /* 0x0000000000047805 */ /* 0x000fe2000001ff00 */
[----:B------:R-:W-:Y:S01]  /*0240*/  IMAD.MOV.U32 R21, RZ, RZ, RZ ;  /* 0x000000ffff157224 */ /* 0x000fe200078e00ff */
[----:B------:R-:W-:-:S07]  /*0250*/  CS2R R2, SRZ ;  /* 0x0000000000027805 */ /* 0x000fce000001ff00 */
.L_x_194:
[----:B------:R-:W-:-:S05]  /*0260*/  IMAD.WIDE.U32 R10, R21, 0x4, R8 ;  /* 0x00000004150a7825 */ /* 0x000fca00078e0008 */
[----:B------:R0:W5:Y:S01]  /*0270*/  LDG.E R16, desc[UR4][R10.64+0x4] ;  /* 0x000004040a107981 */ /* 0x000162000c1e1900 */
[----:B------:R-:W-:Y:S02]  /*0280*/  IMAD.SHL.U32 R18, R21, 0x20, RZ ;  /* 0x0000002015127824 */ /* 0x000fe400078e00ff */
[----:B------:R-:W-:-:S07]  /*0290*/  IMAD.MOV.U32 R23, RZ, RZ, RZ ;  /* 0x000000ffff177224 */ /* 0x000fce00078e00ff */
.L_x_193:
[----:B-----5:R-:W-:Y:S01]  /*02a0*/  SHF.R.U32.HI R22, RZ, R23, R16 ;  /* 0x00000017ff167219 */ /* 0x020fe20000011610 */
[----:B0-----:R-:W-:-:S03]  /*02b0*/  IMAD.IADD R10, R18, 0x1, R23 ;  /* 0x00000001120a7824 */ /* 0x001fc600078e0217 */
[----:B------:R-:W-:-:S04]  /*02c0*/  LOP3.LUT R11, R22, 0x1, RZ, 0xc0, !PT ;  /* 0x00000001160b7812 */ /* 0x000fc800078ec0ff */
[----:B------:R-:W-:Y:S01]  /*02d0*/  ISETP.NE.U32.AND P0, PT, R11, 0x1, PT ;  /* 0x000000010b00780c */ /* 0x000fe20003f05070 */
[----:B------:R-:W-:-:S03]  /*02e0*/  IMAD R11, R10, 0x5, RZ ;  /* 0x000000050a0b7824 */ /* 0x000fc600078e02ff */
[----:B------:R-:W-:Y:S01]  /*02f0*/  R2P PR, R22, 0x7e ;  /* 0x0000007e16007804 */ /* 0x000fe20000000000 */
[----:B------:R-:W-:-:S08]  /*0300*/  IMAD.WIDE.U32 R10, R11, 0x4, R6 ;  /* 0x000000040b0a7825 */ /* 0x000fd000078e0006 */
[----:B------:R-:W2:Y:S04]  /*0310*/  @!P0 LDG.E R20, desc[UR4][R10.64+0x10] ;  /* 0x000010040a148981 */ /* 0x000ea8000c1e1900 */
[----:B------:R-:W3:Y:S04]  /*0320*/  @P1 LDG.E R24, desc[UR4][R10.64+0x24] ;  /* 0x000024040a181981 */ /* 0x000ee8000c1e1900 */
[----:B------:R-:W4:Y:S04]  /*0330*/  @P2 LDG.E R26, desc[UR4][R10.64+0x38] ;  /* 0x000038040a1a2981 */ /* 0x000f28000c1e1900 */
[----:B------:R-:W4:Y:S04]  /*0340*/  @P3 LDG.E R28, desc[UR4][R10.64+0x4c] ;  /* 0x00004c040a1c3981 */ /* 0x000f28000c1e1900 */
[----:B------:R-:W4:Y:S04]  /*0350*/  @!P0 LDG.E R25, desc[UR4][R10.64+0x4] ;  /* 0x000004040a198981 */ /* 0x000f28000c1e1900 */
[----:B------:R-:W4:Y:S01]  /*0360*/  @P1 LDG.E R27, desc[UR4][R10.64+0x20] ;  /* 0x000020040a1b1981 */ /* 0x000f22000c1e1900 */
[----:B--2---:R-:W-:-:S03]  /*0370*/  @!P0 LOP3.LUT R5, R5, R20, RZ, 0x3c, !PT ;  /* 0x0000001405058212 */ /* 0x004fc600078e3cff */
[----:B------:R-:W2:Y:S01]  /*0380*/  @!P0 LDG.E R20, desc[UR4][R10.64] ;  /* 0x000000040a148981 */ /* 0x000ea2000c1e1900 */
[----:B---3--:R-:W-:-:S03]  /*0390*/  @P1 LOP3.LUT R5, R5, R24, RZ, 0x3c, !PT ;  /* 0x0000001805051212 */ /* 0x008fc600078e3cff */
[----:B------:R-:W3:Y:S01]  /*03a0*/  @P4 LDG.E R24, desc[UR4][R10.64+0x60] ;  /* 0x000060040a184981 */ /* 0x000ee2000c1e1900 */
[----:B----4-:R-:W-:-:S03]  /*03b0*/  @P2 LOP3.LUT R5, R5, R26, RZ, 0x3c, !PT ;  /* 0x0000001a05052212 */ /* 0x010fc600078e3cff */
[----:B------:R-:W4:Y:S01]  /*03c0*/  @P5 LDG.E R26, desc[UR4][R10.64+0x74] ;  /* 0x000074040a1a5981 */ /* 0x000f22000c1e1900 */
[----:B------:R-:W-:Y:S02]  /*03d0*/  @P3 LOP3.LUT R5, R5, R28, RZ, 0x3c, !PT ;  /* 0x0000001c05053212 */ /* 0x000fe400078e3cff */
[----:B------:R-:W-:Y:S02]  /*03e0*/  @!P0 LOP3.LUT R2, R2, R25, RZ, 0x3c, !PT ;  /* 0x0000001902028212 */ /* 0x000fe400078e3cff */
[----:B------:R-:W4:Y:S01]  /*03f0*/  @!P0 LDG.E R25, desc[UR4][R10.64+0xc] ;  /* 0x00000c040a198981 */ /* 0x000f22000c1e1900 */
[----:B--2---:R-:W-:-:S03]  /*0400*/  @!P0 LOP3.LUT R19, R19, R20, RZ, 0x3c, !PT ;  /* 0x0000001413138212 */ /* 0x004fc600078e3cff */
[----:B------:R-:W2:Y:S01]  /*0410*/  @!P0 LDG.E R20, desc[UR4][R10.64+0x8] ;  /* 0x000008040a148981 */ /* 0x000ea2000c1e1900 */
[----:B---3--:R-:W-:-:S03]  /*0420*/  @P4 LOP3.LUT R5, R5, R24, RZ, 0x3c, !PT ;  /* 0x0000001805054212 */ /* 0x008fc600078e3cff */
[----:B------:R-:W3:Y:S01]  /*0430*/  @P1 LDG.E R24, desc[UR4][R10.64+0x14] ;  /* 0x000014040a181981 */ /* 0x000ee2000c1e1900 */
[----:B----4-:R-:W-:-:S03]  /*0440*/  @!P0 LOP3.LUT R4, R4, R25, RZ, 0x3c, !PT ;  /* 0x0000001904048212 */ /* 0x010fc600078e3cff */
[----:B------:R-:W4:Y:S01]  /*0450*/  @P1 LDG.E R25, desc[UR4][R10.64+0x18] ;  /* 0x000018040a191981 */ /* 0x000f22000c1e1900 */
[----:B--2---:R-:W-:-:S03]  /*0460*/  @!P0 LOP3.LUT R3, R3, R20, RZ, 0x3c, !PT ;  /* 0x0000001403038212 */ /* 0x004fc600078e3cff */
[----:B------:R-:W2:Y:S01]  /*0470*/  @P1 LDG.E R20, desc[UR4][R10.64+0x1c] ;  /* 0x00001c040a141981 */ /* 0x000ea2000c1e1900 */
[----:B---3--:R-:W-:-:S03]  /*0480*/  @P1 LOP3.LUT R19, R19, R24, RZ, 0x3c, !PT ;  /* 0x0000001813131212 */ /* 0x008fc600078e3cff */
[----:B------:R-:W3:Y:S01]  /*0490*/  @P2 LDG.E R24, desc[UR4][R10.64+0x28] ;  /* 0x000028040a182981 */ /* 0x000ee2000c1e1900 */
[----:B------:R-:W-:-:S03]  /*04a0*/  @P1 LOP3.LUT R4, R4, R27, RZ, 0x3c, !PT ;  /* 0x0000001b04041212 */ /* 0x000fc600078e3cff */
[----:B------:R-:W3:Y:S01]  /*04b0*/  @P2 LDG.E R27, desc[UR4][R10.64+0x34] ;  /* 0x000034040a1b2981 */ /* 0x000ee2000c1e1900 */
[----:B----4-:R-:W-:-:S03]  /*04c0*/  @P1 LOP3.LUT R2, R2, R25, RZ, 0x3c, !PT ;  /* 0x0000001902021212 */ /* 0x010fc600078e3cff */
[----:B------:R-:W4:Y:S01]  /*04d0*/  @P2 LDG.E R25, desc[UR4][R10.64+0x2c] ;  /* 0x00002c040a192981 */ /* 0x000f22000c1e1900 */
[----:B--2---:R-:W-:-:S03]  /*04e0*/  @P1 LOP3.LUT R3, R3, R20, RZ, 0x3c, !PT ;  /* 0x0000001403031212 */ /* 0x004fc600078e3cff */
        /* <DEDUP_REMOVED lines=27> */
[----:B------:R-:W-:Y:S02]  /*06a0*/  LOP3.LUT P0, RZ, R22, 0x80, RZ, 0xc0, !PT ;  /* 0x0000008016ff7812 */ /* 0x000fe4000780c0ff */
[----:B------:R-:W-:Y:S02]  /*06b0*/  @P5 LOP3.LUT R4, R4, R27, RZ, 0x3c, !PT ;  /* 0x0000001b04045212 */ /* 0x000fe400078e3cff */
        /* <DEDUP_REMOVED lines=17> */
[----:B------:R-:W-:Y:S02]  /*07d0*/  @P6 LOP3.LUT R5, R5, R26, RZ, 0x3c, !PT ;  /* 0x0000001a05056212 */ /* 0x000fe400078e3cff */
[----:B------:R-:W-:Y:S02]  /*07e0*/  @P0 LOP3.LUT R4, R4, R27, RZ, 0x3c, !PT ;  /* 0x0000001b04040212 */ /* 0x000fe400078e3cff */
[----:B----4-:R-:W-:Y:S02]  /*07f0*/  @P0 LOP3.LUT R2, R2, R25, RZ, 0x3c, !PT ;  /* 0x0000001902020212 */ /* 0x010fe400078e3cff */
[----:B--2---:R-:W-:Y:S02]  /*0800*/  @P0 LOP3.LUT R3, R3, R20, RZ, 0x3c, !PT ;  /* 0x0000001403030212 */ /* 0x004fe400078e3cff */
[----:B---3--:R-:W-:Y:S02]  /*0810*/  @P0 LOP3.LUT R5, R5, R24, RZ, 0x3c, !PT ;  /* 0x0000001805050212 */ /* 0x008fe400078e3cff */
[----:B------:R-:W-:-:S13]  /*0820*/  R2P PR, R22.B1, 0x7f ;  /* 0x0000007f16007804 */ /* 0x000fda0000001000 */
[----:B------:R-:W2:Y:S04]  /*0830*/  @P0 LDG.E R20, desc[UR4][R10.64+0xa0] ;  /* 0x0000a0040a140981 */ /* 0x000ea8000c1e1900 */
[----:B------:R-:W3:Y:S04]  /*0840*/  @P1 LDG.E R26, desc[UR4][R10.64+0xb4] ;  /* 0x0000b4040a1a1981 */ /* 0x000ee8000c1e1900 */
[----:B------:R-:W4:Y:S04]  /*0850*/  @P0 LDG.E R25, desc[UR4][R10.64+0xa4] ;  /* 0x0000a4040a190981 */ /* 0x000f28000c1e1900 */
[----:B------:R-:W4:Y:S04]  /*0860*/  @P0 LDG.E R24, desc[UR4][R10.64+0xa8] ;  /* 0x0000a8040a180981 */ /* 0x000f28000c1e1900 */
[----:B------:R-:W4:Y:S01]  /*0870*/  @P0 LDG.E R27, desc[UR4][R10.64+0xac] ;  /* 0x0000ac040a1b0981 */ /* 0x000f22000c1e1900 */
[----:B--2---:R-:W-:-:S03]  /*0880*/  @P0 LOP3.LUT R19, R19, R20, RZ, 0x3c, !PT ;  /* 0x0000001413130212 */ /* 0x004fc600078e3cff */
[----:B------:R-:W2:Y:S01]  /*0890*/  @P1 LDG.E R20, desc[UR4][R10.64+0xbc] ;  /* 0x0000bc040a141981 */ /* 0x000ea2000c1e1900 */
[----:B---3--:R-:W-:-:S03]  /*08a0*/  @P1 LOP3.LUT R19, R19, R26, RZ, 0x3c, !PT ;  /* 0x0000001a13131212 */ /* 0x008fc600078e3cff */
[----:B------:R-:W3:Y:S01]  /*08b0*/  @P0 LDG.E R26, desc[UR4][R10.64+0xb0] ;  /* 0x0000b0040a1a0981 */ /* 0x000ee2000c1e1900 */
[----:B----4-:R-:W-:-:S03]  /*08c0*/  @P0 LOP3.LUT R2, R2, R25, RZ, 0x3c, !PT ;  /* 0x0000001902020212 */ /* 0x010fc600078e3cff */
[----:B------:R-:W4:Y:S01]  /*08d0*/  @P1 LDG.E R25, desc[UR4][R10.64+0xb8] ;  /* 0x0000b8040a191981 */ /* 0x000f22000c1e1900 */
[----:B------:R-:W-:-:S03]  /*08e0*/  @P0 LOP3.LUT R3, R3, R24, RZ, 0x3c, !PT ;  /* 0x0000001803030212 */ /* 0x000fc600078e3cff */
[----:B------:R-:W2:Y:S01]  /*08f0*/  @P2 LDG.E R24, desc[UR4][R10.64+0xc8] ;  /* 0x0000c8040a182981 */ /* 0x000ea2000c1e1900 */
[----:B------:R-:W-:-:S03]  /*0900*/  @P0 LOP3.LUT R4, R4, R27, RZ, 0x3c, !PT ;  /* 0x0000001b04040212 */ /* 0x000fc600078e3cff */
[----:B------:R-:W2:Y:S01]  /*0910*/  @P2 LDG.E R27, desc[UR4][R10.64+0xcc] ;  /* 0x0000cc040a1b2981 */ /* 0x000ea2000c1e1900 */
[----:B---3--:R-:W-:Y:S02]  /*0920*/  @P0 LOP3.LUT R5, R5, R26, RZ, 0x3c, !PT ;  /* 0x0000001a05050212 */ /* 0x008fe400078e3cff */
[----:B------:R-:W-:Y:S02]  /*0930*/  LOP3.LUT P0, RZ, R22, 0x8000, RZ, 0xc0, !PT ;  /* 0x0000800016ff7812 */ /* 0x000fe4000780c0ff */
[----:B----4-:R-:W-:Y:S01]  /*0940*/  @P1 LOP3.LUT R2, R2, R25, RZ, 0x3c, !PT ;  /* 0x0000001902021212 */ /* 0x010fe200078e3cff */
[----:B------:R-:W3:Y:S01]  /*0950*/  @P1 LDG.E R22, desc[UR4][R10.64+0xc4] ;  /* 0x0000c4040a161981 */ /* 0x000ee2000c1e1900 */
[----:B--2---:R-:W-:-:S03]  /*0960*/  @P1 LOP3.LUT R3, R3, R20, RZ, 0x3c, !PT ;  /* 0x0000001403031212 */ /* 0x004fc600078e3cff */
[----:B------:R-:W2:Y:S01]  /*0970*/  @P1 LDG.E R25, desc[UR4][R10.64+0xc0] ;  /* 0x0000c0040a191981 */ /* 0x000ea2000c1e1900 */
[----:B------:R-:W-:-:S03]  /*0980*/  @P2 LOP3.LUT R19, R19, R24, RZ, 0x3c, !PT ;  /* 0x0000001813132212 */ /* 0x000fc600078e3cff */
[----:B------:R-:W4:Y:S04]  /*0990*/  @P3 LDG.E R24, desc[UR4][R10.64+0xdc] ;  /* 0x0000dc040a183981 */ /* 0x000f28000c1e1900 */
[----:B------:R-:W4:Y:S01]  /*09a0*/  @P2 LDG.E R20, desc[UR4][R10.64+0xd0] ;  /* 0x0000d0040a142981 */ /* 0x000f22000c1e1900 */
[----:B------:R-:W-:-:S03]  /*09b0*/  @P2 LOP3.LUT R2, R2, R27, RZ, 0x3c, !PT ;  /* 0x0000001b02022212 */ /* 0x000fc600078e3cff */
[----:B------:R-:W4:Y:S04]  /*09c0*/  @P3 LDG.E R27, desc[UR4][R10.64+0xe0] ;  /* 0x0000e0040a1b3981 */ /* 0x000f28000c1e1900 */
[----:B------:R-:W4:Y:S01]  /*09d0*/  @P0 LDG.E R29, desc[UR4][R10.64+0x138] ;  /* 0x000138040a1d0981 */ /* 0x000f22000c1e1900 */
[----:B---3--:R-:W-:-:S03]  /*09e0*/  @P1 LOP3.LUT R5, R5, R22, RZ, 0x3c, !PT ;  /* 0x0000001605051212 */ /* 0x008fc600078e3cff */
[----:B------:R-:W3:Y:S01]  /*09f0*/  @P2 LDG.E R22, desc[UR4][R10.64+0xd8] ;  /* 0x0000d8040a162981 */ /* 0x000ee2000c1e1900 */
[----:B--2---:R-:W-:-:S03]  /*0a00*/  @P1 LOP3.LUT R4, R4, R25, RZ, 0x3c, !PT ;  /* 0x0000001904041212 */ /* 0x004fc600078e3cff */
[----:B------:R-:W2:Y:S01]  /*0a10*/  @P2 LDG.E R25, desc[UR4][R10.64+0xd4] ;  /* 0x0000d4040a192981 */ /* 0x000ea2000c1e1900 */
[----:B----4-:R-:W-:-:S03]  /*0a20*/  @P3 LOP3.LUT R19, R19, R24, RZ, 0x3c, !PT ;  /* 0x0000001813133212 */ /* 0x010fc600078e3cff */
[----:B------:R-:W4:Y:S01]  /*0a30*/  @P4 LDG.E R24, desc[UR4][R10.64+0xf0] ;  /* 0x0000f0040a184981 */ /* 0x000f22000c1e1900 */
[----:B------:R-:W-:-:S03]  /*0a40*/  @P2 LOP3.LUT R3, R3, R20, RZ, 0x3c, !PT ;  /* 0x0000001403032212 */ /* 0x000fc600078e3cff */
[----:B------:R-:W4:Y:S01]  /*0a50*/  @P3 LDG.E R20, desc[UR4][R10.64+0xe4] ;  /* 0x0000e4040a143981 */ /* 0x000f22000c1e1900 */
[----:B------:R-:W-:-:S03]  /*0a60*/  @P3 LOP3.LUT R2, R2, R27, RZ, 0x3c, !PT ;  /* 0x0000001b02023212 */ /* 0x000fc600078e3cff */
        /* <DEDUP_REMOVED lines=39> */
[----:B------:R-:W-:-:S05]  /*0ce0*/  VIADD R23, R23, 0x10 ;  /* 0x0000001017177836 */ /* 0x000fca0000000000 */
[----:B------:R-:W-:Y:S02]  /*0cf0*/  ISETP.NE.AND P1, PT, R23, 0x20, PT ;  /* 0x000000201700780c */ /* 0x000fe40003f25270 */
[----:B------:R-:W-:Y:S02]  /*0d00*/  @P0 LOP3.LUT R2, R2, R27, RZ, 0x3c, !PT ;  /* 0x0000001b02020212 */ /* 0x000fe400078e3cff */
[----:B---3--:R-:W-:Y:S02]  /*0d10*/  @P6 LOP3.LUT R5, R5, R22, RZ, 0x3c, !PT ;  /* 0x0000001605056212 */ /* 0x008fe400078e3cff */
[----:B--2---:R-:W-:Y:S02]  /*0d20*/  @P6 LOP3.LUT R4, R4, R25, RZ, 0x3c, !PT ;  /* 0x0000001904046212 */ /* 0x004fe400078e3cff */
[----:B----4-:R-:W-:Y:S02]  /*0d30*/  @P0 LOP3.LUT R5, R5, R24, RZ, 0x3c, !PT ;  /* 0x0000001805050212 */ /* 0x010fe400078e3cff */
[----:B------:R-:W-:-:S02]  /*0d40*/  @P0 LOP3.LUT R4, R4, R29, RZ, 0x3c, !PT ;  /* 0x0000001d04040212 */ /* 0x000fc400078e3cff */
[----:B------:R-:W-:Y:S01]  /*0d50*/  @P0 LOP3.LUT R3, R3, R20, RZ, 0x3c, !PT ;  /* 0x0000001403030212 */ /* 0x000fe200078e3cff */
[----:B------:R-:W-:Y:S06]  /*0d60*/  @P1 BRA `(.L_x_193) ;  /* 0xfffffff4004c1947 */ /* 0x000fec000383ffff */
[----:B------:R-:W-:-:S05]  /*0d70*/  VIADD R21, R21, 0x1 ;  /* 0x0000000115157836 */ /* 0x000fca0000000000 */
[----:B------:R-:W-:-:S13]  /*0d80*/  ISETP.NE.AND P0, PT, R21, 0x5, PT ;  /* 0x000000051500780c */ /* 0x000fda0003f05270 */
[----:B------:R-:W-:Y:S05]  /*0d90*/  @P0 BRA `(.L_x_194) ;  /* 0xfffffff400300947 */ /* 0x000fea000383ffff */
[----:B------:R1:W-:Y:S01]  /*0da0*/  STG.E.64 desc[UR4][R8.64+0x8], R2 ;  /* 0x0000080208007986 */ /* 0x0003e2000c101b04 */
[----:B------:R-:W-:-:S03]  /*0db0*/  VIADD R17, R17, 0x1 ;  /* 0x0000000111117836 */ /* 0x000fc60000000000 */
[----:B------:R1:W-:Y:S02]  /*0dc0*/  STG.E.64 desc[UR4][R8.64+0x10], R4 ;  /* 0x0000100408007986 */ /* 0x0003e4000c101b04 */
[----:B------:R-:W-:Y:S02]  /*0dd0*/  ISETP.GE.U32.AND P0, PT, R17, R14, PT ;  /* 0x0000000e1100720c */ /* 0x000fe40003f06070 */
[----:B------:R1:W-:Y:S11]  /*0de0*/  STG.E desc[UR4][R8.64+0x4], R19 ;  /* 0x0000041308007986 */ /* 0x0003f6000c101904 */
[----:B------:R-:W-:Y:S05]  /*0df0*/  @!P0 BRA `(.L_x_195) ;  /* 0xfffffff400088947 */ /* 0x000fea000383ffff */
.L_x_192:
[----:B------:R-:W-:Y:S05]  /*0e00*/  BSYNC.RECONVERGENT B1 ;  /* 0x0000000000017941 */ /* 0x000fea0003800200 */
.L_x_191:
[----:B------:R-:W-:Y:S01]  /*0e10*/  ISETP.GT.U32.AND P0, PT, R15, 0x3, PT ;  /* 0x000000030f00780c */ /* 0x000fe20003f04070 */
[----:B------:R-:W-:Y:S01]  /*0e20*/  VIADD R13, R13, 0x1 ;  /* 0x000000010d0d7836 */ /* 0x000fe20000000000 */
[--C-:B------:R-:W-:Y:S02]  /*0e30*/  SHF.R.U64 R15, R15, 0x2, R12.reuse ;  /* 0x000000020f0f7819 */ /* 0x100fe4000000120c */
[----:B------:R-:W-:Y:S02]  /*0e40*/  ISETP.GT.U32.AND.EX P0, PT, R12, RZ, PT, P0 ;  /* 0x000000ff0c00720c */ /* 0x000fe40003f04100 */
[----:B------:R-:W-:-:S11]  /*0e50*/  SHF.R.U32.HI R12, RZ, 0x2, R12 ;  /* 0x00000002ff0c7819 */ /* 0x000fd6000001160c */
[----:B------:R-:W-:Y:S05]  /*0e60*/  @P0 BRA `(.L_x_196) ;  /* 0xfffffff000cc0947 */ /* 0x000fea000383ffff */
.L_x_190:
[----:B------:R-:W-:Y:S05]  /*0e70*/  BSYNC.RECONVERGENT B0 ;  /* 0x0000000000007941 */ /* 0x000fea0003800200 */
.L_x_189:
[----:B------:R-:W2:Y:S01]  /*0e80*/  LDCU.64 UR6, c[0x0][0x380] ;  /* 0x00007000ff0677ac */ /* 0x000ea20008000a00 */
[----:B-1----:R-:W-:Y:S01]  /*0e90*/  SHF.R.S32.HI R3, RZ, 0x1f, R0 ;  /* 0x0000001fff037819 */ /* 0x002fe20000011400 */
[----:B------:R-:W-:Y:S04]  /*0ea0*/  STG.E.64 desc[UR4][R8.64+0x18], RZ ;  /* 0x000018ff08007986 */ /* 0x000fe8000c101b04 */
[----:B------:R-:W-:Y:S04]  /*0eb0*/  STG.E desc[UR4][R8.64+0x20], RZ ;  /* 0x000020ff08007986 */ /* 0x000fe8000c101904 */
[----:B------:R-:W-:Y:S01]  /*0ec0*/  STG.E.64 desc[UR4][R8.64+0x28], RZ ;  /* 0x000028ff08007986 */ /* 0x000fe2000c101b04 */
[----:B--2---:R-:W-:-:S04]  /*0ed0*/  LEA R2, P0, R0, UR6, 0x3 ;  /* 0x0000000600027c11 */ /* 0x004fc8000f8018ff */
[----:B------:R-:W-:-:S05]  /*0ee0*/  LEA.HI.X R3, R0, UR7, R3, 0x3, P0 ;  /* 0x0000000700037c11 */ /* 0x000fca00080f1c03 */
[----:B------:R-:W-:Y:S04]  /*0ef0*/  STG.E desc[UR4][R2.64], RZ ;  /* 0x000000ff02007986 */ /* 0x000fe8000c101904 */
[----:B0-----:R-:W2:Y:S04]  /*0f00*/  LDG.E.64 R4, desc[UR4][R8.64] ;  /* 0x0000000408047981 */ /* 0x001ea8000c1e1b00 */
[----:B------:R-:W3:Y:S04]  /*0f10*/  LDG.E.64 R10, desc[UR4][R8.64+0x10] ;  /* 0x00001004080a7981 */ /* 0x000ee8000c1e1b00 */
[----:B------:R-:W4:Y:S01]  /*0f20*/  LDG.E.64 R6, desc[UR4][R8.64+0x8] ;  /* 0x0000080408067981 */ /* 0x000f22000c1e1b00 */
[----:B--2---:R-:W-:Y:S01]  /*0f30*/  SHF.R.U32.HI R0, RZ, 0x2, R5 ;  /* 0x00000002ff007819 */ /* 0x004fe20000011605 */
[----:B------:R-:W-:-:S03]  /*0f40*/  VIADD R4, R4, 0x587c5 ;  /* 0x000587c504047836 */ /* 0x000fc60000000000 */
[----:B------:R-:W-:Y:S01]  /*0f50*/  LOP3.LUT R0, R0, R5, RZ, 0x3c, !PT ;  /* 0x0000000500007212 */ /* 0x000fe200078e3cff */
[----:B---3--:R-:W-:Y:S02]  /*0f60*/  IMAD.SHL.U32 R5, R11, 0x10, RZ ;  /* 0x000000100b057824 */ /* 0x008fe400078e00ff */
[----:B------:R-:W-:Y:S02]  /*0f70*/  IMAD.MOV.U32 R13, RZ, RZ, R10 ;  /* 0x000000ffff0d7224 */ /* 0x000fe400078e000a */
[----:B------:R-:W-:Y:S02]  /*0f80*/  IMAD.SHL.U32 R12, R0, 0x2, RZ ;  /* 0x00000002000c7824 */ /* 0x000fe400078e00ff */
[----:B------:R-:W-:-:S03]  /*0f90*/  IMAD.MOV.U32 R14, RZ, RZ, R11 ;  /* 0x000000ffff0e7224 */ /* 0x000fc600078e000b */
[----:B------:R-:W-:Y:S01]  /*0fa0*/  LOP3.LUT R12, R0, R12, R5, 0x96, !PT ;  /* 0x0000000c000c7212 */ /* 0x000fe200078e9605 */
[----:B----4-:R-:W-:-:S03]  /*0fb0*/  IMAD.MOV.U32 R5, RZ, RZ, R6 ;  /* 0x000000ffff057224 */ /* 0x010fc600078e0006 */
[----:B------:R-:W-:Y:S01]  /*0fc0*/  LOP3.LUT R15, R12, R11, RZ, 0x3c, !PT ;  /* 0x0000000b0c0f7212 */ /* 0x000fe200078e3cff */
[----:B------:R-:W-:Y:S01]  /*0fd0*/  IMAD.MOV.U32 R12, RZ, RZ, R7 ;  /* 0x000000ffff0c7224 */ /* 0x000fe200078e0007 */
[----:B------:R-:W-:Y:S03]  /*0fe0*/  STG.E.64 desc[UR4][R8.64], R4 ;  /* 0x0000000408007986 */ /* 0x000fe6000c101b04 */
[----:B------:R-:W-:Y:S01]  /*0ff0*/  IMAD.IADD R7, R15, 0x1, R4 ;  /* 0x000000010f077824 */ /* 0x000fe200078e0204 */
[----:B------:R-:W-:Y:S04]  /*1000*/  STG.E.64 desc[UR4][R8.64+0x10], R14 ;  /* 0x0000100e08007986 */ /* 0x000fe8000c101b04 */
[----:B------:R-:W-:Y:S04]  /*1010*/  STG.E.64 desc[UR4][R8.64+0x8], R12 ;  /* 0x0000080c08007986 */ /* 0x000fe8000c101b04 */
[----:B------:R-:W-:Y:S01]  /*1020*/  STG.E desc[UR4][R2.64+0x4], R7 ;  /* 0x0000040702007986 */ /* 0x000fe2000c101904 */
[----:B------:R-:W-:Y:S05]  /*1030*/  EXIT ;  /* 0x000000000000794d */ /* 0x000fea0003800000 */
.L_x_197:
        /* <DEDUP_REMOVED lines=12> */
.L_x_209:


//--------------------- .nv.global.init           --------------------------
	.section	.nv.global.init,"aw",@progbits
	.align	4
.nv.global.init:
	.type		mrg32k3aM1SubSeq,@object
	.size		mrg32k3aM1SubSeq,(mrg32k3aM2SubSeq - mrg32k3aM1SubSeq)
mrg32k3aM1SubSeq:
        /*0000*/ 	.byte	0x0b, 0xcc, 0xee, 0x04, 0x73, 0x29, 0x8b, 0x6f, 0xf6, 0x53, 0x03, 0xf6, 0x23, 0xf6, 0xea, 0xda
        /* <DEDUP_REMOVED lines=125> */
	.type		mrg32k3aM2SubSeq,@object
	.size		mrg32k3aM2SubSeq,(mrg32k3aM1 - mrg32k3aM2SubSeq)
mrg32k3aM2SubSeq:
        /* <DEDUP_REMOVED lines=126> */
	.type		mrg32k3aM1,@object
	.size		mrg32k3aM1,(mrg32k3aM1Seq - mrg32k3aM1)
mrg32k3aM1:
        /* <DEDUP_REMOVED lines=144> */
	.type		mrg32k3aM1Seq,@object
	.size		mrg32k3aM1Seq,(mrg32k3aM2 - mrg32k3aM1Seq)
mrg32k3aM1Seq:
        /* <DEDUP_REMOVED lines=144> */
	.type		mrg32k3aM2,@object
	.size		mrg32k3aM2,(mrg32k3aM2Seq - mrg32k3aM2)
mrg32k3aM2:
        /* <DEDUP_REMOVED lines=144> */
	.type		mrg32k3aM2Seq,@object
	.size		mrg32k3aM2Seq,(precalc_xorwow_matrix - mrg32k3aM2Seq)
mrg32k3aM2Seq:
        /* <DEDUP_REMOVED lines=144> */
	.type		precalc_xorwow_matrix,@object
	.size		precalc_xorwow_matrix,(precalc_xorwow_offset_matrix - precalc_xorwow_matrix)
precalc_xorwow_matrix:
        /* <DEDUP_REMOVED lines=6400> */
	.type		precalc_xorwow_offset_matrix,@object
	.size		precalc_xorwow_offset_matrix,(.L_1 - precalc_xorwow_offset_matrix)
precalc_xorwow_offset_matrix:
        /* <DEDUP_REMOVED lines=6400> */
.L_1:


//--------------------- .nv.shared._ZN3cub18CUB_300001_SM_10006detail10merge_sort26DeviceMergeSortMergeKernelINS2_10policy_hubIN6thrust24THRUST_300001_SM_1000_NS10device_ptrI10IndividualEEE9Policy600ES9_PNS0_8NullTypeES9_SD_mN4cuda3std3__44lessIS8_EES8_SC_EEvbT2_T3_T4_PT6_PT7_T5_PSL_SL_NS1_7vsmem_tE --------------------------
	.section	.nv.shared._ZN3cub18CUB_300001_SM_10006detail10merge_sort26DeviceMergeSortMergeKernelINS2_10policy_hubIN6thrust24THRUST_300001_SM_1000_NS10device_ptrI10IndividualEEE9Policy600ES9_PNS0_8NullTypeES9_SD_mN4cuda3std3__44lessIS8_EES8_SC_EEvbT2_T3_T4_PT6_PT7_T5_PSL_SL_NS1_7vsmem_tE,"aw",@nobits
	.sectionflags	@""
	.align	16
.nv.shared._ZN3cub18CUB_300001_SM_10006detail10merge_sort26DeviceMergeSortMergeKernelINS2_10policy_hubIN6thrust24THRUST_300001_SM_1000_NS10device_ptrI10IndividualEEE9Policy600ES9_PNS0_8NullTypeES9_SD_mN4cuda3std3__44lessIS8_EES8_SC_EEvbT2_T3_T4_PT6_PT7_T5_PSL_SL_NS1_7vsmem_tE:
	.zero		17936


//--------------------- .nv.shared.reserved.0     --------------------------
	.section	.nv.shared.reserved.0,"aw",@nobits
	.weak		__nv_reservedSMEM_offset_0_alias
	.size		__nv_reservedSMEM_offset_0_alias, 0, 64
	.other		__nv_reservedSMEM_offset_0_alias,@"STO_CUDA_RESERVED_SHARED STV_DEFAULT"
__nv_reservedSMEM_offset_0_alias:
	.zero		0
	.zero		64


//--------------------- .nv.global                --------------------------
	.section	.nv.global,"aw",@nobits
.nv.global:
	.type		_ZN34_INTERNAL_6538132f_4_k_cu_95e02e426thrust24THRUST_300001_SM_1000_NS12placeholders2_8E,@object
	.size		_ZN34_INTERNAL_6538132f_4_k_cu_95e02e426thrust24THRUST_300001_SM_1000_NS12placeholders2_8E,(_ZN34_INTERNAL_6538132f_4_k_cu_95e02e424cuda3std3__436_GLOBAL__N__6538132f_4_k_cu_95e02e426ignoreE - _ZN34_INTERNAL_6538132f_4_k_cu_95e02e426thrust24THRUST_300001_SM_1000_NS12placeholders2_8E)
_ZN34_INTERNAL_6538132f_4_k_cu_95e02e426thrust24THRUST_300001_SM_1000_NS12placeholders2_8E:
	.zero		1
	.type		_ZN34_INTERNAL_6538132f_4_k_cu_95e02e424cuda3std3__436_GLOBAL__N__6538132f_4_k_cu_95e02e426ignoreE,@object
	.size		_ZN34_INTERNAL_6538132f_4_k_cu_95e02e424cuda3std3__436_GLOBAL__N__6538132f_4_k_cu_95e02e426ignoreE,(_ZN34_INTERNAL_6538132f_4_k_cu_95e02e424cuda3std6ranges3__45__cpo4dataE - _ZN34_INTERNAL_6538132f_4_k_cu_95e02e424cuda3std3__436_GLOBAL__N__6538132f_4_k_cu_95e02e426ignoreE)
_ZN34_INTERNAL_6538132f_4_k_cu_95e02e424cuda3std3__436_GLOBAL__N__6538132f_4_k_cu_95e02e426ignoreE:
	.zero		1
	.type		_ZN34_INTERNAL_6538132f_4_k_cu_95e02e424cuda3std6ranges3__45__cpo4dataE,@object
	.size		_ZN34_INTERNAL_6538132f_4_k_cu_95e02e424cuda3std6ranges3__45__cpo4dataE,(_ZN34_INTERNAL_6538132f_4_k_cu_95e02e426thrust24THRUST_300001_SM_1000_NS6system3cpp3parE - _ZN34_INTERNAL_6538132f_4_k_cu_95e02e424cuda3std6ranges3__45__cpo4dataE)
_ZN34_INTERNAL_6538132f_4_k_cu_95e02e424cuda3std6ranges3__45__cpo4dataE:
	.zero		1
	.type		_ZN34_INTERNAL_6538132f_4_k_cu_95e02e426thrust24THRUST_300001_SM_1000_NS6system3cpp3parE,@object
	.size		_ZN34_INTERNAL_6538132f_4_k_cu_95e02e426thrust24THRUST_300001_SM_1000_NS6system3cpp3parE,(_ZN34_INTERNAL_6538132f_4_k_cu_95e02e424cuda3std3__45__cpo5beginE - _ZN34_INTERNAL_6538132f_4_k_cu_95e02e426thrust24THRUST_300001_SM_1000_NS6system3cpp3parE)
_ZN34_INTERNAL_6538132f_4_k_cu_95e02e426thrust24THRUST_300001_SM_1000_NS6system3cpp3parE:
	.zero		1
	.type		_ZN34_INTERNAL_6538132f_4_k_cu_95e02e424cuda3std3__45__cpo5beginE,@object
	.size		_ZN34_INTERNAL_6538132f_4_k_cu_95e02e424cuda3std3__45__cpo5beginE,(_ZN34_INTERNAL_6538132f_4_k_cu_95e02e424cuda3std6ranges3__45__cpo5beginE - _ZN34_INTERNAL_6538132f_4_k_cu_95e02e424cuda3std3__45__cpo5beginE)
_ZN34_INTERNAL_6538132f_4_k_cu_95e02e424cuda3std3__45__cpo5beginE:
	.zero		1
	.type		_ZN34_INTERNAL_6538132f_4_k_cu_95e02e424cuda3std6ranges3__45__cpo5beginE,@object
	.size		_ZN34_INTERNAL_6538132f_4_k_cu_95e02e424cuda3std6ranges3__45__cpo5beginE,(_ZN34_INTERNAL_6538132f_4_k_cu_95e02e426thrust24THRUST_300001_SM_1000_NS6deviceE - _ZN34_INTERNAL_6538132f_4_k_cu_95e02e424cuda3std6ranges3__45__cpo5beginE)
_ZN34_INTERNAL_6538132f_4_k_cu_95e02e424cuda3std6ranges3__45__cpo5beginE:
	.zero		1
	.type		_ZN34_INTERNAL_6538132f_4_k_cu_95e02e426thrust24THRUST_300001_SM_1000_NS6deviceE,@object
	.size		_ZN34_INTERNAL_6538132f_4_k_cu_95e02e426thrust24THRUST_300001_SM_1000_NS6deviceE,(_ZN34_INTERNAL_6538132f_4_k_cu_95e02e424cuda3std3__47nulloptE - _ZN34_INTERNAL_6538132f_4_k_cu_95e02e426thrust24THRUST_300001_SM_1000_NS6deviceE)
_ZN34_INTERNAL_6538132f_4_k_cu_95e02e426thrust24THRUST_300001_SM_1000_NS6deviceE:
	.zero		1
	.type		_ZN34_INTERNAL_6538132f_4_k_cu_95e02e424cuda3std3__47nulloptE,@object
	.size		_ZN34_INTERNAL_6538132f_4_k_cu_95e02e424cuda3std3__47nulloptE,(_ZN34_INTERNAL_6538132f_4_k_cu_95e02e424cuda3std6ranges3__45__cpo8distanceE - _ZN34_INTERNAL_6538132f_4_k_cu_95e02e424cuda3std3__47nulloptE)
_ZN34_INTERNAL_6538132f_4_k_cu_95e02e424cuda3std3__47nulloptE:
	.zero		1
	.type		_ZN34_INTERNAL_6538132f_4_k_cu_95e02e424cuda3std6ranges3__45__cpo8distanceE,@object
	.size		_ZN34_INTERNAL_6538132f_4_k_cu_95e02e424cuda3std6ranges3__45__cpo8distanceE,(_ZN34_INTERNAL_6538132f_4_k_cu_95e02e426thrust24THRUST_300001_SM_1000_NS12placeholders2_4E - _ZN34_INTERNAL_6538132f_4_k_cu_95e02e424cuda3std6ranges3__45__cpo8distanceE)
_ZN34_INTERNAL_6538132f_4_k_cu_95e02e424cuda3std6ranges3__45__cpo8distanceE:
	.zero		1
	.type		_ZN34_INTERNAL_6538132f_4_k_cu_95e02e426thrust24THRUST_300001_SM_1000_NS12placeholders2_4E,@object
	.size		_ZN34_INTERNAL_6538132f_4_k_cu_95e02e426thrust24THRUST_300001_SM_1000_NS12placeholders2_4E,(_ZN34_INTERNAL_6538132f_4_k_cu_95e02e424cuda3std3__45__cpo6rbeginE - _ZN34_INTERNAL_6538132f_4_k_cu_95e02e426thrust24THRUST_300001_SM_1000_NS12placeholders2_4E)
_ZN34_INTERNAL_6538132f_4_k_cu_95e02e426thrust24THRUST_300001_SM_1000_NS12placeholders2_4E:
	.zero		1
	.type		_ZN34_INTERNAL_6538132f_4_k_cu_95e02e424cuda3std3__45__cpo6rbeginE,@object
	.size		_ZN34_INTERNAL_6538132f_4_k_cu_95e02e424cuda3std3__45__cpo6rbeginE,(_ZN34_INTERNAL_6538132f_4_k_cu_95e02e424cuda3std6ranges3__45__cpo7advanceE - _ZN34_INTERNAL_6538132f_4_k_cu_95e02e424cuda3std3__45__cpo6rbeginE)
_ZN34_INTERNAL_6538132f_4_k_cu_95e02e424cuda3std3__45__cpo6rbeginE:
	.zero		1
	.type		_ZN34_INTERNAL_6538132f_4_k_cu_95e02e424cuda3std6ranges3__45__cpo7advanceE,@object
	.size		_ZN34_INTERNAL_6538132f_4_k_cu_95e02e424cuda3std6ranges3__45__cpo7advanceE,(_ZN34_INTERNAL_6538132f_4_k_cu_95e02e426thrust24THRUST_300001_SM_1000_NS12placeholders3_10E - _ZN34_INTERNAL_6538132f_4_k_cu_95e02e424cuda3std6ranges3__45__cpo7advanceE)
_ZN34_INTERNAL_6538132f_4_k_cu_95e02e424cuda3std6ranges3__45__cpo7advanceE:
	.zero		1
	.type		_ZN34_INTERNAL_6538132f_4_k_cu_95e02e426thrust24THRUST_300001_SM_1000_NS12placeholders3_10E,@object
	.size		_ZN34_INTERNAL_6538132f_4_k_cu_95e02e426thrust24THRUST_300001_SM_1000_NS12placeholders3_10E,(_ZN34_INTERNAL_6538132f_4_k_cu_95e02e424cuda3std3__48in_placeE - _ZN34_INTERNAL_6538132f_4_k_cu_95e02e426thrust24THRUST_300001_SM_1000_NS12placeholders3_10E)
_ZN34_INTERNAL_6538132f_4_k_cu_95e02e426thrust24THRUST_300001_SM_1000_NS12placeholders3_10E:
	.zero		1
	.type		_ZN34_INTERNAL_6538132f_4_k_cu_95e02e424cuda3std3__48in_placeE,@object
	.size		_ZN34_INTERNAL_6538132f_4_k_cu_95e02e424cuda3std3__48in_placeE,(_ZN34_INTERNAL_6538132f_4_k_cu_95e02e424cuda3std6ranges3__45__cpo4sizeE - _ZN34_INTERNAL_6538132f_4_k_cu_95e02e424cuda3std3__48in_placeE)
_ZN34_INTERNAL_6538132f_4_k_cu_95e02e424cuda3std3__48in_placeE:
	.zero		1
	.type		_ZN34_INTERNAL_6538132f_4_k_cu_95e02e424cuda3std6ranges3__45__cpo4sizeE,@object
	.size		_ZN34_INTERNAL_6538132f_4_k_cu_95e02e424cuda3std6ranges3__45__cpo4sizeE,(_ZN34_INTERNAL_6538132f_4_k_cu_95e02e426thrust24THRUST_300001_SM_1000_NS12placeholders2_2E - _ZN34_INTERNAL_6538132f_4_k_cu_95e02e424cuda3std6ranges3__45__cpo4sizeE)
_ZN34_INTERNAL_6538132f_4_k_cu_95e02e424cuda3std6ranges3__45__cpo4sizeE:
	.zero		1
	.type		_ZN34_INTERNAL_6538132f_4_k_cu_95e02e426thrust24THRUST_300001_SM_1000_NS12placeholders2_2E,@object
	.size		_ZN34_INTERNAL_6538132f_4_k_cu_95e02e426thrust24THRUST_300001_SM_1000_NS12placeholders2_2E,(_ZN34_INTERNAL_6538132f_4_k_cu_95e02e424cuda3std3__45__cpo6cbeginE - _ZN34_INTERNAL_6538132f_4_k_cu_95e02e426thrust24THRUST_300001_SM_1000_NS12placeholders2_2E)
_ZN34_INTERNAL_6538132f_4_k_cu_95e02e426thrust24THRUST_300001_SM_1000_NS12placeholders2_2E:
	.zero		1
	.type		_ZN34_INTERNAL_6538132f_4_k_cu_95e02e424cuda3std3__45__cpo6cbeginE,@object
	.size		_ZN34_INTERNAL_6538132f_4_k_cu_95e02e424cuda3std3__45__cpo6cbeginE,(_ZN34_INTERNAL_6538132f_4_k_cu_95e02e424cuda3std6ranges3__45__cpo6cbeginE - _ZN34_INTERNAL_6538132f_4_k_cu_95e02e424cuda3std3__45__cpo6cbeginE)
_ZN34_INTERNAL_6538132f_4_k_cu_95e02e424cuda3std3__45__cpo6cbeginE:
	.zero		1
	.type		_ZN34_INTERNAL_6538132f_4_k_cu_95e02e424cuda3std6ranges3__45__cpo6cbeginE,@object
	.size		_ZN34_INTERNAL_6538132f_4_k_cu_95e02e424cuda3std6ranges3__45__cpo6cbeginE,(_ZN34_INTERNAL_6538132f_4_k_cu_95e02e426thrust24THRUST_300001_SM_1000_NS12placeholders2_6E - _ZN34_INTERNAL_6538132f_4_k_cu_95e02e424cuda3std6ranges3__45__cpo6cbeginE)
_ZN34_INTERNAL_6538132f_4_k_cu_95e02e424cuda3std6ranges3__45__cpo6cbeginE:
	.zero		1
	.type		_ZN34_INTERNAL_6538132f_4_k_cu_95e02e426thrust24THRUST_300001_SM_1000_NS12placeholders2_6E,@object
	.size		_ZN34_INTERNAL_6538132f_4_k_cu_95e02e426thrust24THRUST_300001_SM_1000_NS12placeholders2_6E,(_ZN34_INTERNAL_6538132f_4_k_cu_95e02e424cuda3std3__45__cpo7crbeginE - _ZN34_INTERNAL_6538132f_4_k_cu_95e02e426thrust24THRUST_300001_SM_1000_NS12placeholders2_6E)
_ZN34_INTERNAL_6538132f_4_k_cu_95e02e426thrust24THRUST_300001_SM_1000_NS12placeholders2_6E:
	.zero		1
	.type		_ZN34_INTERNAL_6538132f_4_k_cu_95e02e424cuda3std3__45__cpo7crbeginE,@object
	.size		_ZN34_INTERNAL_6538132f_4_k_cu_95e02e424cuda3std3__45__cpo7crbeginE,(_ZN34_INTERNAL_6538132f_4_k_cu_95e02e424cuda3std6ranges3__45__cpo4nextE - _ZN34_INTERNAL_6538132f_4_k_cu_95e02e424cuda3std3__45__cpo7crbeginE)
_ZN34_INTERNAL_6538132f_4_k_cu_95e02e424cuda3std3__45__cpo7crbeginE:
	.zero		1
	.type		_ZN34_INTERNAL_6538132f_4_k_cu_95e02e424cuda3std6ranges3__45__cpo4nextE,@object
	.size		_ZN34_INTERNAL_6538132f_4_k_cu_95e02e424cuda3std6ranges3__45__cpo4nextE,(_ZN34_INTERNAL_6538132f_4_k_cu_95e02e424cuda3std6ranges3__45__cpo4swapE - _ZN34_INTERNAL_6538132f_4_k_cu_95e02e424cuda3std6ranges3__45__cpo4nextE)
_ZN34_INTERNAL_6538132f_4_k_cu_95e02e424cuda3std6ranges3__45__cpo4nextE:
	.zero		1
	.type		_ZN34_INTERNAL_6538132f_4_k_cu_95e02e424cuda3std6ranges3__45__cpo4swapE,@object
	.size		_ZN34_INTERNAL_6538132f_4_k_cu_95e02e424cuda3std6ranges3__45__cpo4swapE,(_ZN34_INTERNAL_6538132f_4_k_cu_95e02e426thrust24THRUST_300001_SM_1000_NS8cuda_cub10par_nosyncE - _ZN34_INTERNAL_6538132f_4_k_cu_95e02e424cuda3std6ranges3__45__cpo4swapE)
_ZN34_INTERNAL_6538132f_4_k_cu_95e02e424cuda3std6ranges3__45__cpo4swapE:
	.zero		1
	.type		_ZN34_INTERNAL_6538132f_4_k_cu_95e02e426thrust24THRUST_300001_SM_1000_NS8cuda_cub10par_nosyncE,@object
	.size		_ZN34_INTERNAL_6538132f_4_k_cu_95e02e426thrust24THRUST_300001_SM_1000_NS8cuda_cub10par_nosyncE,(_ZN34_INTERNAL_6538132f_4_k_cu_95e02e426thrust24THRUST_300001_SM_1000_NS3seqE - _ZN34_INTERNAL_6538132f_4_k_cu_95e02e426thrust24THRUST_300001_SM_1000_NS8cuda_cub10par_nosyncE)
_ZN34_INTERNAL_6538132f_4_k_cu_95e02e426thrust24THRUST_300001_SM_1000_NS8cuda_cub10par_nosyncE:
	.zero		1
	.type		_ZN34_INTERNAL_6538132f_4_k_cu_95e02e426thrust24THRUST_300001_SM_1000_NS3seqE,@object
	.size		_ZN34_INTERNAL_6538132f_4_k_cu_95e02e426thrust24THRUST_300001_SM_1000_NS3seqE,(_ZN34_INTERNAL_6538132f_4_k_cu_95e02e424cuda3std3__420unreachable_sentinelE - _ZN34_INTERNAL_6538132f_4_k_cu_95e02e426thrust24THRUST_300001_SM_1000_NS3seqE)
_ZN34_INTERNAL_6538132f_4_k_cu_95e02e426thrust24THRUST_300001_SM_1000_NS3seqE:
	.zero		1
	.type		_ZN34_INTERNAL_6538132f_4_k_cu_95e02e424cuda3std3__420unreachable_sentinelE,@object
	.size		_ZN34_INTERNAL_6538132f_4_k_cu_95e02e424cuda3std3__420unreachable_sentinelE,(_ZN34_INTERNAL_6538132f_4_k_cu_95e02e424cuda3std6ranges3__45__cpo5ssizeE - _ZN34_INTERNAL_6538132f_4_k_cu_95e02e424cuda3std3__420unreachable_sentinelE)
_ZN34_INTERNAL_6538132f_4_k_cu_95e02e424cuda3std3__420unreachable_sentinelE:
	.zero		1
	.type		_ZN34_INTERNAL_6538132f_4_k_cu_95e02e424cuda3std6ranges3__45__cpo5ssizeE,@object
	.size		_ZN34_INTERNAL_6538132f_4_k_cu_95e02e424cuda3std6ranges3__45__cpo5ssizeE,(_ZN34_INTERNAL_6538132f_4_k_cu_95e02e426thrust24THRUST_300001_SM_1000_NS12placeholders2_3E - _ZN34_INTERNAL_6538132f_4_k_cu_95e02e424cuda3std6ranges3__45__cpo5ssizeE)
_ZN34_INTERNAL_6538132f_4_k_cu_95e02e424cuda3std6ranges3__45__cpo5ssizeE:
	.zero		1
	.type		_ZN34_INTERNAL_6538132f_4_k_cu_95e02e426thrust24THRUST_300001_SM_1000_NS12placeholders2_3E,@object
	.size		_ZN34_INTERNAL_6538132f_4_k_cu_95e02e426thrust24THRUST_300001_SM_1000_NS12placeholders2_3E,(_ZN34_INTERNAL_6538132f_4_k_cu_95e02e424cuda3std3__45__cpo4cendE - _ZN34_INTERNAL_6538132f_4_k_cu_95e02e426thrust24THRUST_300001_SM_1000_NS12placeholders2_3E)
_ZN34_INTERNAL_6538132f_4_k_cu_95e02e426thrust24THRUST_300001_SM_1000_NS12placeholders2_3E:
	.zero		1
	.type		_ZN34_INTERNAL_6538132f_4_k_cu_95e02e424cuda3std3__45__cpo4cendE,@object
	.size		_ZN34_INTERNAL_6538132f_4_k_cu_95e02e424cuda3std3__45__cpo4cendE,(_ZN34_INTERNAL_6538132f_4_k_cu_95e02e424cuda3std6ranges3__45__cpo4cendE - _ZN34_INTERNAL_6538132f_4_k_cu_95e02e424cuda3std3__45__cpo4cendE)
_ZN34_INTERNAL_6538132f_4_k_cu_95e02e424cuda3std3__45__cpo4cendE:
	.zero		1
	.type		_ZN34_INTERNAL_6538132f_4_k_cu_95e02e424cuda3std6ranges3__45__cpo4cendE,@object
	.size		_ZN34_INTERNAL_6538132f_4_k_cu_95e02e424cuda3std6ranges3__45__cpo4cendE,(_ZN34_INTERNAL_6538132f_4_k_cu_95e02e426thrust24THRUST_300001_SM_1000_NS12placeholders2_7E - _ZN34_INTERNAL_6538132f_4_k_cu_95e02e424cuda3std6ranges3__45__cpo4cendE)
_ZN34_INTERNAL_6538132f_4_k_cu_95e02e424cuda3std6ranges3__45__cpo4cendE:
	.zero		1
	.type		_ZN34_INTERNAL_6538132f_4_k_cu_95e02e426thrust24THRUST_300001_SM_1000_NS12placeholders2_7E,@object
	.size		_ZN34_INTERNAL_6538132f_4_k_cu_95e02e426thrust24THRUST_300001_SM_1000_NS12placeholders2_7E,(_ZN34_INTERNAL_6538132f_4_k_cu_95e02e424cuda3std3__45__cpo5crendE - _ZN34_INTERNAL_6538132f_4_k_cu_95e02e426thrust24THRUST_300001_SM_1000_NS12placeholders2_7E)
_ZN34_INTERNAL_6538132f_4_k_cu_95e02e426thrust24THRUST_300001_SM_1000_NS12placeholders2_7E:
	.zero		1
	.type		_ZN34_INTERNAL_6538132f_4_k_cu_95e02e424cuda3std3__45__cpo5crendE,@object
	.size		_ZN34_INTERNAL_6538132f_4_k_cu_95e02e424cuda3std3__45__cpo5crendE,(_ZN34_INTERNAL_6538132f_4_k_cu_95e02e424cuda3std6ranges3__45__cpo4prevE - _ZN34_INTERNAL_6538132f_4_k_cu_95e02e424cuda3std3__45__cpo5crendE)
_ZN34_INTERNAL_6538132f_4_k_cu_95e02e424cuda3std3__45__cpo5crendE:
	.zero		1
	.type		_ZN34_INTERNAL_6538132f_4_k_cu_95e02e424cuda3std6ranges3__45__cpo4prevE,@object
	.size		_ZN34_INTERNAL_6538132f_4_k_cu_95e02e424cuda3std6ranges3__45__cpo4prevE,(_ZN34_INTERNAL_6538132f_4_k_cu_95e02e424cuda3std6ranges3__45__cpo9iter_moveE - _ZN34_INTERNAL_6538132f_4_k_cu_95e02e424cuda3std6ranges3__45__cpo4prevE)
_ZN34_INTERNAL_6538132f_4_k_cu_95e02e424cuda3std6ranges3__45__cpo4prevE:
	.zero		1
	.type		_ZN34_INTERNAL_6538132f_4_k_cu_95e02e424cuda3std6ranges3__45__cpo9iter_moveE,@object
	.size		_ZN34_INTERNAL_6538132f_4_k_cu_95e02e424cuda3std6ranges3__45__cpo9iter_moveE,(_ZN34_INTERNAL_6538132f_4_k_cu_95e02e426thrust24THRUST_300001_SM_1000_NS6system6detail10sequential3seqE - _ZN34_INTERNAL_6538132f_4_k_cu_95e02e424cuda3std6ranges3__45__cpo9iter_moveE)
_ZN34_INTERNAL_6538132f_4_k_cu_95e02e424cuda3std6ranges3__45__cpo9iter_moveE:
	.zero		1
	.type		_ZN34_INTERNAL_6538132f_4_k_cu_95e02e426thrust24THRUST_300001_SM_1000_NS6system6detail10sequential3seqE,@object
	.size		_ZN34_INTERNAL_6538132f_4_k_cu_95e02e426thrust24THRUST_300001_SM_1000_NS6system6detail10sequential3seqE,(_ZN34_INTERNAL_6538132f_4_k_cu_95e02e426thrust24THRUST_300001_SM_1000_NS12placeholders2_9E - _ZN34_INTERNAL_6538132f_4_k_cu_95e02e426thrust24THRUST_300001_SM_1000_NS6system6detail10sequential3seqE)
_ZN34_INTERNAL_6538132f_4_k_cu_95e02e426thrust24THRUST_300001_SM_1000_NS6system6detail10sequential3seqE:
	.zero		1
	.type		_ZN34_INTERNAL_6538132f_4_k_cu_95e02e426thrust24THRUST_300001_SM_1000_NS12placeholders2_9E,@object
	.size		_ZN34_INTERNAL_6538132f_4_k_cu_95e02e426thrust24THRUST_300001_SM_1000_NS12placeholders2_9E,(_ZN34_INTERNAL_6538132f_4_k_cu_95e02e424cuda3std3__419piecewise_constructE - _ZN34_INTERNAL_6538132f_4_k_cu_95e02e426thrust24THRUST_300001_SM_1000_NS12placeholders2_9E)
_ZN34_INTERNAL_6538132f_4_k_cu_95e02e426thrust24THRUST_300001_SM_1000_NS12placeholders2_9E:
	.zero		1
	.type		_ZN34_INTERNAL_6538132f_4_k_cu_95e02e424cuda3std3__419piecewise_constructE,@object
	.size		_ZN34_INTERNAL_6538132f_4_k_cu_95e02e424cuda3std3__419piecewise_constructE,(_ZN34_INTERNAL_6538132f_4_k_cu_95e02e424cuda3std6ranges3__45__cpo5cdataE - _ZN34_INTERNAL_6538132f_4_k_cu_95e02e424cuda3std3__419piecewise_constructE)
_ZN34_INTERNAL_6538132f_4_k_cu_95e02e424cuda3std3__419piecewise_constructE:
	.zero		1
	.type		_ZN34_INTERNAL_6538132f_4_k_cu_95e02e424cuda3std6ranges3__45__cpo5cdataE,@object
	.size		_ZN34_INTERNAL_6538132f_4_k_cu_95e02e424cuda3std6ranges3__45__cpo5cdataE,(_ZN34_INTERNAL_6538132f_4_k_cu_95e02e426thrust24THRUST_300001_SM_1000_NS12placeholders2_1E - _ZN34_INTERNAL_6538132f_4_k_cu_95e02e424cuda3std6ranges3__45__cpo5cdataE)
_ZN34_INTERNAL_6538132f_4_k_cu_95e02e424cuda3std6ranges3__45__cpo5cdataE:
	.zero		1
	.type		_ZN34_INTERNAL_6538132f_4_k_cu_95e02e426thrust24THRUST_300001_SM_1000_NS12placeholders2_1E,@object
	.size		_ZN34_INTERNAL_6538132f_4_k_cu_95e02e426thrust24THRUST_300001_SM_1000_NS12placeholders2_1E,(_ZN34_INTERNAL_6538132f_4_k_cu_95e02e424cuda3std3__45__cpo3endE - _ZN34_INTERNAL_6538132f_4_k_cu_95e02e426thrust24THRUST_300001_SM_1000_NS12placeholders2_1E)
_ZN34_INTERNAL_6538132f_4_k_cu_95e02e426thrust24THRUST_300001_SM_1000_NS12placeholders2_1E:
	.zero		1
	.type		_ZN34_INTERNAL_6538132f_4_k_cu_95e02e424cuda3std3__45__cpo3endE,@object
	.size		_ZN34_INTERNAL_6538132f_4_k_cu_95e02e424cuda3std3__45__cpo3endE,(_ZN34_INTERNAL_6538132f_4_k_cu_95e02e424cuda3std6ranges3__45__cpo3endE - _ZN34_INTERNAL_6538132f_4_k_cu_95e02e424cuda3std3__45__cpo3endE)
_ZN34_INTERNAL_6538132f_4_k_cu_95e02e424cuda3std3__45__cpo3endE:
	.zero		1
	.type		_ZN34_INTERNAL_6538132f_4_k_cu_95e02e424cuda3std6ranges3__45__cpo3endE,@object
	.size		_ZN34_INTERNAL_6538132f_4_k_cu_95e02e424cuda3std6ranges3__45__cpo3endE,(_ZN34_INTERNAL_6538132f_4_k_cu_95e02e426thrust24THRUST_300001_SM_1000_NS12placeholders2_5E - _ZN34_INTERNAL_6538132f_4_k_cu_95e02e424cuda3std6ranges3__45__cpo3endE)
_ZN34_INTERNAL_6538132f_4_k_cu_95e02e424cuda3std6ranges3__45__cpo3endE:
	.zero		1
	.type		_ZN34_INTERNAL_6538132f_4_k_cu_95e02e426thrust24THRUST_300001_SM_1000_NS12placeholders2_5E,@object
	.size		_ZN34_INTERNAL_6538132f_4_k_cu_95e02e426thrust24THRUST_300001_SM_1000_NS12placeholders2_5E,(_ZN34_INTERNAL_6538132f_4_k_cu_95e02e424cuda3std3__45__cpo4rendE - _ZN34_INTERNAL_6538132f_4_k_cu_95e02e426thrust24THRUST_300001_SM_1000_NS12placeholders2_5E)
_ZN34_INTERNAL_6538132f_4_k_cu_95e02e426thrust24THRUST_300001_SM_1000_NS12placeholders2_5E:
	.zero		1
	.type		_ZN34_INTERNAL_6538132f_4_k_cu_95e02e424cuda3std3__45__cpo4rendE,@object
	.size		_ZN34_INTERNAL_6538132f_4_k_cu_95e02e424cuda3std3__45__cpo4rendE,(_ZN34_INTERNAL_6538132f_4_k_cu_95e02e424cuda3std6ranges3__45__cpo9iter_swapE - _ZN34_INTERNAL_6538132f_4_k_cu_95e02e424cuda3std3__45__cpo4rendE)
_ZN34_INTERNAL_6538132f_4_k_cu_95e02e424cuda3std3__45__cpo4rendE:
	.zero		1
	.type		_ZN34_INTERNAL_6538132f_4_k_cu_95e02e424cuda3std6ranges3__45__cpo9iter_swapE,@object
	.size		_ZN34_INTERNAL_6538132f_4_k_cu_95e02e424cuda3std6ranges3__45__cpo9iter_swapE,(_ZN34_INTERNAL_6538132f_4_k_cu_95e02e424cuda3std3__48unexpectE - _ZN34_INTERNAL_6538132f_4_k_cu_95e02e424cuda3std6ranges3__45__cpo9iter_swapE)
_ZN34_INTERNAL_6538132f_4_k_cu_95e02e424cuda3std6ranges3__45__cpo9iter_swapE:
	.zero		1
	.type		_ZN34_INTERNAL_6538132f_4_k_cu_95e02e424cuda3std3__48unexpectE,@object
	.size		_ZN34_INTERNAL_6538132f_4_k_cu_95e02e424cuda3std3__48unexpectE,(_ZN34_INTERNAL_6538132f_4_k_cu_95e02e426thrust24THRUST_300001_SM_1000_NS8cuda_cub3parE - _ZN34_INTERNAL_6538132f_4_k_cu_95e02e424cuda3std3__48unexpectE)
_ZN34_INTERNAL_6538132f_4_k_cu_95e02e424cuda3std3__48unexpectE:
	.zero		1
	.type		_ZN34_INTERNAL_6538132f_4_k_cu_95e02e426thrust24THRUST_300001_SM_1000_NS8cuda_cub3parE,@object
	.size		_ZN34_INTERNAL_6538132f_4_k_cu_95e02e426thrust24THRUST_300001_SM_1000_NS8cuda_cub3parE,(.L_38 - _ZN34_INTERNAL_6538132f_4_k_cu_95e02e426thrust24THRUST_300001_SM_1000_NS8cuda_cub3parE)
_ZN34_INTERNAL_6538132f_4_k_cu_95e02e426thrust24THRUST_300001_SM_1000_NS8cuda_cub3parE:
	.zero		1
.L_38:


//--------------------- .nv.shared._ZN3cub18CUB_300001_SM_10006detail10merge_sort30DeviceMergeSortBlockSortKernelINS2_10policy_hubIN6thrust24THRUST_300001_SM_1000_NS10device_ptrI10IndividualEEE9Policy600ES9_PNS0_8NullTypeES9_SD_mN4cuda3std3__44lessIS8_EES8_SC_EEvbT0_T1_T2_T3_T4_PT6_PT7_T5_NS1_7vsmem_tE --------------------------
	.section	.nv.shared._ZN3cub18CUB_300001_SM_10006detail10merge_sort30DeviceMergeSortBlockSortKernelINS2_10policy_hubIN6thrust24THRUST_300001_SM_1000_NS10device_ptrI10IndividualEEE9Policy600ES9_PNS0_8NullTypeES9_SD_mN4cuda3std3__44lessIS8_EES8_SC_EEvbT0_T1_T2_T3_T4_PT6_PT7_T5_NS1_7vsmem_tE,"aw",@nobits
	.sectionflags	@""
	.align	16
.nv.shared._ZN3cub18CUB_300001_SM_10006detail10merge_sort30DeviceMergeSortBlockSortKernelINS2_10policy_hubIN6thrust24THRUST_300001_SM_1000_NS10device_ptrI10IndividualEEE9Policy600ES9_PNS0_8NullTypeES9_SD_mN4cuda3std3__44lessIS8_EES8_SC_EEvbT0_T1_T2_T3_T4_PT6_PT7_T5_NS1_7vsmem_tE:
	.zero		17936


//--------------------- .nv.shared._ZN3cub18CUB_300001_SM_10006detail10merge_sort26DeviceMergeSortMergeKernelINS2_10policy_hubIN6thrust24THRUST_300001_SM_1000_NS10device_ptrI10IndividualEEE9Policy600ES9_PNS0_8NullTypeES9_SD_jN4cuda3std3__44lessIS8_EES8_SC_EEvbT2_T3_T4_PT6_PT7_T5_PSL_SL_NS1_7vsmem_tE --------------------------
	.section	.nv.shared._ZN3cub18CUB_300001_SM_10006detail10merge_sort26DeviceMergeSortMergeKernelINS2_10policy_hubIN6thrust24THRUST_300001_SM_1000_NS10device_ptrI10IndividualEEE9Policy600ES9_PNS0_8NullTypeES9_SD_jN4cuda3std3__44lessIS8_EES8_SC_EEvbT2_T3_T4_PT6_PT7_T5_PSL_SL_NS1_7vsmem_tE,"aw",@nobits
	.sectionflags	@""
	.align	16
.nv.shared._ZN3cub18CUB_300001_SM_10006detail10merge_sort26DeviceMergeSortMergeKernelINS2_10policy_hubIN6thrust24THRUST_300001_SM_1000_NS10device_ptrI10IndividualEEE9Policy600ES9_PNS0_8NullTypeES9_SD_jN4cuda3std3__44lessIS8_EES8_SC_EEvbT2_T3_T4_PT6_PT7_T5_PSL_SL_NS1_7vsmem_tE:
	.zero		17936


//--------------------- .nv.shared._ZN3cub18CUB_300001_SM_10006detail10merge_sort30DeviceMergeSortBlockSortKernelINS2_10policy_hubIN6thrust24THRUST_300001_SM_1000_NS10device_ptrI10IndividualEEE9Policy600ES9_PNS0_8NullTypeES9_SD_jN4cuda3std3__44lessIS8_EES8_SC_EEvbT0_T1_T2_T3_T4_PT6_PT7_T5_NS1_7vsmem_tE --------------------------
	.section	.nv.shared._ZN3cub18CUB_300001_SM_10006detail10merge_sort30DeviceMergeSortBlockSortKernelINS2_10policy_hubIN6thrust24THRUST_300001_SM_1000_NS10device_ptrI10IndividualEEE9Policy600ES9_PNS0_8NullTypeES9_SD_jN4cuda3std3__44lessIS8_EES8_SC_EEvbT0_T1_T2_T3_T4_PT6_PT7_T5_NS1_7vsmem_tE,"aw",@nobits
	.sectionflags	@""
	.align	16
.nv.shared._ZN3cub18CUB_300001_SM_10006detail10merge_sort30DeviceMergeSortBlockSortKernelINS2_10policy_hubIN6thrust24THRUST_300001_SM_1000_NS10device_ptrI10IndividualEEE9Policy600ES9_PNS0_8NullTypeES9_SD_jN4cuda3std3__44lessIS8_EES8_SC_EEvbT0_T1_T2_T3_T4_PT6_PT7_T5_NS1_7vsmem_tE:
	.zero		17936


//--------------------- .nv.shared._Z7fitnessP10IndividualPf --------------------------
	.section	.nv.shared._Z7fitnessP10IndividualPf,"aw",@nobits
	.sectionflags	@""
	.align	4
.nv.shared._Z7fitnessP10IndividualPf:
	.zero		1036


//--------------------- .nv.constant0._ZN3cub18CUB_300001_SM_10006detail10merge_sort26DeviceMergeSortMergeKernelINS2_10policy_hubIN6thrust24THRUST_300001_SM_1000_NS10device_ptrI10IndividualEEE9Policy600ES9_PNS0_8NullTypeES9_SD_mN4cuda3std3__44lessIS8_EES8_SC_EEvbT2_T3_T4_PT6_PT7_T5_PSL_SL_NS1_7vsmem_tE --------------------------
	.section	.nv.constant0._ZN3cub18CUB_300001_SM_10006detail10merge_sort26DeviceMergeSortMergeKernelINS2_10policy_hubIN6thrust24THRUST_300001_SM_1000_NS10device_ptrI10IndividualEEE9Policy600ES9_PNS0_8NullTypeES9_SD_mN4cuda3std3__44lessIS8_EES8_SC_EEvbT2_T3_T4_PT6_PT7_T5_PSL_SL_NS1_7vsmem_tE,"a",@progbits
	.sectionflags	@""
	.align	4
.nv.constant0._ZN3cub18CUB_300001_SM_10006detail10merge_sort26DeviceMergeSortMergeKernelINS2_10policy_hubIN6thrust24THRUST_300001_SM_1000_NS10device_ptrI10IndividualEEE9Policy600ES9_PNS0_8NullTypeES9_SD_mN4cuda3std3__44lessIS8_EES8_SC_EEvbT2_T3_T4_PT6_PT7_T5_PSL_SL_NS1_7vsmem_tE:
	.zero		976


//--------------------- .nv.constant0._ZN3cub18CUB_300001_SM_10006detail10merge_sort30DeviceMergeSortPartitionKernelIN6thrust24THRUST_300001_SM_1000_NS10device_ptrI10IndividualEEmN4cuda3std3__44lessIS7_EES7_EEvbT_PT2_T0_SH_PSH_T1_SH_i --------------------------
	.section	.nv.constant0._ZN3cub18CUB_300001_SM_10006detail10merge_sort30DeviceMergeSortPartitionKernelIN6thrust24THRUST_300001_SM_1000_NS10device_ptrI10IndividualEEmN4cuda3std3__44lessIS7_EES7_EEvbT_PT2_T0_SH_PSH_T1_SH_i,"a",@progbits
	.sectionflags	@""
	.align	4
.nv.constant0._ZN3cub18CUB_300001_SM_10006detail10merge_sort30DeviceMergeSortPartitionKernelIN6thrust24THRUST_300001_SM_1000_NS10device_ptrI10IndividualEEmN4cuda3std3__44lessIS7_EES7_EEvbT_PT2_T0_SH_PSH_T1_SH_i:
	.zero		964


//--------------------- .nv.constant0._ZN3cub18CUB_300001_SM_10006detail10merge_sort30DeviceMergeSortBlockSortKernelINS2_10policy_hubIN6thrust24THRUST_300001_SM_1000_NS10device_ptrI10IndividualEEE9Policy600ES9_PNS0_8NullTypeES9_SD_mN4cuda3std3__44lessIS8_EES8_SC_EEvbT0_T1_T2_T3_T4_PT6_PT7_T5_NS1_7vsmem_tE --------------------------
	.section	.nv.constant0._ZN3cub18CUB_300001_SM_10006detail10merge_sort30DeviceMergeSortBlockSortKernelINS2_10policy_hubIN6thrust24THRUST_300001_SM_1000_NS10device_ptrI10IndividualEEE9Policy600ES9_PNS0_8NullTypeES9_SD_mN4cuda3std3__44lessIS8_EES8_SC_EEvbT0_T1_T2_T3_T4_PT6_PT7_T5_NS1_7vsmem_tE,"a",@progbits
	.sectionflags	@""
	.align	4
.nv.constant0._ZN3cub18CUB_300001_SM_10006detail10merge_sort30DeviceMergeSortBlockSortKernelINS2_10policy_hubIN6thrust24THRUST_300001_SM_1000_NS10device_ptrI10IndividualEEE9Policy600ES9_PNS0_8NullTypeES9_SD_mN4cuda3std3__44lessIS8_EES8_SC_EEvbT0_T1_T2_T3_T4_PT6_PT7_T5_NS1_7vsmem_tE:
	.zero		976


//--------------------- .nv.constant0._ZN3cub18CUB_300001_SM_10006detail10merge_sort26DeviceMergeSortMergeKernelINS2_10policy_hubIN6thrust24THRUST_300001_SM_1000_NS10device_ptrI10IndividualEEE9Policy600ES9_PNS0_8NullTypeES9_SD_jN4cuda3std3__44lessIS8_EES8_SC_EEvbT2_T3_T4_PT6_PT7_T5_PSL_SL_NS1_7vsmem_tE --------------------------
	.section	.nv.constant0._ZN3cub18CUB_300001_SM_10006detail10merge_sort26DeviceMergeSortMergeKernelINS2_10policy_hubIN6thrust24THRUST_300001_SM_1000_NS10device_ptrI10IndividualEEE9Policy600ES9_PNS0_8NullTypeES9_SD_jN4cuda3std3__44lessIS8_EES8_SC_EEvbT2_T3_T4_PT6_PT7_T5_PSL_SL_NS1_7vsmem_tE,"a",@progbits
	.sectionflags	@""
	.align	4
.nv.constant0._ZN3cub18CUB_300001_SM_10006detail10merge_sort26DeviceMergeSortMergeKernelINS2_10policy_hubIN6thrust24THRUST_300001_SM_1000_NS10device_ptrI10IndividualEEE9Policy600ES9_PNS0_8NullTypeES9_SD_jN4cuda3std3__44lessIS8_EES8_SC_EEvbT2_T3_T4_PT6_PT7_T5_PSL_SL_NS1_7vsmem_tE:
	.zero		976


//--------------------- .nv.constant0._ZN3cub18CUB_300001_SM_10006detail10merge_sort30DeviceMergeSortPartitionKernelIN6thrust24THRUST_300001_SM_1000_NS10device_ptrI10IndividualEEjN4cuda3std3__44lessIS7_EES7_EEvbT_PT2_T0_SH_PSH_T1_SH_i --------------------------
	.section	.nv.constant0._ZN3cub18CUB_300001_SM_10006detail10merge_sort30DeviceMergeSortPartitionKernelIN6thrust24THRUST_300001_SM_1000_NS10device_ptrI10IndividualEEjN4cuda3std3__44lessIS7_EES7_EEvbT_PT2_T0_SH_PSH_T1_SH_i,"a",@progbits
	.sectionflags	@""
	.align	4
.nv.constant0._ZN3cub18CUB_300001_SM_10006detail10merge_sort30DeviceMergeSortPartitionKernelIN6thrust24THRUST_300001_SM_1000_NS10device_ptrI10IndividualEEjN4cuda3std3__44lessIS7_EES7_EEvbT_PT2_T0_SH_PSH_T1_SH_i:
	.zero		948


//--------------------- .nv.constant0._ZN3cub18CUB_300001_SM_10006detail10merge_sort30DeviceMergeSortBlockSortKernelINS2_10policy_hubIN6thrust24THRUST_300001_SM_1000_NS10device_ptrI10IndividualEEE9Policy600ES9_PNS0_8NullTypeES9_SD_jN4cuda3std3__44lessIS8_EES8_SC_EEvbT0_T1_T2_T3_T4_PT6_PT7_T5_NS1_7vsmem_tE --------------------------
	.section	.nv.constant0._ZN3cub18CUB_300001_SM_10006detail10merge_sort30DeviceMergeSortBlockSortKernelINS2_10policy_hubIN6thrust24THRUST_300001_SM_1000_NS10device_ptrI10IndividualEEE9Policy600ES9_PNS0_8NullTypeES9_SD_jN4cuda3std3__44lessIS8_EES8_SC_EEvbT0_T1_T2_T3_T4_PT6_PT7_T5_NS1_7vsmem_tE,"a",@progbits
	.sectionflags	@""
	.align	4
.nv.constant0._ZN3cub18CUB_300001_SM_10006detail10merge_sort30DeviceMergeSortBlockSortKernelINS2_10policy_hubIN6thrust24THRUST_300001_SM_1000_NS10device_ptrI10IndividualEEE9Policy600ES9_PNS0_8NullTypeES9_SD_jN4cuda3std3__44lessIS8_EES8_SC_EEvbT0_T1_T2_T3_T4_PT6_PT7_T5_NS1_7vsmem_tE:
	.zero		976


//--------------------- .nv.constant0._ZN3cub18CUB_300001_SM_10006detail11EmptyKernelIvEEvv --------------------------
	.section	.nv.constant0._ZN3cub18CUB_300001_SM_10006detail11EmptyKernelIvEEvv,"a",@progbits
	.sectionflags	@""
	.align	4
.nv.constant0._ZN3cub18CUB_300001_SM_10006detail11EmptyKernelIvEEvv:
	.zero		896


//--------------------- .nv.constant0._Z9reproduceP10IndividualS0_iPfP17curandStateXORWOW --------------------------
	.section	.nv.constant0._Z9reproduceP10IndividualS0_iPfP17curandStateXORWOW,"a",@progbits
	.sectionflags	@""
	.align	4
.nv.constant0._Z9reproduceP10IndividualS0_iPfP17curandStateXORWOW:
	.zero		936


//--------------------- .nv.constant0._Z7fitnessP10IndividualPf --------------------------
	.section	.nv.constant0._Z7fitnessP10IndividualPf,"a",@progbits
	.sectionflags	@""
	.align	4
.nv.constant0._Z7fitnessP10IndividualPf:
	.zero		912


//--------------------- .nv.constant0._Z16createPopulationP10IndividualjP17curandStateXORWOW --------------------------
	.section	.nv.constant0._Z16createPopulationP10IndividualjP17curandStateXORWOW,"a",@progbits
	.sectionflags	@""
	.align	4
.nv.constant0._Z16createPopulationP10IndividualjP17curandStateXORWOW:
	.zero		920


//--------------------- SYMBOLS --------------------------

	.type		.nv.reservedSmem.offset0,@object
	.size		.nv.reservedSmem.offset0,0x4
	.type		.nv.reservedSmem.cap,@object
	.size		.nv.reservedSmem.cap,0x4
